// auto-generated by cutlass_sweep.epilogue — config: {"arch": "sm_100", "cluster_m": 2, "cluster_n": 1, "dtype": "bf16", "fusion": "gelu", "tile_k": 64, "tile_m": 256, "tile_n": 256}
#include "cutlass/cutlass.h"
#include "cutlass/gemm/collective/collective_builder.hpp"
#include "cutlass/gemm/device/gemm_universal_adapter.h"
#include "cutlass/gemm/kernel/gemm_universal.hpp"
#include "cutlass/epilogue/collective/collective_builder.hpp"
#include "cutlass/epilogue/fusion/operations.hpp"
#include "cutlass/epilogue/thread/activation.h"

using Elem = cutlass::bfloat16_t;
using Acc  = float;
using TileShape    = cute::Shape<cute::_256, cute::_256, cute::_64>;
using ClusterShape = cute::Shape<cute::_2, cute::_1, cute::_1>;
using FusionOp     = cutlass::epilogue::fusion::LinCombEltAct<cutlass::epilogue::thread::GELU, Elem, Acc>;

using CollectiveEpilogue = typename cutlass::epilogue::collective::CollectiveBuilder<
    cutlass::arch::Sm100, cutlass::arch::OpClassTensorOp,
    TileShape, ClusterShape,
    cutlass::epilogue::collective::EpilogueTileAuto,
    Acc, Acc,
    Elem, cutlass::layout::RowMajor, 128 / cutlass::sizeof_bits<Elem>::value,
    Elem, cutlass::layout::RowMajor, 128 / cutlass::sizeof_bits<Elem>::value,
    cutlass::epilogue::collective::EpilogueScheduleAuto,
    FusionOp
  >::CollectiveOp;

using CollectiveMainloop = typename cutlass::gemm::collective::CollectiveBuilder<
    cutlass::arch::Sm100, cutlass::arch::OpClassTensorOp,
    Elem, cutlass::layout::RowMajor, 128 / cutlass::sizeof_bits<Elem>::value,
    Elem, cutlass::layout::ColumnMajor, 128 / cutlass::sizeof_bits<Elem>::value,
    Acc,
    TileShape, ClusterShape,
    cutlass::gemm::collective::StageCountAutoCarveout<
        static_cast<int>(sizeof(typename CollectiveEpilogue::SharedStorage))>,
    cutlass::gemm::collective::KernelScheduleAuto
  >::CollectiveOp;

using GemmKernel = cutlass::gemm::kernel::GemmUniversal<
    cute::Shape<int,int,int,int>, CollectiveMainloop, CollectiveEpilogue>;
using Gemm = cutlass::gemm::device::GemmUniversalAdapter<GemmKernel>;

auto* _anchor = &cutlass::device_kernel<GemmKernel>;


// ===== COMPILED SASS (sm_100a) =====

	.target	sm_100a

	.elftype	@"ET_EXEC"


//--------------------- .note.nv.tkinfo           --------------------------
	.section	.note.nv.tkinfo,"",@"SHT_NOTE"
	.sectionflags	@"SHF_NOTE_NV_TKINFO"
	.tkinfo
        /*0018*/ 	.word	0x00000002
        /*0030*/ 	.string	""
        /*0030*/ 	.string	"ptxas"
        /*0030*/ 	.string	"Cuda compilation tools, release 13.0, V13.0.88"
        /*0030*/ 	.string	"Build cuda_13.0.r13.0/compiler.36424714_0"
        /*0030*/ 	.string	"-arch sm_100a -m 64 "



//--------------------- .note.nv.cuinfo           --------------------------
	.section	.note.nv.cuinfo,"",@"SHT_NOTE"
	.sectionflags	@"SHF_NOTE_NV_CUINFO"
        /*0018*/ 	.short	0x0002
        /*001a*/ 	.short	0x0064
        /*001c*/ 	.short	0x0082
	.zero		2


//--------------------- .nv.info                  --------------------------
	.section	.nv.info,"",@"SHT_CUDA_INFO"
	.align	4


	//----- nvinfo : EIATTR_REGCOUNT
	.align		4
        /*0000*/ 	.byte	0x04, 0x2f
        /*0002*/ 	.short	(.L_19 - .L_18)
	.align		4
.L_18:
        /*0004*/ 	.word	index@(_ZN7cutlass13device_kernelINS_4gemm6kernel13GemmUniversalIN4cute5tupleIJiiiiEEENS1_10collective13CollectiveMmaINS1_35MainloopSm100TmaUmmaWarpSpecializedILi5ELi2ELi2ENS5_IJNS4_1CILi2EEENSA_ILi1EEESC_EEEEENS5_IJNSA_ILi256EEESF_NSA_ILi64EEEEEENS_10bfloat16_tENS5_IJlSC_lEEESI_SJ_NS4_8TiledMMAINS4_8MMA_AtomIJNS4_26SM100_MMA_F16BF16_2x1SM_SSISI_SI_fLi256ELi256ELNS4_4UMMA5MajorE0ELSO_0ELNSN_7ScaleInE0ELSP_0EEEEEENS4_6LayoutINS5_IJSC_SC_SC_EEENS5_IJNSA_ILi0EEESU_SU_EEEEENS5_IJNS4_10UnderscoreESX_SX_EEEEENS4_18SM100_TMA_2SM_LOADENS4_14ComposedLayoutINS4_7SwizzleILi3ELi4ELi3EEENS4_18smem_ptr_flag_bitsILi16EEENSS_INS5_IJNSA_ILi8EEESG_EEENS5_IJSG_SC_EEEEEEEvNS4_8identityES10_S1A_vS1B_EENS_8epilogue10collective18CollectiveEpilogueINS1D_23Sm100TmaWarpSpecializedILi4ELi2ELi64ELb1ELb0EEEJNS5_IJNSA_ILi128EEESF_SG_EEENS5_IJNSS_IS1I_SC_EENSS_ISG_SC_EEEEESI_SJ_SI_SJ_NS1D_6fusion15FusionCallbacksIS1H_NS1N_13LinCombEltActINS1D_6thread4GELUESI_fSI_fLNS_15FloatRoundStyleE2EEES1J_S1M_JEEENS4_5SM1004TMEM4LOAD26SM100_TMEM_LOAD_32dp32b64xENS4_13SM90_TMA_LOADES1A_NS4_39AutoVectorizingCopyWithAssumedAlignmentILi128EEENS4_14SM90_TMA_STOREES1A_S21_S21_EEEvvEEEEvNT_6ParamsE)
        /*0008*/ 	.word	0x000000d2


	//----- nvinfo : EIATTR_FRAME_SIZE
	.align		4
.L_19:
        /*000c*/ 	.byte	0x04, 0x11
        /*000e*/ 	.short	(.L_21 - .L_20)
	.align		4
.L_20:
        /*0010*/ 	.word	index@($__internal_2_$__cuda_sm10x_tcgen05_guardrail_trap_unallocated_columns_being_dealloced)
        /*0014*/ 	.word	0x00000000


	//----- nvinfo : EIATTR_FRAME_SIZE
	.align		4
.L_21:
        /*0018*/ 	.byte	0x04, 0x11
        /*001a*/ 	.short	(.L_23 - .L_22)
	.align		4
.L_22:
        /*001c*/ 	.word	index@($__internal_1_$__cuda_sm10x_tcgen05_guardrail_trap_phase_invalid_during_alloc)
        /*0020*/ 	.word	0x00000000


	//----- nvinfo : EIATTR_FRAME_SIZE
	.align		4
.L_23:
        /*0024*/ 	.byte	0x04, 0x11
        /*0026*/ 	.short	(.L_25 - .L_24)
	.align		4
.L_24:
        /*0028*/ 	.word	index@($__internal_0_$__cuda_sm10x_tcgen05_guardrail_trap_col_being_dealloced_not_returned_by_alloc)
        /*002c*/ 	.word	0x00000000


	//----- nvinfo : EIATTR_FRAME_SIZE
	.align		4
.L_25:
        /*0030*/ 	.byte	0x04, 0x11
        /*0032*/ 	.short	(.L_27 - .L_26)
	.align		4
.L_26:
        /*0034*/ 	.word	index@(_ZN7cutlass13device_kernelINS_4gemm6kernel13GemmUniversalIN4cute5tupleIJiiiiEEENS1_10collective13CollectiveMmaINS1_35MainloopSm100TmaUmmaWarpSpecializedILi5ELi2ELi2ENS5_IJNS4_1CILi2EEENSA_ILi1EEESC_EEEEENS5_IJNSA_ILi256EEESF_NSA_ILi64EEEEEENS_10bfloat16_tENS5_IJlSC_lEEESI_SJ_NS4_8TiledMMAINS4_8MMA_AtomIJNS4_26SM100_MMA_F16BF16_2x1SM_SSISI_SI_fLi256ELi256ELNS4_4UMMA5MajorE0ELSO_0ELNSN_7ScaleInE0ELSP_0EEEEEENS4_6LayoutINS5_IJSC_SC_SC_EEENS5_IJNSA_ILi0EEESU_SU_EEEEENS5_IJNS4_10UnderscoreESX_SX_EEEEENS4_18SM100_TMA_2SM_LOADENS4_14ComposedLayoutINS4_7SwizzleILi3ELi4ELi3EEENS4_18smem_ptr_flag_bitsILi16EEENSS_INS5_IJNSA_ILi8EEESG_EEENS5_IJSG_SC_EEEEEEEvNS4_8identityES10_S1A_vS1B_EENS_8epilogue10collective18CollectiveEpilogueINS1D_23Sm100TmaWarpSpecializedILi4ELi2ELi64ELb1ELb0EEEJNS5_IJNSA_ILi128EEESF_SG_EEENS5_IJNSS_IS1I_SC_EENSS_ISG_SC_EEEEESI_SJ_SI_SJ_NS1D_6fusion15FusionCallbacksIS1H_NS1N_13LinCombEltActINS1D_6thread4GELUESI_fSI_fLNS_15FloatRoundStyleE2EEES1J_S1M_JEEENS4_5SM1004TMEM4LOAD26SM100_TMEM_LOAD_32dp32b64xENS4_13SM90_TMA_LOADES1A_NS4_39AutoVectorizingCopyWithAssumedAlignmentILi128EEENS4_14SM90_TMA_STOREES1A_S21_S21_EEEvvEEEEvNT_6ParamsE)
        /*0038*/ 	.word	0x00000000


	//----- nvinfo : EIATTR_MIN_STACK_SIZE
	.align		4
.L_27:
        /*003c*/ 	.byte	0x04, 0x12
        /*003e*/ 	.short	(.L_29 - .L_28)
	.align		4
.L_28:
        /*0040*/ 	.word	index@(_ZN7cutlass13device_kernelINS_4gemm6kernel13GemmUniversalIN4cute5tupleIJiiiiEEENS1_10collective13CollectiveMmaINS1_35MainloopSm100TmaUmmaWarpSpecializedILi5ELi2ELi2ENS5_IJNS4_1CILi2EEENSA_ILi1EEESC_EEEEENS5_IJNSA_ILi256EEESF_NSA_ILi64EEEEEENS_10bfloat16_tENS5_IJlSC_lEEESI_SJ_NS4_8TiledMMAINS4_8MMA_AtomIJNS4_26SM100_MMA_F16BF16_2x1SM_SSISI_SI_fLi256ELi256ELNS4_4UMMA5MajorE0ELSO_0ELNSN_7ScaleInE0ELSP_0EEEEEENS4_6LayoutINS5_IJSC_SC_SC_EEENS5_IJNSA_ILi0EEESU_SU_EEEEENS5_IJNS4_10UnderscoreESX_SX_EEEEENS4_18SM100_TMA_2SM_LOADENS4_14ComposedLayoutINS4_7SwizzleILi3ELi4ELi3EEENS4_18smem_ptr_flag_bitsILi16EEENSS_INS5_IJNSA_ILi8EEESG_EEENS5_IJSG_SC_EEEEEEEvNS4_8identityES10_S1A_vS1B_EENS_8epilogue10collective18CollectiveEpilogueINS1D_23Sm100TmaWarpSpecializedILi4ELi2ELi64ELb1ELb0EEEJNS5_IJNSA_ILi128EEESF_SG_EEENS5_IJNSS_IS1I_SC_EENSS_ISG_SC_EEEEESI_SJ_SI_SJ_NS1D_6fusion15FusionCallbacksIS1H_NS1N_13LinCombEltActINS1D_6thread4GELUESI_fSI_fLNS_15FloatRoundStyleE2EEES1J_S1M_JEEENS4_5SM1004TMEM4LOAD26SM100_TMEM_LOAD_32dp32b64xENS4_13SM90_TMA_LOADES1A_NS4_39AutoVectorizingCopyWithAssumedAlignmentILi128EEENS4_14SM90_TMA_STOREES1A_S21_S21_EEEvvEEEEvNT_6ParamsE)
        /*0044*/ 	.word	0x00000000
.L_29:


//--------------------- .nv.compat                --------------------------
	.section	.nv.compat,"",@"SHT_CUDA_COMPAT_INFO"
	.align	4
        /*0000*/ 	.byte	0x02, 0x09, 0x01, 0x00, 0x02, 0x02, 0x02, 0x00, 0x02, 0x05, 0x05, 0x00, 0x03, 0x07, 0x01, 0x01
        /*0010*/ 	.byte	0x02, 0x03, 0x01, 0x00, 0x02, 0x06, 0x01, 0x00, 0x04, 0x0b, 0x08, 0x00, 0x01, 0x00, 0x00, 0x00
        /*0020*/ 	.byte	0x00, 0x00, 0x00, 0x00


//--------------------- .nv.info._ZN7cutlass13device_kernelINS_4gemm6kernel13GemmUniversalIN4cute5tupleIJiiiiEEENS1_10collective13CollectiveMmaINS1_35MainloopSm100TmaUmmaWarpSpecializedILi5ELi2ELi2ENS5_IJNS4_1CILi2EEENSA_ILi1EEESC_EEEEENS5_IJNSA_ILi256EEESF_NSA_ILi64EEEEEENS_10bfloat16_tENS5_IJlSC_lEEESI_SJ_NS4_8TiledMMAINS4_8MMA_AtomIJNS4_26SM100_MMA_F16BF16_2x1SM_SSISI_SI_fLi256ELi256ELNS4_4UMMA5MajorE0ELSO_0ELNSN_7ScaleInE0ELSP_0EEEEEENS4_6LayoutINS5_IJSC_SC_SC_EEENS5_IJNSA_ILi0EEESU_SU_EEEEENS5_IJNS4_10UnderscoreESX_SX_EEEEENS4_18SM100_TMA_2SM_LOADENS4_14ComposedLayoutINS4_7SwizzleILi3ELi4ELi3EEENS4_18smem_ptr_flag_bitsILi16EEENSS_INS5_IJNSA_ILi8EEESG_EEENS5_IJSG_SC_EEEEEEEvNS4_8identityES10_S1A_vS1B_EENS_8epilogue10collective18CollectiveEpilogueINS1D_23Sm100TmaWarpSpecializedILi4ELi2ELi64ELb1ELb0EEEJNS5_IJNSA_ILi128EEESF_SG_EEENS5_IJNSS_IS1I_SC_EENSS_ISG_SC_EEEEESI_SJ_SI_SJ_NS1D_6fusion15FusionCallbacksIS1H_NS1N_13LinCombEltActINS1D_6thread4GELUESI_fSI_fLNS_15FloatRoundStyleE2EEES1J_S1M_JEEENS4_5SM1004TMEM4LOAD26SM100_TMEM_LOAD_32dp32b64xENS4_13SM90_TMA_LOADES1A_NS4_39AutoVectorizingCopyWithAssumedAlignmentILi128EEENS4_14SM90_TMA_STOREES1A_S21_S21_EEEvvEEEEvNT_6ParamsE --------------------------
	.section	.nv.info._ZN7cutlass13device_kernelINS_4gemm6kernel13GemmUniversalIN4cute5tupleIJiiiiEEENS1_10collective13CollectiveMmaINS1_35MainloopSm100TmaUmmaWarpSpecializedILi5ELi2ELi2ENS5_IJNS4_1CILi2EEENSA_ILi1EEESC_EEEEENS5_IJNSA_ILi256EEESF_NSA_ILi64EEEEEENS_10bfloat16_tENS5_IJlSC_lEEESI_SJ_NS4_8TiledMMAINS4_8MMA_AtomIJNS4_26SM100_MMA_F16BF16_2x1SM_SSISI_SI_fLi256ELi256ELNS4_4UMMA5MajorE0ELSO_0ELNSN_7ScaleInE0ELSP_0EEEEEENS4_6LayoutINS5_IJSC_SC_SC_EEENS5_IJNSA_ILi0EEESU_SU_EEEEENS5_IJNS4_10UnderscoreESX_SX_EEEEENS4_18SM100_TMA_2SM_LOADENS4_14ComposedLayoutINS4_7SwizzleILi3ELi4ELi3EEENS4_18smem_ptr_flag_bitsILi16EEENSS_INS5_IJNSA_ILi8EEESG_EEENS5_IJSG_SC_EEEEEEEvNS4_8identityES10_S1A_vS1B_EENS_8epilogue10collective18CollectiveEpilogueINS1D_23Sm100TmaWarpSpecializedILi4ELi2ELi64ELb1ELb0EEEJNS5_IJNSA_ILi128EEESF_SG_EEENS5_IJNSS_IS1I_SC_EENSS_ISG_SC_EEEEESI_SJ_SI_SJ_NS1D_6fusion15FusionCallbacksIS1H_NS1N_13LinCombEltActINS1D_6thread4GELUESI_fSI_fLNS_15FloatRoundStyleE2EEES1J_S1M_JEEENS4_5SM1004TMEM4LOAD26SM100_TMEM_LOAD_32dp32b64xENS4_13SM90_TMA_LOADES1A_NS4_39AutoVectorizingCopyWithAssumedAlignmentILi128EEENS4_14SM90_TMA_STOREES1A_S21_S21_EEEvvEEEEvNT_6ParamsE,"",@"SHT_CUDA_INFO"
	.sectionflags	@""
	.align	4


	//----- nvinfo : EIATTR_CUDA_API_VERSION
	.align		4
        /*0000*/ 	.byte	0x04, 0x37
        /*0002*/ 	.short	(.L_31 - .L_30)
.L_30:
        /*0004*/ 	.word	0x00000082


	//----- nvinfo : EIATTR_KPARAM_INFO
	.align		4
.L_31:
        /*0008*/ 	.byte	0x04, 0x17
        /*000a*/ 	.short	(.L_33 - .L_32)
.L_32:
        /*000c*/ 	.word	0x00000000
        /*0010*/ 	.short	0x0000
        /*0012*/ 	.short	0x0000
        /*0014*/ 	.byte	0x00, 0xf0, 0x01, 0x20


	//----- nvinfo : EIATTR_AT_ENTRY_FRAGMENTS
	.align		4
.L_33:
        /*0018*/ 	.byte	0x04, 0x4f
        /*001a*/ 	.short	(.L_35 - .L_34)


	//   ....[0]....
.L_34:
        /*001c*/ 	.word	0x00000007


	//----- nvinfo : EIATTR_RESERVED_SMEM_USED
	.align		4
.L_35:
        /*0020*/ 	.byte	0x01, 0x41
	.zero		2


	//----- nvinfo : EIATTR_SPARSE_MMA_MASK
	.align		4
        /*0024*/ 	.byte	0x03, 0x50
        /*0026*/ 	.short	0x0000


	//----- nvinfo : EIATTR_TCGEN05_2CTA_USED
	.align		4
        /*0028*/ 	.byte	0x01, 0x52
	.zero		2


	//----- nvinfo : EIATTR_MAXREG_COUNT
	.align		4
        /*002c*/ 	.byte	0x03, 0x1b
        /*002e*/ 	.short	0x00ff


	//----- nvinfo : EIATTR_NUM_BARRIERS
	.align		4
        /*0030*/ 	.byte	0x02, 0x4c
        /*0032*/ 	.byte	0x07
	.zero		1


	//----- nvinfo : EIATTR_EXTERNS
	.align		4
        /*0034*/ 	.byte	0x04, 0x0f
        /*0036*/ 	.short	(.L_37 - .L_36)


	//   ....[0]....
	.align		4
.L_36:
        /*0038*/ 	.word	index@(__assertfail)


	//----- nvinfo : EIATTR_MERCURY_ISA_VERSION
	.align		4
.L_37:
        /*003c*/ 	.byte	0x03, 0x5f
        /*003e*/ 	.short	0x0101


	//----- nvinfo : EIATTR_INT_WARP_WIDE_INSTR_OFFSETS
	.align		4
        /*0040*/ 	.byte	0x04, 0x31
        /*0042*/ 	.short	(.L_39 - .L_38)


	//   ....[0]....
.L_38:
        /*0044*/ 	.word	0x00000cc0


	//   ....[1]....
        /*0048*/ 	.word	0x00000d60


	//   ....[2]....
        /*004c*/ 	.word	0x00002070


	//   ....[3]....
        /*0050*/ 	.word	0x00003ec0


	//   ....[4]....
        /*0054*/ 	.word	0x00003ee0


	//   ....[5]....
        /*0058*/ 	.word	0x00003f10


	//   ....[6]....
        /*005c*/ 	.word	0x00004850


	//   ....[7]....
        /*0060*/ 	.word	0x000048c0


	//   ....[8]....
        /*0064*/ 	.word	0x000049a0


	//   ....[9]....
        /*0068*/ 	.word	0x00004a20


	//   ....[10]....
        /*006c*/ 	.word	0x00004b30


	//   ....[11]....
        /*0070*/ 	.word	0x00004bc0


	//   ....[12]....
        /*0074*/ 	.word	0x00004da0


	//   ....[13]....
        /*0078*/ 	.word	0x00004f00


	//   ....[14]....
        /*007c*/ 	.word	0x00005e40


	//----- nvinfo : EIATTR_COOP_GROUP_MASK_REGIDS
	.align		4
.L_39:
        /*0080*/ 	.byte	0x04, 0x29
        /*0082*/ 	.short	(.L_41 - .L_40)


	//   ....[0]....
.L_40:
        /*0084*/ 	.word	0xffffffff


	//   ....[1]....
        /*0088*/ 	.word	0xffffffff


	//   ....[2]....
        /*008c*/ 	.word	0xffffffff


	//   ....[3]....
        /*0090*/ 	.word	0xffffffff


	//   ....[4]....
        /*0094*/ 	.word	0xffffffff


	//   ....[5]....
        /*0098*/ 	.word	0xffffffff


	//   ....[6]....
        /*009c*/ 	.word	0xffffffff


	//   ....[7]....
        /*00a0*/ 	.word	0xffffffff


	//   ....[8]....
        /*00a4*/ 	.word	0xffffffff


	//   ....[9]....
        /*00a8*/ 	.word	0xffffffff


	//   ....[10]....
        /*00ac*/ 	.word	0xffffffff


	//   ....[11]....
        /*00b0*/ 	.word	0xffffffff


	//   ....[12]....
        /*00b4*/ 	.word	0xffffffff


	//   ....[13]....
        /*00b8*/ 	.word	0xffffffff


	//----- nvinfo : EIATTR_COOP_GROUP_INSTR_OFFSETS
	.align		4
.L_41:
        /*00bc*/ 	.byte	0x04, 0x28
        /*00be*/ 	.short	(.L_43 - .L_42)


	//   ....[0]....
.L_42:
        /*00c0*/ 	.word	0x000000c0


	//   ....[1]....
        /*00c4*/ 	.word	0x000004d0


	//   ....[2]....
        /*00c8*/ 	.word	0x00000670


	//   ....[3]....
        /*00cc*/ 	.word	0x00000800


	//   ....[4]....
        /*00d0*/ 	.word	0x000008f0


	//   ....[5]....
        /*00d4*/ 	.word	0x00000a50


	//   ....[6]....
        /*00d8*/ 	.word	0x00000ba0


	//   ....[7]....
        /*00dc*/ 	.word	0x00000de0


	//   ....[8]....
        /*00e0*/ 	.word	0x00001f50


	//   ....[9]....
        /*00e4*/ 	.word	0x00002dc0


	//   ....[10]....
        /*00e8*/ 	.word	0x00003290


	//   ....[11]....
        /*00ec*/ 	.word	0x000032c0


	//   ....[12]....
        /*00f0*/ 	.word	0x00003dc0


	//   ....[13]....
        /*00f4*/ 	.word	0x00003fd0


	//----- nvinfo : EIATTR_VRC_CTA_INIT_COUNT
	.align		4
.L_43:
        /*00f8*/ 	.byte	0x02, 0x4a
        /*00fa*/ 	.byte	0x80
	.zero		1


	//----- nvinfo : EIATTR_SYSCALL_OFFSETS
	.align		4
        /*00fc*/ 	.byte	0x04, 0x46
        /*00fe*/ 	.short	(.L_45 - .L_44)


	//   ....[0]....
.L_44:
        /*0100*/ 	.word	0x00005920


	//   ....[1]....
        /*0104*/ 	.word	0x00005a10


	//   ....[2]....
        /*0108*/ 	.word	0x000064a0


	//----- nvinfo : EIATTR_MBARRIER_INSTR_OFFSETS
	.align		4
.L_45:
        /*010c*/ 	.byte	0x04, 0x39
        /*010e*/ 	.short	(.L_47 - .L_46)


	//   ....[0]....
.L_46:
        /*0110*/ 	.word	0x000005c0
        /*0114*/ 	.word	0x000000ff
        /*0118*/ 	.word	0x00000000
        /*011c*/ 	.short	0x0100
        /*011e*/ 	.byte	0x08
	.zero		1


	//   ....[1]....
        /*0120*/ 	.word	0x000005d0
        /*0124*/ 	.word	0x000000ff
        /*0128*/ 	.word	0x00000028
        /*012c*/ 	.short	0x0100
        /*012e*/ 	.byte	0x08
	.zero		1


	//   ....[2]....
        /*0130*/ 	.word	0x000005e0
        /*0134*/ 	.word	0x000000ff
        /*0138*/ 	.word	0x00000008
        /*013c*/ 	.short	0x0100
        /*013e*/ 	.byte	0x08
	.zero		1


	//   ....[3]....
        /*0140*/ 	.word	0x000005f0
        /*0144*/ 	.word	0x000000ff
        /*0148*/ 	.word	0x00000030
        /*014c*/ 	.short	0x0100
        /*014e*/ 	.byte	0x08
	.zero		1


	//   ....[4]....
        /*0150*/ 	.word	0x00000600
        /*0154*/ 	.word	0x000000ff
        /*0158*/ 	.word	0x00000010
        /*015c*/ 	.short	0x0100
        /*015e*/ 	.byte	0x08
	.zero		1


	//   ....[5]....
        /*0160*/ 	.word	0x00000610
        /*0164*/ 	.word	0x000000ff
        /*0168*/ 	.word	0x00000038
        /*016c*/ 	.short	0x0100
        /*016e*/ 	.byte	0x08
	.zero		1


	//   ....[6]....
        /*0170*/ 	.word	0x00000620
        /*0174*/ 	.word	0x000000ff
        /*0178*/ 	.word	0x00000018
        /*017c*/ 	.short	0x0100
        /*017e*/ 	.byte	0x08
	.zero		1


	//   ....[7]....
        /*0180*/ 	.word	0x00000630
        /*0184*/ 	.word	0x000000ff
        /*0188*/ 	.word	0x00000040
        /*018c*/ 	.short	0x0100
        /*018e*/ 	.byte	0x08
	.zero		1


	//   ....[8]....
        /*0190*/ 	.word	0x00000640
        /*0194*/ 	.word	0x000000ff
        /*0198*/ 	.word	0x00000020
        /*019c*/ 	.short	0x0100
        /*019e*/ 	.byte	0x08
	.zero		1


	//   ....[9]....
        /*01a0*/ 	.word	0x00000650
        /*01a4*/ 	.word	0x000000ff
        /*01a8*/ 	.word	0x00000048
        /*01ac*/ 	.short	0x0100
        /*01ae*/ 	.byte	0x08
	.zero		1


	//   ....[10]....
        /*01b0*/ 	.word	0x00000770
        /*01b4*/ 	.word	0x000000ff
        /*01b8*/ 	.word	0x00000050
        /*01bc*/ 	.short	0x0100
        /*01be*/ 	.byte	0x09
	.zero		1


	//   ....[11]....
        /*01c0*/ 	.word	0x00000780
        /*01c4*/ 	.word	0x000000ff
        /*01c8*/ 	.word	0x00000070
        /*01cc*/ 	.short	0x0100
        /*01ce*/ 	.byte	0x09
	.zero		1


	//   ....[12]....
        /*01d0*/ 	.word	0x00000790
        /*01d4*/ 	.word	0x000000ff
        /*01d8*/ 	.word	0x00000058
        /*01dc*/ 	.short	0x0100
        /*01de*/ 	.byte	0x09
	.zero		1


	//   ....[13]....
        /*01e0*/ 	.word	0x000007a0
        /*01e4*/ 	.word	0x000000ff
        /*01e8*/ 	.word	0x00000078
        /*01ec*/ 	.short	0x0100
        /*01ee*/ 	.byte	0x09
	.zero		1


	//   ....[14]....
        /*01f0*/ 	.word	0x000007b0
        /*01f4*/ 	.word	0x000000ff
        /*01f8*/ 	.word	0x00000060
        /*01fc*/ 	.short	0x0100
        /*01fe*/ 	.byte	0x09
	.zero		1


	//   ....[15]....
        /*0200*/ 	.word	0x000007c0
        /*0204*/ 	.word	0x000000ff
        /*0208*/ 	.word	0x00000080
        /*020c*/ 	.short	0x0100
        /*020e*/ 	.byte	0x09
	.zero		1


	//   ....[16]....
        /*0210*/ 	.word	0x000007d0
        /*0214*/ 	.word	0x000000ff
        /*0218*/ 	.word	0x00000068
        /*021c*/ 	.short	0x0100
        /*021e*/ 	.byte	0x09
	.zero		1


	//   ....[17]....
        /*0220*/ 	.word	0x000007e0
        /*0224*/ 	.word	0x000000ff
        /*0228*/ 	.word	0x00000088
        /*022c*/ 	.short	0x0100
        /*022e*/ 	.byte	0x09
	.zero		1


	//   ....[18]....
        /*0230*/ 	.word	0x000008c0
        /*0234*/ 	.word	0x000000ff
        /*0238*/ 	.word	0x00000090
        /*023c*/ 	.short	0x0100
        /*023e*/ 	.byte	0x08
	.zero		1


	//   ....[19]....
        /*0240*/ 	.word	0x000008d0
        /*0244*/ 	.word	0x000000ff
        /*0248*/ 	.word	0x00000098
        /*024c*/ 	.short	0x0100
        /*024e*/ 	.byte	0x08
	.zero		1


	//   ....[20]....
        /*0250*/ 	.word	0x00000a00
        /*0254*/ 	.word	0x000000ff
        /*0258*/ 	.word	0x000000a0
        /*025c*/ 	.short	0x0100
        /*025e*/ 	.byte	0x08
	.zero		1


	//   ....[21]....
        /*0260*/ 	.word	0x00000a10
        /*0264*/ 	.word	0x000000ff
        /*0268*/ 	.word	0x000000b0
        /*026c*/ 	.short	0x0100
        /*026e*/ 	.byte	0x08
	.zero		1


	//   ....[22]....
        /*0270*/ 	.word	0x00000a20
        /*0274*/ 	.word	0x000000ff
        /*0278*/ 	.word	0x000000a8
        /*027c*/ 	.short	0x0100
        /*027e*/ 	.byte	0x08
	.zero		1


	//   ....[23]....
        /*0280*/ 	.word	0x00000a30
        /*0284*/ 	.word	0x000000ff
        /*0288*/ 	.word	0x000000b8
        /*028c*/ 	.short	0x0100
        /*028e*/ 	.byte	0x08
	.zero		1


	//   ....[24]....
        /*0290*/ 	.word	0x00000b50
        /*0294*/ 	.word	0x000000ff
        /*0298*/ 	.word	0x000000c0
        /*029c*/ 	.short	0x0100
        /*029e*/ 	.byte	0x09
	.zero		1


	//   ....[25]....
        /*02a0*/ 	.word	0x00000b60
        /*02a4*/ 	.word	0x000000ff
        /*02a8*/ 	.word	0x000000d0
        /*02ac*/ 	.short	0x0100
        /*02ae*/ 	.byte	0x09
	.zero		1


	//   ....[26]....
        /*02b0*/ 	.word	0x00000b70
        /*02b4*/ 	.word	0x000000ff
        /*02b8*/ 	.word	0x000000c8
        /*02bc*/ 	.short	0x0100
        /*02be*/ 	.byte	0x09
	.zero		1


	//   ....[27]....
        /*02c0*/ 	.word	0x00000b80
        /*02c4*/ 	.word	0x000000ff
        /*02c8*/ 	.word	0x000000d8
        /*02cc*/ 	.short	0x0100
        /*02ce*/ 	.byte	0x09
	.zero		1


	//   ....[28]....
        /*02d0*/ 	.word	0x00000c70
        /*02d4*/ 	.word	0x000000ff
        /*02d8*/ 	.word	0x000000e0
        /*02dc*/ 	.short	0x0100
        /*02de*/ 	.byte	0x08
	.zero		1


	//   ....[29]....
        /*02e0*/ 	.word	0x00000c80
        /*02e4*/ 	.word	0x000000ff
        /*02e8*/ 	.word	0x000000f0
        /*02ec*/ 	.short	0x0100
        /*02ee*/ 	.byte	0x08
	.zero		1


	//   ....[30]....
        /*02f0*/ 	.word	0x00000c90
        /*02f4*/ 	.word	0x000000ff
        /*02f8*/ 	.word	0x000000e8
        /*02fc*/ 	.short	0x0100
        /*02fe*/ 	.byte	0x08
	.zero		1


	//   ....[31]....
        /*0300*/ 	.word	0x00000ca0
        /*0304*/ 	.word	0x000000ff
        /*0308*/ 	.word	0x000000f8
        /*030c*/ 	.short	0x0100
        /*030e*/ 	.byte	0x08
	.zero		1


	//   ....[32]....
        /*0310*/ 	.word	0x00000d90
        /*0314*/ 	.word	0x000000ff
        /*0318*/ 	.word	0x00000100
        /*031c*/ 	.short	0x0100
        /*031e*/ 	.byte	0x07
	.zero		1


	//   ....[33]....
        /*0320*/ 	.word	0x00001770
        /*0324*/ 	.word	0x00000003
        /*0328*/ 	.word	0x000000f0
        /*032c*/ 	.short	0x010a
        /*032e*/ 	.byte	0xff
	.zero		1


	//   ....[34]....
        /*0330*/ 	.word	0x000017a0
        /*0334*/ 	.word	0x00000003
        /*0338*/ 	.word	0x000000e0
        /*033c*/ 	.short	0x0101
        /*033e*/ 	.byte	0xff
	.zero		1


	//   ....[35]....
        /*0340*/ 	.word	0x000018a0
        /*0344*/ 	.word	0x000000ff
        /*0348*/ 	.word	0x00000028
        /*034c*/ 	.short	0x010a
        /*034e*/ 	.byte	0x08
	.zero		1


	//   ....[36]....
        /*0350*/ 	.word	0x00001960
        /*0354*/ 	.word	0x000000ff
        /*0358*/ 	.word	0x00000028
        /*035c*/ 	.short	0x010a
        /*035e*/ 	.byte	0x21
	.zero		1


	//   ....[37]....
        /*0360*/ 	.word	0x00001b20
        /*0364*/ 	.word	0x000000ff
        /*0368*/ 	.word	0x00000028
        /*036c*/ 	.short	0x010a
        /*036e*/ 	.byte	0x08
	.zero		1


	//   ....[38]....
        /*0370*/ 	.word	0x00001c20
        /*0374*/ 	.word	0x000000ff
        /*0378*/ 	.word	0x00000098
        /*037c*/ 	.short	0x0101
        /*037e*/ 	.byte	0x06
	.zero		1


	//   ....[39]....
        /*0380*/ 	.word	0x00001c30
        /*0384*/ 	.word	0x000000ff
        /*0388*/ 	.word	0x00000028
        /*038c*/ 	.short	0x010a
        /*038e*/ 	.byte	0x08
	.zero		1


	//   ....[40]....
        /*0390*/ 	.word	0x00001cb0
        /*0394*/ 	.word	0x000000ff
        /*0398*/ 	.word	0x00000028
        /*039c*/ 	.short	0x010a
        /*039e*/ 	.byte	0x11
	.zero		1


	//   ....[41]....
        /*03a0*/ 	.word	0x00001e40
        /*03a4*/ 	.word	0x000000ff
        /*03a8*/ 	.word	0x00000028
        /*03ac*/ 	.short	0x010a
        /*03ae*/ 	.byte	0x08
	.zero		1


	//   ....[42]....
        /*03b0*/ 	.word	0x00001f80
        /*03b4*/ 	.word	0x00000002
        /*03b8*/ 	.word	0x000000a0
        /*03bc*/ 	.short	0x010a
        /*03be*/ 	.byte	0xff
	.zero		1


	//   ....[43]....
        /*03c0*/ 	.word	0x00002040
        /*03c4*/ 	.word	0x00000002
        /*03c8*/ 	.word	0x00000000
        /*03cc*/ 	.short	0x0101
        /*03ce*/ 	.byte	0xff
	.zero		1


	//   ....[44]....
        /*03d0*/ 	.word	0x000025a0
        /*03d4*/ 	.word	0x000000ff
        /*03d8*/ 	.word	0x00000000
        /*03dc*/ 	.short	0x010a
        /*03de*/ 	.byte	0x04
	.zero		1


	//   ....[45]....
        /*03e0*/ 	.word	0x00002630
        /*03e4*/ 	.word	0x000000ff
        /*03e8*/ 	.word	0x00000000
        /*03ec*/ 	.short	0x010a
        /*03ee*/ 	.byte	0x04
	.zero		1


	//   ....[46]....
        /*03f0*/ 	.word	0x000026c0
        /*03f4*/ 	.word	0x000000ff
        /*03f8*/ 	.word	0x00000000
        /*03fc*/ 	.short	0x010a
        /*03fe*/ 	.byte	0x04
	.zero		1


	//   ....[47]....
        /*0400*/ 	.word	0x00002750
        /*0404*/ 	.word	0x000000ff
        /*0408*/ 	.word	0x00000000
        /*040c*/ 	.short	0x010a
        /*040e*/ 	.byte	0x04
	.zero		1


	//   ....[48]....
        /*0410*/ 	.word	0x000027f0
        /*0414*/ 	.word	0x00000000
        /*0418*/ 	.word	0x00000000
        /*041c*/ 	.short	0x010a
        /*041e*/ 	.byte	0xff
	.zero		1


	//   ....[49]....
        /*0420*/ 	.word	0x00002920
        /*0424*/ 	.word	0x00000000
        /*0428*/ 	.word	0x000000e0
        /*042c*/ 	.short	0x010a
        /*042e*/ 	.byte	0xff
	.zero		1


	//   ....[50]....
        /*0430*/ 	.word	0x00002990
        /*0434*/ 	.word	0x00000004
        /*0438*/ 	.word	0x00000000
        /*043c*/ 	.short	0x0101
        /*043e*/ 	.byte	0xff
	.zero		1


	//   ....[51]....
        /*0440*/ 	.word	0x000029b0
        /*0444*/ 	.word	0x000000ff
        /*0448*/ 	.word	0x000000b0
        /*044c*/ 	.short	0x010a
        /*044e*/ 	.byte	0x05
	.zero		1


	//   ....[52]....
        /*0450*/ 	.word	0x00002ad0
        /*0454*/ 	.word	0x00000000
        /*0458*/ 	.word	0x000000a0
        /*045c*/ 	.short	0x010a
        /*045e*/ 	.byte	0xff
	.zero		1


	//   ....[53]....
        /*0460*/ 	.word	0x00002bd0
        /*0464*/ 	.word	0x00000000
        /*0468*/ 	.word	0x00000000
        /*046c*/ 	.short	0x0101
        /*046e*/ 	.byte	0xff
	.zero		1


	//   ....[54]....
        /*0470*/ 	.word	0x00002c60
        /*0474*/ 	.word	0x000000ff
        /*0478*/ 	.word	0x000000b0
        /*047c*/ 	.short	0x0106
        /*047e*/ 	.byte	0x05
	.zero		1


	//   ....[55]....
        /*0480*/ 	.word	0x00002c80
        /*0484*/ 	.word	0x000000ff
        /*0488*/ 	.word	0x000000b0
        /*048c*/ 	.short	0x010a
        /*048e*/ 	.byte	0x05
	.zero		1


	//   ....[56]....
        /*0490*/ 	.word	0x00002d10
        /*0494*/ 	.word	0x000000ff
        /*0498*/ 	.word	0x000000b0
        /*049c*/ 	.short	0x0106
        /*049e*/ 	.byte	0x04
	.zero		1


	//   ....[57]....
        /*04a0*/ 	.word	0x00002d50
        /*04a4*/ 	.word	0x00000000
        /*04a8*/ 	.word	0x000000b0
        /*04ac*/ 	.short	0x010a
        /*04ae*/ 	.byte	0xff
	.zero		1


	//   ....[58]....
        /*04b0*/ 	.word	0x00002f90
        /*04b4*/ 	.word	0x000000ff
        /*04b8*/ 	.word	0x00000008
        /*04bc*/ 	.short	0x010a
        /*04be*/ 	.byte	0x06
	.zero		1


	//   ....[59]....
        /*04c0*/ 	.word	0x00002fb0
        /*04c4*/ 	.word	0x000000ff
        /*04c8*/ 	.word	0x00000008
        /*04cc*/ 	.short	0x010a
        /*04ce*/ 	.byte	0x06
	.zero		1


	//   ....[60]....
        /*04d0*/ 	.word	0x00003140
        /*04d4*/ 	.word	0x000000ff
        /*04d8*/ 	.word	0x00000008
        /*04dc*/ 	.short	0x010a
        /*04de*/ 	.byte	0x06
	.zero		1


	//   ....[61]....
        /*04e0*/ 	.word	0x00003160
        /*04e4*/ 	.word	0x000000ff
        /*04e8*/ 	.word	0x00000008
        /*04ec*/ 	.short	0x010a
        /*04ee*/ 	.byte	0x06
	.zero		1


	//   ....[62]....
        /*04f0*/ 	.word	0x00003220
        /*04f4*/ 	.word	0x000000ff
        /*04f8*/ 	.word	0x00000000
        /*04fc*/ 	.short	0x0101
        /*04fe*/ 	.byte	0x07
	.zero		1


	//   ....[63]....
        /*0500*/ 	.word	0x00003560
        /*0504*/ 	.word	0x00000000
        /*0508*/ 	.word	0x000000a0
        /*050c*/ 	.short	0x010a
        /*050e*/ 	.byte	0xff
	.zero		1


	//   ....[64]....
        /*0510*/ 	.word	0x00003620
        /*0514*/ 	.word	0x00000000
        /*0518*/ 	.word	0x00000000
        /*051c*/ 	.short	0x0101
        /*051e*/ 	.byte	0xff
	.zero		1


	//   ....[65]....
        /*0520*/ 	.word	0x000036e0
        /*0524*/ 	.word	0x000000ff
        /*0528*/ 	.word	0x00000000
        /*052c*/ 	.short	0x010a
        /*052e*/ 	.byte	0x08
	.zero		1


	//   ....[66]....
        /*0530*/ 	.word	0x000036f0
        /*0534*/ 	.word	0x000000ff
        /*0538*/ 	.word	0x000000d0
        /*053c*/ 	.short	0x010a
        /*053e*/ 	.byte	0x09
	.zero		1


	//   ....[67]....
        /*0540*/ 	.word	0x000037a0
        /*0544*/ 	.word	0x000000ff
        /*0548*/ 	.word	0x00000000
        /*054c*/ 	.short	0x010a
        /*054e*/ 	.byte	0x08
	.zero		1


	//   ....[68]....
        /*0550*/ 	.word	0x000038d0
        /*0554*/ 	.word	0x000000ff
        /*0558*/ 	.word	0x00000000
        /*055c*/ 	.short	0x010a
        /*055e*/ 	.byte	0x1e
	.zero		1


	//   ....[69]....
        /*0560*/ 	.word	0x00003bd0
        /*0564*/ 	.word	0x000000ff
        /*0568*/ 	.word	0x00000000
        /*056c*/ 	.short	0x010a
        /*056e*/ 	.byte	0x05
	.zero		1


	//   ....[70]....
        /*0570*/ 	.word	0x00003c70
        /*0574*/ 	.word	0x00000000
        /*0578*/ 	.word	0x00000000
        /*057c*/ 	.short	0x010a
        /*057e*/ 	.byte	0xff
	.zero		1


	//   ....[71]....
        /*0580*/ 	.word	0x00003cb0
        /*0584*/ 	.word	0x00000000
        /*0588*/ 	.word	0x00000000
        /*058c*/ 	.short	0x010a
        /*058e*/ 	.byte	0xff
	.zero		1


	//   ....[72]....
        /*0590*/ 	.word	0x00003d20
        /*0594*/ 	.word	0x000000ff
        /*0598*/ 	.word	0x00000000
        /*059c*/ 	.short	0x0101
        /*059e*/ 	.byte	0x05
	.zero		1


	//   ....[73]....
        /*05a0*/ 	.word	0x00003d60
        /*05a4*/ 	.word	0x000000ff
        /*05a8*/ 	.word	0x00000100
        /*05ac*/ 	.short	0x010a
        /*05ae*/ 	.byte	0x07
	.zero		1


	//   ....[74]....
        /*05b0*/ 	.word	0x00003db0
        /*05b4*/ 	.word	0x000000ff
        /*05b8*/ 	.word	0x00000000
        /*05bc*/ 	.short	0x0101
        /*05be*/ 	.byte	0x05
	.zero		1


	//   ....[75]....
        /*05c0*/ 	.word	0x00004200
        /*05c4*/ 	.word	0x00000000
        /*05c8*/ 	.word	0x000000a0
        /*05cc*/ 	.short	0x010a
        /*05ce*/ 	.byte	0xff
	.zero		1


	//   ....[76]....
        /*05d0*/ 	.word	0x000042c0
        /*05d4*/ 	.word	0x00000000
        /*05d8*/ 	.word	0x00000000
        /*05dc*/ 	.short	0x0101
        /*05de*/ 	.byte	0xff
	.zero		1


	//   ....[77]....
        /*05e0*/ 	.word	0x000045e0
        /*05e4*/ 	.word	0x000000ff
        /*05e8*/ 	.word	0x00000098
        /*05ec*/ 	.short	0x010a
        /*05ee*/ 	.byte	0x07
	.zero		1


	//   ....[78]....
        /*05f0*/ 	.word	0x000047d0
        /*05f4*/ 	.word	0x000000ff
        /*05f8*/ 	.word	0x00000070
        /*05fc*/ 	.short	0x010a
        /*05fe*/ 	.byte	0x07
	.zero		1


	//   ....[79]....
        /*0600*/ 	.word	0x00004940
        /*0604*/ 	.word	0x000000ff
        /*0608*/ 	.word	0x00000050
        /*060c*/ 	.short	0x010b
        /*060e*/ 	.byte	0x07
	.zero		1


	//   ....[80]....
        /*0610*/ 	.word	0x00004950
        /*0614*/ 	.word	0x000000ff
        /*0618*/ 	.word	0x00000000
        /*061c*/ 	.short	0x0101
        /*061e*/ 	.byte	0x08
	.zero		1


	//   ....[81]....
        /*0620*/ 	.word	0x00004970
        /*0624*/ 	.word	0x000000ff
        /*0628*/ 	.word	0x00000078
        /*062c*/ 	.short	0x010a
        /*062e*/ 	.byte	0x07
	.zero		1


	//   ....[82]....
        /*0630*/ 	.word	0x00004ad0
        /*0634*/ 	.word	0x000000ff
        /*0638*/ 	.word	0x00000058
        /*063c*/ 	.short	0x010b
        /*063e*/ 	.byte	0x07
	.zero		1


	//   ....[83]....
        /*0640*/ 	.word	0x00004ae0
        /*0644*/ 	.word	0x000000ff
        /*0648*/ 	.word	0x00000000
        /*064c*/ 	.short	0x0101
        /*064e*/ 	.byte	0x08
	.zero		1


	//   ....[84]....
        /*0650*/ 	.word	0x00004af0
        /*0654*/ 	.word	0x000000ff
        /*0658*/ 	.word	0x00000080
        /*065c*/ 	.short	0x010a
        /*065e*/ 	.byte	0x07
	.zero		1


	//   ....[85]....
        /*0660*/ 	.word	0x00004c90
        /*0664*/ 	.word	0x000000ff
        /*0668*/ 	.word	0x00000060
        /*066c*/ 	.short	0x010b
        /*066e*/ 	.byte	0x07
	.zero		1


	//   ....[86]....
        /*0670*/ 	.word	0x00004d00
        /*0674*/ 	.word	0x000000ff
        /*0678*/ 	.word	0x00000000
        /*067c*/ 	.short	0x0101
        /*067e*/ 	.byte	0x08
	.zero		1


	//   ....[87]....
        /*0680*/ 	.word	0x00004d30
        /*0684*/ 	.word	0x000000ff
        /*0688*/ 	.word	0x00000088
        /*068c*/ 	.short	0x010a
        /*068e*/ 	.byte	0x07
	.zero		1


	//   ....[88]....
        /*0690*/ 	.word	0x00004f40
        /*0694*/ 	.word	0x000000ff
        /*0698*/ 	.word	0x00000068
        /*069c*/ 	.short	0x010b
        /*069e*/ 	.byte	0x07
	.zero		1


	//   ....[89]....
        /*06a0*/ 	.word	0x00004f60
        /*06a4*/ 	.word	0x000000ff
        /*06a8*/ 	.word	0x00000000
        /*06ac*/ 	.short	0x0101
        /*06ae*/ 	.byte	0x0d
	.zero		1


	//   ....[90]....
        /*06b0*/ 	.word	0x00004f90
        /*06b4*/ 	.word	0x000000ff
        /*06b8*/ 	.word	0x00000070
        /*06bc*/ 	.short	0x010a
        /*06be*/ 	.byte	0x07
	.zero		1


	//   ....[91]....
        /*06c0*/ 	.word	0x00004fb0
        /*06c4*/ 	.word	0x000000ff
        /*06c8*/ 	.word	0x00000078
        /*06cc*/ 	.short	0x010a
        /*06ce*/ 	.byte	0x07
	.zero		1


	//   ....[92]....
        /*06d0*/ 	.word	0x00004fd0
        /*06d4*/ 	.word	0x000000ff
        /*06d8*/ 	.word	0x00000080
        /*06dc*/ 	.short	0x010a
        /*06de*/ 	.byte	0x07
	.zero		1


	//   ....[93]....
        /*06e0*/ 	.word	0x00005010
        /*06e4*/ 	.word	0x00000000
        /*06e8*/ 	.word	0x00000088
        /*06ec*/ 	.short	0x010a
        /*06ee*/ 	.byte	0xff
	.zero		1


	//   ....[94]....
        /*06f0*/ 	.word	0x000052c0
        /*06f4*/ 	.word	0x00000000
        /*06f8*/ 	.word	0x000000a0
        /*06fc*/ 	.short	0x010a
        /*06fe*/ 	.byte	0xff
	.zero		1


	//   ....[95]....
        /*0700*/ 	.word	0x00005380
        /*0704*/ 	.word	0x00000000
        /*0708*/ 	.word	0x00000000
        /*070c*/ 	.short	0x0101
        /*070e*/ 	.byte	0xff
	.zero		1


	//   ....[96]....
        /*0710*/ 	.word	0x00005f20
        /*0714*/ 	.word	0x000000ff
        /*0718*/ 	.word	0x00000050
        /*071c*/ 	.short	0x010a
        /*071e*/ 	.byte	0x04
	.zero		1


	//   ....[97]....
        /*0720*/ 	.word	0x00005f60
        /*0724*/ 	.word	0x00000005
        /*0728*/ 	.word	0x000000c0
        /*072c*/ 	.short	0x010a
        /*072e*/ 	.byte	0xff
	.zero		1


	//   ....[98]....
        /*0730*/ 	.word	0x00006160
        /*0734*/ 	.word	0x00000003
        /*0738*/ 	.word	0x00000050
        /*073c*/ 	.short	0x010a
        /*073e*/ 	.byte	0xff
	.zero		1


	//   ....[99]....
        /*0740*/ 	.word	0x00006370
        /*0744*/ 	.word	0x000000c9
        /*0748*/ 	.word	0x000000c0
        /*074c*/ 	.short	0x010a
        /*074e*/ 	.byte	0xff
	.zero		1


	//   ....[100]....
        /*0750*/ 	.word	0x0000c3a0
        /*0754*/ 	.word	0x000000c9
        /*0758*/ 	.word	0x00000000
        /*075c*/ 	.short	0x0101
        /*075e*/ 	.byte	0xff
	.zero		1


	//   ....[101]....
        /*0760*/ 	.word	0x0000dc70
        /*0764*/ 	.word	0x00000000
        /*0768*/ 	.word	0x00000000
        /*076c*/ 	.short	0x0101
        /*076e*/ 	.byte	0xff
	.zero		1


	//   ....[102]....
        /*0770*/ 	.word	0x0000dcf0
        /*0774*/ 	.word	0x00000003
        /*0778*/ 	.word	0x00000050
        /*077c*/ 	.short	0x010a
        /*077e*/ 	.byte	0xff
	.zero		1


	//   ....[103]....
        /*0780*/ 	.word	0x0000df50
        /*0784*/ 	.word	0x00000000
        /*0788*/ 	.word	0x00000000
        /*078c*/ 	.short	0x0101
        /*078e*/ 	.byte	0xff
	.zero		1


	//   ....[104]....
        /*0790*/ 	.word	0x0000df70
        /*0794*/ 	.word	0x00000003
        /*0798*/ 	.word	0x000000f0
        /*079c*/ 	.short	0x010a
        /*079e*/ 	.byte	0xff
	.zero		1


	//   ....[105]....
        /*07a0*/ 	.word	0x0000dfd0
        /*07a4*/ 	.word	0x00000002
        /*07a8*/ 	.word	0x00000028
        /*07ac*/ 	.short	0x010a
        /*07ae*/ 	.byte	0xff
	.zero		1


	//   ....[106]....
        /*07b0*/ 	.word	0x0000e030
        /*07b4*/ 	.word	0x00000002
        /*07b8*/ 	.word	0x00000028
        /*07bc*/ 	.short	0x010a
        /*07be*/ 	.byte	0xff
	.zero		1


	//   ....[107]....
        /*07c0*/ 	.word	0x0000e080
        /*07c4*/ 	.word	0x00000002
        /*07c8*/ 	.word	0x000000a0
        /*07cc*/ 	.short	0x010a
        /*07ce*/ 	.byte	0xff
	.zero		1


	//   ....[108]....
        /*07d0*/ 	.word	0x0000e0e0
        /*07d4*/ 	.word	0x00000000
        /*07d8*/ 	.word	0x00000000
        /*07dc*/ 	.short	0x010a
        /*07de*/ 	.byte	0xff
	.zero		1


	//   ....[109]....
        /*07e0*/ 	.word	0x0000e140
        /*07e4*/ 	.word	0x00000000
        /*07e8*/ 	.word	0x00000000
        /*07ec*/ 	.short	0x010a
        /*07ee*/ 	.byte	0xff
	.zero		1


	//   ....[110]....
        /*07f0*/ 	.word	0x0000e1a0
        /*07f4*/ 	.word	0x00000000
        /*07f8*/ 	.word	0x00000000
        /*07fc*/ 	.short	0x010a
        /*07fe*/ 	.byte	0xff
	.zero		1


	//   ....[111]....
        /*0800*/ 	.word	0x0000e200
        /*0804*/ 	.word	0x00000000
        /*0808*/ 	.word	0x00000000
        /*080c*/ 	.short	0x010a
        /*080e*/ 	.byte	0xff
	.zero		1


	//   ....[112]....
        /*0810*/ 	.word	0x0000e250
        /*0814*/ 	.word	0x00000000
        /*0818*/ 	.word	0x000000e0
        /*081c*/ 	.short	0x010a
        /*081e*/ 	.byte	0xff
	.zero		1


	//   ....[113]....
        /*0820*/ 	.word	0x0000e2b0
        /*0824*/ 	.word	0x00000000
        /*0828*/ 	.word	0x000000b0
        /*082c*/ 	.short	0x010a
        /*082e*/ 	.byte	0xff
	.zero		1


	//   ....[114]....
        /*0830*/ 	.word	0x0000e300
        /*0834*/ 	.word	0x00000000
        /*0838*/ 	.word	0x000000a0
        /*083c*/ 	.short	0x010a
        /*083e*/ 	.byte	0xff
	.zero		1


	//   ....[115]....
        /*0840*/ 	.word	0x0000e360
        /*0844*/ 	.word	0x00000000
        /*0848*/ 	.word	0x000000b0
        /*084c*/ 	.short	0x010a
        /*084e*/ 	.byte	0xff
	.zero		1


	//   ....[116]....
        /*0850*/ 	.word	0x0000e3c0
        /*0854*/ 	.word	0x00000004
        /*0858*/ 	.word	0x00000008
        /*085c*/ 	.short	0x010a
        /*085e*/ 	.byte	0xff
	.zero		1


	//   ....[117]....
        /*0860*/ 	.word	0x0000e4a0
        /*0864*/ 	.word	0x00000002
        /*0868*/ 	.word	0x00000008
        /*086c*/ 	.short	0x010a
        /*086e*/ 	.byte	0xff
	.zero		1


	//   ....[118]....
        /*0870*/ 	.word	0x0000e4f0
        /*0874*/ 	.word	0x00000000
        /*0878*/ 	.word	0x000000a0
        /*087c*/ 	.short	0x010a
        /*087e*/ 	.byte	0xff
	.zero		1


	//   ....[119]....
        /*0880*/ 	.word	0x0000e550
        /*0884*/ 	.word	0x00000000
        /*0888*/ 	.word	0x000000d0
        /*088c*/ 	.short	0x010a
        /*088e*/ 	.byte	0xff
	.zero		1


	//   ....[120]....
        /*0890*/ 	.word	0x0000e5b0
        /*0894*/ 	.word	0x00000000
        /*0898*/ 	.word	0x00000000
        /*089c*/ 	.short	0x010a
        /*089e*/ 	.byte	0xff
	.zero		1


	//   ....[121]....
        /*08a0*/ 	.word	0x0000e610
        /*08a4*/ 	.word	0x00000000
        /*08a8*/ 	.word	0x00000000
        /*08ac*/ 	.short	0x010a
        /*08ae*/ 	.byte	0xff
	.zero		1


	//   ....[122]....
        /*08b0*/ 	.word	0x0000e670
        /*08b4*/ 	.word	0x00000000
        /*08b8*/ 	.word	0x00000100
        /*08bc*/ 	.short	0x010a
        /*08be*/ 	.byte	0xff
	.zero		1


	//   ....[123]....
        /*08c0*/ 	.word	0x0000e6c0
        /*08c4*/ 	.word	0x00000000
        /*08c8*/ 	.word	0x000000a0
        /*08cc*/ 	.short	0x010a
        /*08ce*/ 	.byte	0xff
	.zero		1


	//   ....[124]....
        /*08d0*/ 	.word	0x0000e720
        /*08d4*/ 	.word	0x00000000
        /*08d8*/ 	.word	0x00000098
        /*08dc*/ 	.short	0x010a
        /*08de*/ 	.byte	0xff
	.zero		1


	//   ....[125]....
        /*08e0*/ 	.word	0x0000e780
        /*08e4*/ 	.word	0x00000003
        /*08e8*/ 	.word	0x00000070
        /*08ec*/ 	.short	0x010a
        /*08ee*/ 	.byte	0xff
	.zero		1


	//   ....[126]....
        /*08f0*/ 	.word	0x0000e7e0
        /*08f4*/ 	.word	0x00000003
        /*08f8*/ 	.word	0x00000078
        /*08fc*/ 	.short	0x010a
        /*08fe*/ 	.byte	0xff
	.zero		1


	//   ....[127]....
        /*0900*/ 	.word	0x0000e840
        /*0904*/ 	.word	0x00000003
        /*0908*/ 	.word	0x00000080
        /*090c*/ 	.short	0x010a
        /*090e*/ 	.byte	0xff
	.zero		1


	//   ....[128]....
        /*0910*/ 	.word	0x0000e8a0
        /*0914*/ 	.word	0x00000003
        /*0918*/ 	.word	0x00000088
        /*091c*/ 	.short	0x010a
        /*091e*/ 	.byte	0xff
	.zero		1


	//   ....[129]....
        /*0920*/ 	.word	0x0000e900
        /*0924*/ 	.word	0x00000000
        /*0928*/ 	.word	0x00000070
        /*092c*/ 	.short	0x010a
        /*092e*/ 	.byte	0xff
	.zero		1


	//   ....[130]....
        /*0930*/ 	.word	0x0000e960
        /*0934*/ 	.word	0x00000000
        /*0938*/ 	.word	0x00000078
        /*093c*/ 	.short	0x010a
        /*093e*/ 	.byte	0xff
	.zero		1


	//   ....[131]....
        /*0940*/ 	.word	0x0000e9c0
        /*0944*/ 	.word	0x00000000
        /*0948*/ 	.word	0x00000080
        /*094c*/ 	.short	0x010a
        /*094e*/ 	.byte	0xff
	.zero		1


	//   ....[132]....
        /*0950*/ 	.word	0x0000ea10
        /*0954*/ 	.word	0x00000000
        /*0958*/ 	.word	0x000000a0
        /*095c*/ 	.short	0x010a
        /*095e*/ 	.byte	0xff
	.zero		1


	//   ....[133]....
        /*0960*/ 	.word	0x0000ea60
        /*0964*/ 	.word	0x00000003
        /*0968*/ 	.word	0x00000050
        /*096c*/ 	.short	0x010a
        /*096e*/ 	.byte	0xff
	.zero		1


	//   ....[134]....
        /*0970*/ 	.word	0x0000eab0
        /*0974*/ 	.word	0x000000c9
        /*0978*/ 	.word	0x000000c0
        /*097c*/ 	.short	0x010a
        /*097e*/ 	.byte	0xff
	.zero		1


	//----- nvinfo : EIATTR_NUM_MBARRIERS
	.align		4
.L_47:
        /*0980*/ 	.byte	0x03, 0x38
        /*0982*/ 	.short	0x0021


	//----- nvinfo : EIATTR_EXIT_INSTR_OFFSETS
	.align		4
        /*0984*/ 	.byte	0x04, 0x1c
        /*0986*/ 	.short	(.L_49 - .L_48)


	//   ....[0]....
.L_48:
        /*0988*/ 	.word	0x00002820


	//   ....[1]....
        /*098c*/ 	.word	0x00002d20


	//   ....[2]....
        /*0990*/ 	.word	0x00002d80


	//   ....[3]....
        /*0994*/ 	.word	0x00003fe0


	//   ....[4]....
        /*0998*/ 	.word	0x00005040


	//   ....[5]....
        /*099c*/ 	.word	0x00005080


	//   ....[6]....
        /*09a0*/ 	.word	0x0000de30


	//   ....[7]....
        /*09a4*/ 	.word	0x0000deb0


	//   ....[8]....
        /*09a8*/ 	.word	0x0000dee0


	//   ....[9]....
        /*09ac*/ 	.word	0x0000df60


	//----- nvinfo : EIATTR_MAX_THREADS
	.align		4
.L_49:
        /*09b0*/ 	.byte	0x04, 0x05
        /*09b2*/ 	.short	(.L_51 - .L_50)
.L_50:
        /*09b4*/ 	.word	0x00000100
        /*09b8*/ 	.word	0x00000001
        /*09bc*/ 	.word	0x00000001


	//----- nvinfo : EIATTR_CRS_STACK_SIZE
	.align		4
.L_51:
        /*09c0*/ 	.byte	0x04, 0x1e
        /*09c2*/ 	.short	(.L_53 - .L_52)
.L_52:
        /*09c4*/ 	.word	0x00000000


	//----- nvinfo : EIATTR_CBANK_PARAM_SIZE
	.align		4
.L_53:
        /*09c8*/ 	.byte	0x03, 0x19
        /*09ca*/ 	.short	0x0800


	//----- nvinfo : EIATTR_PARAM_CBANK
	.align		4
        /*09cc*/ 	.byte	0x04, 0x0a
        /*09ce*/ 	.short	(.L_55 - .L_54)
	.align		4
.L_54:
        /*09d0*/ 	.word	index@(.nv.constant0._ZN7cutlass13device_kernelINS_4gemm6kernel13GemmUniversalIN4cute5tupleIJiiiiEEENS1_10collective13CollectiveMmaINS1_35MainloopSm100TmaUmmaWarpSpecializedILi5ELi2ELi2ENS5_IJNS4_1CILi2EEENSA_ILi1EEESC_EEEEENS5_IJNSA_ILi256EEESF_NSA_ILi64EEEEEENS_10bfloat16_tENS5_IJlSC_lEEESI_SJ_NS4_8TiledMMAINS4_8MMA_AtomIJNS4_26SM100_MMA_F16BF16_2x1SM_SSISI_SI_fLi256ELi256ELNS4_4UMMA5MajorE0ELSO_0ELNSN_7ScaleInE0ELSP_0EEEEEENS4_6LayoutINS5_IJSC_SC_SC_EEENS5_IJNSA_ILi0EEESU_SU_EEEEENS5_IJNS4_10UnderscoreESX_SX_EEEEENS4_18SM100_TMA_2SM_LOADENS4_14ComposedLayoutINS4_7SwizzleILi3ELi4ELi3EEENS4_18smem_ptr_flag_bitsILi16EEENSS_INS5_IJNSA_ILi8EEESG_EEENS5_IJSG_SC_EEEEEEEvNS4_8identityES10_S1A_vS1B_EENS_8epilogue10collective18CollectiveEpilogueINS1D_23Sm100TmaWarpSpecializedILi4ELi2ELi64ELb1ELb0EEEJNS5_IJNSA_ILi128EEESF_SG_EEENS5_IJNSS_IS1I_SC_EENSS_ISG_SC_EEEEESI_SJ_SI_SJ_NS1D_6fusion15FusionCallbacksIS1H_NS1N_13LinCombEltActINS1D_6thread4GELUESI_fSI_fLNS_15FloatRoundStyleE2EEES1J_S1M_JEEENS4_5SM1004TMEM4LOAD26SM100_TMEM_LOAD_32dp32b64xENS4_13SM90_TMA_LOADES1A_NS4_39AutoVectorizingCopyWithAssumedAlignmentILi128EEENS4_14SM90_TMA_STOREES1A_S21_S21_EEEvvEEEEvNT_6ParamsE)
        /*09d4*/ 	.short	0x0380
        /*09d6*/ 	.short	0x0800


	//----- nvinfo : EIATTR_SW_WAR
	.align		4
.L_55:
        /*09d8*/ 	.byte	0x04, 0x36
        /*09da*/ 	.short	(.L_57 - .L_56)
.L_56:
        /*09dc*/ 	.word	0x00000008
.L_57:


//--------------------- .nv.callgraph             --------------------------
	.section	.nv.callgraph,"",@"SHT_CUDA_CALLGRAPH"
	.align	4
	.sectionentsize	8
	.align		4
        /*0000*/ 	.word	0x00000000
	.align		4
        /*0004*/ 	.word	0xffffffff
	.align		4
        /*0008*/ 	.word	index@(_ZN7cutlass13device_kernelINS_4gemm6kernel13GemmUniversalIN4cute5tupleIJiiiiEEENS1_10collective13CollectiveMmaINS1_35MainloopSm100TmaUmmaWarpSpecializedILi5ELi2ELi2ENS5_IJNS4_1CILi2EEENSA_ILi1EEESC_EEEEENS5_IJNSA_ILi256EEESF_NSA_ILi64EEEEEENS_10bfloat16_tENS5_IJlSC_lEEESI_SJ_NS4_8TiledMMAINS4_8MMA_AtomIJNS4_26SM100_MMA_F16BF16_2x1SM_SSISI_SI_fLi256ELi256ELNS4_4UMMA5MajorE0ELSO_0ELNSN_7ScaleInE0ELSP_0EEEEEENS4_6LayoutINS5_IJSC_SC_SC_EEENS5_IJNSA_ILi0EEESU_SU_EEEEENS5_IJNS4_10UnderscoreESX_SX_EEEEENS4_18SM100_TMA_2SM_LOADENS4_14ComposedLayoutINS4_7SwizzleILi3ELi4ELi3EEENS4_18smem_ptr_flag_bitsILi16EEENSS_INS5_IJNSA_ILi8EEESG_EEENS5_IJSG_SC_EEEEEEEvNS4_8identityES10_S1A_vS1B_EENS_8epilogue10collective18CollectiveEpilogueINS1D_23Sm100TmaWarpSpecializedILi4ELi2ELi64ELb1ELb0EEEJNS5_IJNSA_ILi128EEESF_SG_EEENS5_IJNSS_IS1I_SC_EENSS_ISG_SC_EEEEESI_SJ_SI_SJ_NS1D_6fusion15FusionCallbacksIS1H_NS1N_13LinCombEltActINS1D_6thread4GELUESI_fSI_fLNS_15FloatRoundStyleE2EEES1J_S1M_JEEENS4_5SM1004TMEM4LOAD26SM100_TMEM_LOAD_32dp32b64xENS4_13SM90_TMA_LOADES1A_NS4_39AutoVectorizingCopyWithAssumedAlignmentILi128EEENS4_14SM90_TMA_STOREES1A_S21_S21_EEEvvEEEEvNT_6ParamsE)
	.align		4
        /*000c*/ 	.word	index@(__assertfail)
	.align		4
        /*0010*/ 	.word	0x00000000
	.align		4
        /*0014*/ 	.word	0xfffffffe
	.align		4
        /*0018*/ 	.word	0x00000000
	.align		4
        /*001c*/ 	.word	0xfffffffd
	.align		4
        /*0020*/ 	.word	0x00000000
	.align		4
        /*0024*/ 	.word	0xfffffffc


//--------------------- .nv.constant4             --------------------------
	.section	.nv.constant4,"a",@progbits
	.align	8
	.align		8
.nv.constant4:
        /*0000*/ 	.dword	__assertfail
	.align		8
        /*0008*/ 	.dword	__unnamed_1
	.align		8
        /*0010*/ 	.dword	__unnamed_2
	.align		8
        /*0018*/ 	.dword	_ZN39_INTERNAL_7dac369c_4_k_cu_f4444284_29494cuda3std3__45__cpo5beginE
	.align		8
        /*0020*/ 	.dword	_ZN39_INTERNAL_7dac369c_4_k_cu_f4444284_29494cuda3std3__45__cpo3endE
	.align		8
        /*0028*/ 	.dword	_ZN39_INTERNAL_7dac369c_4_k_cu_f4444284_29494cuda3std3__45__cpo6cbeginE
	.align		8
        /*0030*/ 	.dword	_ZN39_INTERNAL_7dac369c_4_k_cu_f4444284_29494cuda3std3__45__cpo4cendE
	.align		8
        /*0038*/ 	.dword	_ZN39_INTERNAL_7dac369c_4_k_cu_f4444284_29494cuda3std3__441_GLOBAL__N__7dac369c_4_k_cu_f4444284_29496ignoreE
	.align		8
        /*0040*/ 	.dword	_ZN39_INTERNAL_7dac369c_4_k_cu_f4444284_29494cuda3std3__419piecewise_constructE
	.align		8
        /*0048*/ 	.dword	_ZN39_INTERNAL_7dac369c_4_k_cu_f4444284_29494cuda3std3__48in_placeE
	.align		8
        /*0050*/ 	.dword	_ZN39_INTERNAL_7dac369c_4_k_cu_f4444284_29494cuda3std6ranges3__45__cpo4swapE
	.align		8
        /*0058*/ 	.dword	_ZN39_INTERNAL_7dac369c_4_k_cu_f4444284_29494cuda3std6ranges3__45__cpo9iter_moveE
	.align		8
        /*0060*/ 	.dword	_ZN39_INTERNAL_7dac369c_4_k_cu_f4444284_29494cute7productE
	.align		8
        /*0068*/ 	.dword	_ZN39_INTERNAL_7dac369c_4_k_cu_f4444284_29494cute1_E
	.align		8
        /*0070*/ 	.dword	$str$25
	.align		8
        /*0078*/ 	.dword	$str$26
	.align		8
        /*0080*/ 	.dword	$str$27
	.align		8
        /*0088*/ 	.dword	$str$28


//--------------------- .text._ZN7cutlass13device_kernelINS_4gemm6kernel13GemmUniversalIN4cute5tupleIJiiiiEEENS1_10collective13CollectiveMmaINS1_35MainloopSm100TmaUmmaWarpSpecializedILi5ELi2ELi2ENS5_IJNS4_1CILi2EEENSA_ILi1EEESC_EEEEENS5_IJNSA_ILi256EEESF_NSA_ILi64EEEEEENS_10bfloat16_tENS5_IJlSC_lEEESI_SJ_NS4_8TiledMMAINS4_8MMA_AtomIJNS4_26SM100_MMA_F16BF16_2x1SM_SSISI_SI_fLi256ELi256ELNS4_4UMMA5MajorE0ELSO_0ELNSN_7ScaleInE0ELSP_0EEEEEENS4_6LayoutINS5_IJSC_SC_SC_EEENS5_IJNSA_ILi0EEESU_SU_EEEEENS5_IJNS4_10UnderscoreESX_SX_EEEEENS4_18SM100_TMA_2SM_LOADENS4_14ComposedLayoutINS4_7SwizzleILi3ELi4ELi3EEENS4_18smem_ptr_flag_bitsILi16EEENSS_INS5_IJNSA_ILi8EEESG_EEENS5_IJSG_SC_EEEEEEEvNS4_8identityES10_S1A_vS1B_EENS_8epilogue10collective18CollectiveEpilogueINS1D_23Sm100TmaWarpSpecializedILi4ELi2ELi64ELb1ELb0EEEJNS5_IJNSA_ILi128EEESF_SG_EEENS5_IJNSS_IS1I_SC_EENSS_ISG_SC_EEEEESI_SJ_SI_SJ_NS1D_6fusion15FusionCallbacksIS1H_NS1N_13LinCombEltActINS1D_6thread4GELUESI_fSI_fLNS_15FloatRoundStyleE2EEES1J_S1M_JEEENS4_5SM1004TMEM4LOAD26SM100_TMEM_LOAD_32dp32b64xENS4_13SM90_TMA_LOADES1A_NS4_39AutoVectorizingCopyWithAssumedAlignmentILi128EEENS4_14SM90_TMA_STOREES1A_S21_S21_EEEvvEEEEvNT_6ParamsE --------------------------
	.section	.text._ZN7cutlass13device_kernelINS_4gemm6kernel13GemmUniversalIN4cute5tupleIJiiiiEEENS1_10collective13CollectiveMmaINS1_35MainloopSm100TmaUmmaWarpSpecializedILi5ELi2ELi2ENS5_IJNS4_1CILi2EEENSA_ILi1EEESC_EEEEENS5_IJNSA_ILi256EEESF_NSA_ILi64EEEEEENS_10bfloat16_tENS5_IJlSC_lEEESI_SJ_NS4_8TiledMMAINS4_8MMA_AtomIJNS4_26SM100_MMA_F16BF16_2x1SM_SSISI_SI_fLi256ELi256ELNS4_4UMMA5MajorE0ELSO_0ELNSN_7ScaleInE0ELSP_0EEEEEENS4_6LayoutINS5_IJSC_SC_SC_EEENS5_IJNSA_ILi0EEESU_SU_EEEEENS5_IJNS4_10UnderscoreESX_SX_EEEEENS4_18SM100_TMA_2SM_LOADENS4_14ComposedLayoutINS4_7SwizzleILi3ELi4ELi3EEENS4_18smem_ptr_flag_bitsILi16EEENSS_INS5_IJNSA_ILi8EEESG_EEENS5_IJSG_SC_EEEEEEEvNS4_8identityES10_S1A_vS1B_EENS_8epilogue10collective18CollectiveEpilogueINS1D_23Sm100TmaWarpSpecializedILi4ELi2ELi64ELb1ELb0EEEJNS5_IJNSA_ILi128EEESF_SG_EEENS5_IJNSS_IS1I_SC_EENSS_ISG_SC_EEEEESI_SJ_SI_SJ_NS1D_6fusion15FusionCallbacksIS1H_NS1N_13LinCombEltActINS1D_6thread4GELUESI_fSI_fLNS_15FloatRoundStyleE2EEES1J_S1M_JEEENS4_5SM1004TMEM4LOAD26SM100_TMEM_LOAD_32dp32b64xENS4_13SM90_TMA_LOADES1A_NS4_39AutoVectorizingCopyWithAssumedAlignmentILi128EEENS4_14SM90_TMA_STOREES1A_S21_S21_EEEvvEEEEvNT_6ParamsE,"ax",@progbits
	.align	128
.text._ZN7cutlass13device_kernelINS_4gemm6kernel13GemmUniversalIN4cute5tupleIJiiiiEEENS1_10collective13CollectiveMmaINS1_35MainloopSm100TmaUmmaWarpSpecializedILi5ELi2ELi2ENS5_IJNS4_1CILi2EEENSA_ILi1EEESC_EEEEENS5_IJNSA_ILi256EEESF_NSA_ILi64EEEEEENS_10bfloat16_tENS5_IJlSC_lEEESI_SJ_NS4_8TiledMMAINS4_8MMA_AtomIJNS4_26SM100_MMA_F16BF16_2x1SM_SSISI_SI_fLi256ELi256ELNS4_4UMMA5MajorE0ELSO_0ELNSN_7ScaleInE0ELSP_0EEEEEENS4_6LayoutINS5_IJSC_SC_SC_EEENS5_IJNSA_ILi0EEESU_SU_EEEEENS5_IJNS4_10UnderscoreESX_SX_EEEEENS4_18SM100_TMA_2SM_LOADENS4_14ComposedLayoutINS4_7SwizzleILi3ELi4ELi3EEENS4_18smem_ptr_flag_bitsILi16EEENSS_INS5_IJNSA_ILi8EEESG_EEENS5_IJSG_SC_EEEEEEEvNS4_8identityES10_S1A_vS1B_EENS_8epilogue10collective18CollectiveEpilogueINS1D_23Sm100TmaWarpSpecializedILi4ELi2ELi64ELb1ELb0EEEJNS5_IJNSA_ILi128EEESF_SG_EEENS5_IJNSS_IS1I_SC_EENSS_ISG_SC_EEEEESI_SJ_SI_SJ_NS1D_6fusion15FusionCallbacksIS1H_NS1N_13LinCombEltActINS1D_6thread4GELUESI_fSI_fLNS_15FloatRoundStyleE2EEES1J_S1M_JEEENS4_5SM1004TMEM4LOAD26SM100_TMEM_LOAD_32dp32b64xENS4_13SM90_TMA_LOADES1A_NS4_39AutoVectorizingCopyWithAssumedAlignmentILi128EEENS4_14SM90_TMA_STOREES1A_S21_S21_EEEvvEEEEvNT_6ParamsE:
        .type           _ZN7cutlass13device_kernelINS_4gemm6kernel13GemmUniversalIN4cute5tupleIJiiiiEEENS1_10collective13CollectiveMmaINS1_35MainloopSm100TmaUmmaWarpSpecializedILi5ELi2ELi2ENS5_IJNS4_1CILi2EEENSA_ILi1EEESC_EEEEENS5_IJNSA_ILi256EEESF_NSA_ILi64EEEEEENS_10bfloat16_tENS5_IJlSC_lEEESI_SJ_NS4_8TiledMMAINS4_8MMA_AtomIJNS4_26SM100_MMA_F16BF16_2x1SM_SSISI_SI_fLi256ELi256ELNS4_4UMMA5MajorE0ELSO_0ELNSN_7ScaleInE0ELSP_0EEEEEENS4_6LayoutINS5_IJSC_SC_SC_EEENS5_IJNSA_ILi0EEESU_SU_EEEEENS5_IJNS4_10UnderscoreESX_SX_EEEEENS4_18SM100_TMA_2SM_LOADENS4_14ComposedLayoutINS4_7SwizzleILi3ELi4ELi3EEENS4_18smem_ptr_flag_bitsILi16EEENSS_INS5_IJNSA_ILi8EEESG_EEENS5_IJSG_SC_EEEEEEEvNS4_8identityES10_S1A_vS1B_EENS_8epilogue10collective18CollectiveEpilogueINS1D_23Sm100TmaWarpSpecializedILi4ELi2ELi64ELb1ELb0EEEJNS5_IJNSA_ILi128EEESF_SG_EEENS5_IJNSS_IS1I_SC_EENSS_ISG_SC_EEEEESI_SJ_SI_SJ_NS1D_6fusion15FusionCallbacksIS1H_NS1N_13LinCombEltActINS1D_6thread4GELUESI_fSI_fLNS_15FloatRoundStyleE2EEES1J_S1M_JEEENS4_5SM1004TMEM4LOAD26SM100_TMEM_LOAD_32dp32b64xENS4_13SM90_TMA_LOADES1A_NS4_39AutoVectorizingCopyWithAssumedAlignmentILi128EEENS4_14SM90_TMA_STOREES1A_S21_S21_EEEvvEEEEvNT_6ParamsE,@function
        .size           _ZN7cutlass13device_kernelINS_4gemm6kernel13GemmUniversalIN4cute5tupleIJiiiiEEENS1_10collective13CollectiveMmaINS1_35MainloopSm100TmaUmmaWarpSpecializedILi5ELi2ELi2ENS5_IJNS4_1CILi2EEENSA_ILi1EEESC_EEEEENS5_IJNSA_ILi256EEESF_NSA_ILi64EEEEEENS_10bfloat16_tENS5_IJlSC_lEEESI_SJ_NS4_8TiledMMAINS4_8MMA_AtomIJNS4_26SM100_MMA_F16BF16_2x1SM_SSISI_SI_fLi256ELi256ELNS4_4UMMA5MajorE0ELSO_0ELNSN_7ScaleInE0ELSP_0EEEEEENS4_6LayoutINS5_IJSC_SC_SC_EEENS5_IJNSA_ILi0EEESU_SU_EEEEENS5_IJNS4_10UnderscoreESX_SX_EEEEENS4_18SM100_TMA_2SM_LOADENS4_14ComposedLayoutINS4_7SwizzleILi3ELi4ELi3EEENS4_18smem_ptr_flag_bitsILi16EEENSS_INS5_IJNSA_ILi8EEESG_EEENS5_IJSG_SC_EEEEEEEvNS4_8identityES10_S1A_vS1B_EENS_8epilogue10collective18CollectiveEpilogueINS1D_23Sm100TmaWarpSpecializedILi4ELi2ELi64ELb1ELb0EEEJNS5_IJNSA_ILi128EEESF_SG_EEENS5_IJNSS_IS1I_SC_EENSS_ISG_SC_EEEEESI_SJ_SI_SJ_NS1D_6fusion15FusionCallbacksIS1H_NS1N_13LinCombEltActINS1D_6thread4GELUESI_fSI_fLNS_15FloatRoundStyleE2EEES1J_S1M_JEEENS4_5SM1004TMEM4LOAD26SM100_TMEM_LOAD_32dp32b64xENS4_13SM90_TMA_LOADES1A_NS4_39AutoVectorizingCopyWithAssumedAlignmentILi128EEENS4_14SM90_TMA_STOREES1A_S21_S21_EEEvvEEEEvNT_6ParamsE,(.L_x_178 - _ZN7cutlass13device_kernelINS_4gemm6kernel13GemmUniversalIN4cute5tupleIJiiiiEEENS1_10collective13CollectiveMmaINS1_35MainloopSm100TmaUmmaWarpSpecializedILi5ELi2ELi2ENS5_IJNS4_1CILi2EEENSA_ILi1EEESC_EEEEENS5_IJNSA_ILi256EEESF_NSA_ILi64EEEEEENS_10bfloat16_tENS5_IJlSC_lEEESI_SJ_NS4_8TiledMMAINS4_8MMA_AtomIJNS4_26SM100_MMA_F16BF16_2x1SM_SSISI_SI_fLi256ELi256ELNS4_4UMMA5MajorE0ELSO_0ELNSN_7ScaleInE0ELSP_0EEEEEENS4_6LayoutINS5_IJSC_SC_SC_EEENS5_IJNSA_ILi0EEESU_SU_EEEEENS5_IJNS4_10UnderscoreESX_SX_EEEEENS4_18SM100_TMA_2SM_LOADENS4_14ComposedLayoutINS4_7SwizzleILi3ELi4ELi3EEENS4_18smem_ptr_flag_bitsILi16EEENSS_INS5_IJNSA_ILi8EEESG_EEENS5_IJSG_SC_EEEEEEEvNS4_8identityES10_S1A_vS1B_EENS_8epilogue10collective18CollectiveEpilogueINS1D_23Sm100TmaWarpSpecializedILi4ELi2ELi64ELb1ELb0EEEJNS5_IJNSA_ILi128EEESF_SG_EEENS5_IJNSS_IS1I_SC_EENSS_ISG_SC_EEEEESI_SJ_SI_SJ_NS1D_6fusion15FusionCallbacksIS1H_NS1N_13LinCombEltActINS1D_6thread4GELUESI_fSI_fLNS_15FloatRoundStyleE2EEES1J_S1M_JEEENS4_5SM1004TMEM4LOAD26SM100_TMEM_LOAD_32dp32b64xENS4_13SM90_TMA_LOADES1A_NS4_39AutoVectorizingCopyWithAssumedAlignmentILi128EEENS4_14SM90_TMA_STOREES1A_S21_S21_EEEvvEEEEvNT_6ParamsE)
        .other          _ZN7cutlass13device_kernelINS_4gemm6kernel13GemmUniversalIN4cute5tupleIJiiiiEEENS1_10collective13CollectiveMmaINS1_35MainloopSm100TmaUmmaWarpSpecializedILi5ELi2ELi2ENS5_IJNS4_1CILi2EEENSA_ILi1EEESC_EEEEENS5_IJNSA_ILi256EEESF_NSA_ILi64EEEEEENS_10bfloat16_tENS5_IJlSC_lEEESI_SJ_NS4_8TiledMMAINS4_8MMA_AtomIJNS4_26SM100_MMA_F16BF16_2x1SM_SSISI_SI_fLi256ELi256ELNS4_4UMMA5MajorE0ELSO_0ELNSN_7ScaleInE0ELSP_0EEEEEENS4_6LayoutINS5_IJSC_SC_SC_EEENS5_IJNSA_ILi0EEESU_SU_EEEEENS5_IJNS4_10UnderscoreESX_SX_EEEEENS4_18SM100_TMA_2SM_LOADENS4_14ComposedLayoutINS4_7SwizzleILi3ELi4ELi3EEENS4_18smem_ptr_flag_bitsILi16EEENSS_INS5_IJNSA_ILi8EEESG_EEENS5_IJSG_SC_EEEEEEEvNS4_8identityES10_S1A_vS1B_EENS_8epilogue10collective18CollectiveEpilogueINS1D_23Sm100TmaWarpSpecializedILi4ELi2ELi64ELb1ELb0EEEJNS5_IJNSA_ILi128EEESF_SG_EEENS5_IJNSS_IS1I_SC_EENSS_ISG_SC_EEEEESI_SJ_SI_SJ_NS1D_6fusion15FusionCallbacksIS1H_NS1N_13LinCombEltActINS1D_6thread4GELUESI_fSI_fLNS_15FloatRoundStyleE2EEES1J_S1M_JEEENS4_5SM1004TMEM4LOAD26SM100_TMEM_LOAD_32dp32b64xENS4_13SM90_TMA_LOADES1A_NS4_39AutoVectorizingCopyWithAssumedAlignmentILi128EEENS4_14SM90_TMA_STOREES1A_S21_S21_EEEvvEEEEvNT_6ParamsE,@"STO_CUDA_ENTRY STV_DEFAULT"
_ZN7cutlass13device_kernelINS_4gemm6kernel13GemmUniversalIN4cute5tupleIJiiiiEEENS1_10collective13CollectiveMmaINS1_35MainloopSm100TmaUmmaWarpSpecializedILi5ELi2ELi2ENS5_IJNS4_1CILi2EEENSA_ILi1EEESC_EEEEENS5_IJNSA_ILi256EEESF_NSA_ILi64EEEEEENS_10bfloat16_tENS5_IJlSC_lEEESI_SJ_NS4_8TiledMMAINS4_8MMA_AtomIJNS4_26SM100_MMA_F16BF16_2x1SM_SSISI_SI_fLi256ELi256ELNS4_4UMMA5MajorE0ELSO_0ELNSN_7ScaleInE0ELSP_0EEEEEENS4_6LayoutINS5_IJSC_SC_SC_EEENS5_IJNSA_ILi0EEESU_SU_EEEEENS5_IJNS4_10UnderscoreESX_SX_EEEEENS4_18SM100_TMA_2SM_LOADENS4_14ComposedLayoutINS4_7SwizzleILi3ELi4ELi3EEENS4_18smem_ptr_flag_bitsILi16EEENSS_INS5_IJNSA_ILi8EEESG_EEENS5_IJSG_SC_EEEEEEEvNS4_8identityES10_S1A_vS1B_EENS_8epilogue10collective18CollectiveEpilogueINS1D_23Sm100TmaWarpSpecializedILi4ELi2ELi64ELb1ELb0EEEJNS5_IJNSA_ILi128EEESF_SG_EEENS5_IJNSS_IS1I_SC_EENSS_ISG_SC_EEEEESI_SJ_SI_SJ_NS1D_6fusion15FusionCallbacksIS1H_NS1N_13LinCombEltActINS1D_6thread4GELUESI_fSI_fLNS_15FloatRoundStyleE2EEES1J_S1M_JEEENS4_5SM1004TMEM4LOAD26SM100_TMEM_LOAD_32dp32b64xENS4_13SM90_TMA_LOADES1A_NS4_39AutoVectorizingCopyWithAssumedAlignmentILi128EEENS4_14SM90_TMA_STOREES1A_S21_S21_EEEvvEEEEvNT_6ParamsE:
[----:B------:R-:W1:Y:S01]  /*0000*/  LDC R1, c[0x0][0x37c] ;  /* 0x0000df00ff017b82 */ /* 0x000e620000000800 */
[----:B------:R-:W2:Y:S01]  /*0010*/  S2R R196, SR_TID.X ;  /* 0x0000000000c47919 */ /* 0x000ea20000002100 */
[----:B------:R-:W3:Y:S06]  /*0020*/  LDCU.64 UR8, c[0x0][0x890] ;  /* 0x00011200ff0877ac */ /* 0x000eec0008000a00 */
[----:B------:R-:W4:Y:S01]  /*0030*/  S2UR UR37, SR_CgaCtaId ;  /* 0x00000000002579c3 */ /* 0x000f220000008800 */
[----:B------:R-:W-:Y:S02]  /*0040*/  PRMT R174, RZ, 0x7610, R174 ;  /* 0x00007610ffae7816 */ /* 0x000fe400000000ae */
[----:B------:R-:W-:Y:S01]  /*0050*/  ELECT P0, URZ, PT ;  /* 0x0000000000ff782f */ /* 0x000fe20003800000 */
[----:B------:R-:W1:Y:S01]  /*0060*/  LDCU.64 UR38, c[0x0][0x358] ;  /* 0x00006b00ff2677ac */ /* 0x000e620008000a00 */
[----:B---3--:R-:W-:-:S04]  /*0070*/  UISETP.NE.U32.AND UP2, UPT, UR8, URZ, UPT ;  /* 0x000000ff0800728c */ /* 0x008fc8000bf45070 */
[----:B------:R-:W-:Y:S02]  /*0080*/  UISETP.NE.AND.EX UP2, UPT, UR9, URZ, UPT, UP2 ;  /* 0x000000ff0900728c */ /* 0x000fe4000bf45320 */
[----:B----4-:R-:W-:Y:S02]  /*0090*/  ULOP3.LUT UR5, UR37, 0x1, URZ, 0xc0, !UPT ;  /* 0x0000000125057892 */ /* 0x010fe4000f8ec0ff */
[----:B------:R-:W-:Y:S01]  /*00a0*/  ULOP3.LUT UR4, UR37, 0x1, URZ, 0x3c, !UPT ;  /* 0x0000000125047892 */ /* 0x000fe2000f8e3cff */
[----:B--2---:R-:W-:-:S05]  /*00b0*/  SHF.R.U32.HI R197, RZ, 0x5, R196 ;  /* 0x00000005ffc57819 */ /* 0x004fca00000116c4 */
[----:B------:R-:W2:Y:S02]  /*00c0*/  SHFL.IDX PT, R0, R197, RZ, 0x1f ;  /* 0x00001fffc5007589 */ /* 0x000ea400000e0000 */
[----:B--2---:R-:W-:Y:S01]  /*00d0*/  R2UR UR10, R0 ;  /* 0x00000000000a72ca */ /* 0x004fe200000e0000 */
[----:B-1----:R-:W-:Y:S05]  /*00e0*/  BRA.U UP2, `(.L_x_0) ;  /* 0x00000001022c7547 */ /* 0x002fea000b800000 */
[----:B------:R-:W1:Y:S02]  /*00f0*/  LDCU.64 UR6, c[0x0][0x888] ;  /* 0x00011100ff0677ac */ /* 0x000e640008000a00 */
[----:B-1----:R-:W-:-:S04]  /*0100*/  UISETP.NE.U32.AND UP0, UPT, UR6, URZ, UPT ;  /* 0x000000ff0600728c */ /* 0x002fc8000bf05070 */
[----:B------:R-:W-:-:S09]  /*0110*/  UISETP.NE.AND.EX UP0, UPT, UR7, URZ, UPT, UP0 ;  /* 0x000000ff0700728c */ /* 0x000fd2000bf05300 */
[----:B------:R-:W-:Y:S05]  /*0120*/  BRA.U !UP0, `(.L_x_1) ;  /* 0x0000000108107547 */ /* 0x000fea000b800000 */
[----:B------:R-:W1:Y:S02]  /*0130*/  LDC.64 R138, c[0x0][0x888] ;  /* 0x00022200ff8a7b82 */ /* 0x000e640000000a00 */
[----:B-1----:R1:W5:Y:S01]  /*0140*/  LDG.E R138, desc[UR38][R138.64] ;  /* 0x000000268a8a7981 */ /* 0x002362000c1e1900 */
[----:B------:R-:W-:Y:S01]  /*0150*/  HFMA2 R174, -RZ, RZ, 0, 5.9604644775390625e-08 ;  /* 0x00000001ffae7431 */ /* 0x000fe200000001ff */
[----:B------:R-:W-:Y:S05]  /*0160*/  BRA `(.L_x_0) ;  /* 0x00000000000c7947 */ /* 0x000fea0003800000 */
.L_x_1:
[----:B------:R-:W1:Y:S01]  /*0170*/  LDCU UR6, c[0x0][0x880] ;  /* 0x00011000ff0677ac */ /* 0x000e620008000800 */
[----:B------:R-:W-:Y:S01]  /*0180*/  HFMA2 R174, -RZ, RZ, 0, 5.9604644775390625e-08 ;  /* 0x00000001ffae7431 */ /* 0x000fe200000001ff */
[----:B-1----:R-:W-:-:S07]  /*0190*/  MOV R138, UR6 ;  /* 0x00000006008a7c02 */ /* 0x002fce0008000f00 */
.L_x_0:
[----:B------:R-:W2:Y:S02]  /*01a0*/  LDCU.64 UR6, c[0x0][0x8b0] ;  /* 0x00011600ff0677ac */ /* 0x000ea40008000a00 */
[----:B--2---:R-:W-:-:S04]  /*01b0*/  UISETP.NE.U32.AND UP0, UPT, UR6, URZ, UPT ;  /* 0x000000ff0600728c */ /* 0x004fc8000bf05070 */
[----:B------:R-:W-:-:S09]  /*01c0*/  UISETP.NE.AND.EX UP0, UPT, UR7, URZ, UPT, UP0 ;  /* 0x000000ff0700728c */ /* 0x000fd2000bf05300 */
[----:B------:R-:W-:Y:S05]  /*01d0*/  BRA.U UP0, `(.L_x_2) ;  /* 0x0000000100247547 */ /* 0x000fea000b800000 */
[----:B------:R-:W2:Y:S02]  /*01e0*/  LDCU.64 UR6, c[0x0][0x8a8] ;  /* 0x00011500ff0677ac */ /* 0x000ea40008000a00 */
[----:B--2---:R-:W-:-:S04]  /*01f0*/  UISETP.NE.U32.AND UP0, UPT, UR6, URZ, UPT ;  /* 0x000000ff0600728c */ /* 0x004fc8000bf05070 */
[----:B------:R-:W-:-:S09]  /*0200*/  UISETP.NE.AND.EX UP0, UPT, UR7, URZ, UPT, UP0 ;  /* 0x000000ff0700728c */ /* 0x000fd2000bf05300 */
[----:B------:R-:W-:Y:S05]  /*0210*/  BRA.U !UP0, `(.L_x_3) ;  /* 0x00000001080c7547 */ /* 0x000fea000b800000 */
[----:B------:R-:W2:Y:S02]  /*0220*/  LDC.64 R2, c[0x0][0x8a8] ;  /* 0x00022a00ff027b82 */ /* 0x000ea40000000a00 */
[----:B--2---:R2:W5:Y:S01]  /*0230*/  LDG.E R127, desc[UR38][R2.64] ;  /* 0x00000026027f7981 */ /* 0x004562000c1e1900 */
[----:B------:R-:W-:Y:S05]  /*0240*/  BRA `(.L_x_2) ;  /* 0x0000000000087947 */ /* 0x000fea0003800000 */
.L_x_3:
[----:B------:R-:W2:Y:S02]  /*0250*/  LDCU UR6, c[0x0][0x8a0] ;  /* 0x00011400ff0677ac */ /* 0x000ea40008000800 */
[----:B--2---:R-:W-:Y:S02]  /*0260*/  MOV R127, UR6 ;  /* 0x00000006007f7c02 */ /* 0x004fe40008000f00 */
.L_x_2:
[----:B------:R-:W-:Y:S01]  /*0270*/  IMAD.U32 R0, RZ, RZ, UR10 ;  /* 0x0000000aff007e24 */ /* 0x000fe2000f8e00ff */
[----:B------:R-:W-:Y:S04]  /*0280*/  BSSY.RECONVERGENT B0, `(.L_x_4) ;  /* 0x000000c000007945 */ /* 0x000fe80003800200 */
[C---:B------:R-:W-:Y:S02]  /*0290*/  ISETP.NE.OR P2, PT, R0.reuse, 0x1, !P0 ;  /* 0x000000010000780c */ /* 0x040fe40004745670 */
[----:B------:R-:W-:-:S11]  /*02a0*/  ISETP.NE.OR P1, PT, R0, 0x3, !P0 ;  /* 0x000000030000780c */ /* 0x000fd60004725670 */
[----:B------:R-:W-:Y:S05]  /*02b0*/  @P2 BRA `(.L_x_5) ;  /* 0x0000000000202947 */ /* 0x000fea0003800000 */
[----:B------:R-:W3:Y:S02]  /*02c0*/  LDCU.64 UR6, c[0x0][0x348] ;  /* 0x00006900ff0677ac */ /* 0x000ee40008000a00 */
[----:B---3--:R-:W-:Y:S02]  /*02d0*/  UIADD3 UR12, UP1, UPT, UR6, 0x80, URZ ;  /* 0x00000080060c7890 */ /* 0x008fe4000ff3e0ff */
[----:B------:R-:W-:Y:S02]  /*02e0*/  UIADD3 UR6, UP0, UPT, UR6, 0x180, URZ ;  /* 0x0000018006067890 */ /* 0x000fe4000ff1e0ff */
[----:B------:R-:W-:Y:S02]  /*02f0*/  UIADD3.X UR13, UPT, UPT, URZ, UR7, URZ, UP1, !UPT ;  /* 0x00000007ff0d7290 */ /* 0x000fe40008ffe4ff */
[----:B------:R-:W-:-:S07]  /*0300*/  UIADD3.X UR7, UPT, UPT, URZ, UR7, URZ, UP0, !UPT ;  /* 0x00000007ff077290 */ /* 0x000fce00087fe4ff */
[----:B------:R3:W-:Y:S02]  /*0310*/  UTMACCTL.PF [UR12] ;  /* 0x000000000c0079b9 */ /* 0x0007e40008040000 */
[----:B------:R3:W-:Y:S02]  /*0320*/  UTMACCTL.PF [UR6] ;  /* 0x00000000060079b9 */ /* 0x0007e40008040000 */
[----:B---3--:R-:W-:Y:S01]  /*0330*/  NOP ;  /* 0x0000000000007918 */ /* 0x008fe20000000000 */
.L_x_5:
[----:B------:R-:W-:Y:S05]  /*0340*/  BSYNC.RECONVERGENT B0 ;  /* 0x0000000000007941 */ /* 0x000fea0003800200 */
.L_x_4:
[----:B------:R-:W-:Y:S04]  /*0350*/  BSSY.RECONVERGENT B0, `(.L_x_6) ;  /* 0x000000a000007945 */ /* 0x000fe80003800200 */
        /* <DEDUP_REMOVED lines=9> */
.L_x_7:
[----:B------:R-:W-:Y:S05]  /*03f0*/  BSYNC.RECONVERGENT B0 ;  /* 0x0000000000007941 */ /* 0x000fea0003800200 */
.L_x_6:
[----:B------:R-:W3:Y:S01]  /*0400*/  LDCU.64 UR6, c[0x0][0x888] ;  /* 0x00011100ff0677ac */ /* 0x000ee20008000a00 */
[----:B------:R-:W-:Y:S02]  /*0410*/  UISETP.EQ.U32.AND UP1, UPT, UR8, URZ, UPT ;  /* 0x000000ff0800728c */ /* 0x000fe4000bf22070 */
[----:B------:R-:W-:Y:S02]  /*0420*/  UPLOP3.LUT UP5, UPT, UPT, UPT, UPT, 0x40, 0x4 ;  /* 0x000000000004789c */ /* 0x000fe40003fae870 */
[----:B---3--:R-:W-:-:S04]  /*0430*/  UISETP.NE.U32.AND UP0, UPT, UR6, URZ, UPT ;  /* 0x000000ff0600728c */ /* 0x008fc8000bf05070 */
[----:B------:R-:W-:-:S04]  /*0440*/  UISETP.NE.AND.EX UP0, UPT, UR7, URZ, UPT, UP0 ;  /* 0x000000ff0700728c */ /* 0x000fc8000bf05300 */
[----:B------:R-:W-:-:S04]  /*0450*/  UISETP.EQ.OR.EX UP3, UPT, UR9, URZ, !UP0, UP1 ;  /* 0x000000ff0900728c */ /* 0x000fc8000c762710 */
[----:B------:R-:W-:-:S05]  /*0460*/  UP2UR UR45, UPR, URZ, 0x8 ;  /* 0x00000008ff2d7883 */ /* 0x000fca0008000000 */
[----:B------:R-:W-:Y:S07]  /*0470*/  BRA.U !UP3, `(.L_x_8) ;  /* 0x000000010b147547 */ /* 0x000fee000b800000 */
[----:B------:R-:W-:Y:S01]  /*0480*/  PLOP3.LUT P2, PT, PT, PT, UP2, 0x80, 0x8 ;  /* 0x000000000008781c */ /* 0x000fe20003f4f028 */
[----:B------:R-:W-:-:S12]  /*0490*/  UPLOP3.LUT UP5, UPT, UPT, UPT, UP0, 0x40, 0x4 ;  /* 0x000000000004789c */ /* 0x000fd80003fae800 */
[----:B-----5:R-:W-:-:S13]  /*04a0*/  @!P2 FSETP.EQ.AND P1, PT, R138, RZ, PT ;  /* 0x000000ff8a00a20b */ /* 0x020fda0003f22000 */
[----:B------:R-:W-:Y:S01]  /*04b0*/  @!P2 VOTEU.ANY UP1, P1 ;  /* 0x0000000000ffa886 */ /* 0x000fe20000820100 */
[----:B------:R-:W-:-:S11]  /*04c0*/  @!UP2 UPLOP3.LUT UP5, UPT, UPT, UPT, UP1, 0x80, 0x8 ;  /* 0x000000000008a89c */ /* 0x000fd60003faf010 */
.L_x_8:
[----:B------:R-:W3:Y:S01]  /*04d0*/  SHFL.IDX PT, R0, R197, RZ, 0x1f ;  /* 0x00001fffc5007589 */ /* 0x000ee200000e0000 */
[----:B------:R-:W-:-:S04]  /*04e0*/  UISETP.NE.AND UP1, UPT, UR10, 0x2, UPT ;  /* 0x000000020a00788c */ /* 0x000fc8000bf25270 */
[----:B------:R-:W-:Y:S02]  /*04f0*/  UISETP.EQ.AND UP2, UPT, UR5, URZ, !UP1 ;  /* 0x000000ff0500728c */ /* 0x000fe4000cf42270 */
[----:B------:R-:W-:-:S04]  /*0500*/  USEL UR6, URZ, 0x1, UP1 ;  /* 0x00000001ff067887 */ /* 0x000fc80008800000 */
[----:B------:R-:W-:Y:S02]  /*0510*/  PLOP3.LUT P5, PT, P0, PT, UP2, 0x80, 0x8 ;  /* 0x000000000008781c */ /* 0x000fe400007af028 */
[----:B---3--:R-:W-:-:S13]  /*0520*/  ISETP.NE.AND P1, PT, R0, RZ, PT ;  /* 0x000000ff0000720c */ /* 0x008fda0003f25270 */
[----:B------:R-:W-:Y:S05]  /*0530*/  @P1 BRA `(.L_x_9) ;  /* 0x00000000004c1947 */ /* 0x000fea0003800000 */
[----:B------:R-:W-:Y:S01]  /*0540*/  UMOV UR8, 0x400 ;  /* 0x0000040000087882 */ /* 0x000fe20000000000 */
[----:B------:R-:W-:Y:S01]  /*0550*/  UMOV UR7, 0x1 ;  /* 0x0000000100077882 */ /* 0x000fe20000000000 */
[----:B------:R-:W-:Y:S02]  /*0560*/  ULEA UR8, UR37, UR8, 0x18 ;  /* 0x0000000825087291 */ /* 0x000fe4000f8ec0ff */
[----:B------:R-:W-:-:S04]  /*0570*/  UIADD3 UR12, UPT, UPT, -UR7, 0x100000, URZ ;  /* 0x00100000070c7890 */ /* 0x000fc8000fffe1ff */
[----:B------:R-:W-:Y:S02]  /*0580*/  USHF.L.U32 UR13, UR12, 0xb, URZ ;  /* 0x0000000b0c0d7899 */ /* 0x000fe400080006ff */
[----:B------:R-:W-:Y:S01]  /*0590*/  USHF.L.U32 UR12, UR12, 0x1, URZ ;  /* 0x000000010c0c7899 */ /* 0x000fe200080006ff */
[----:B------:R-:W-:Y:S01]  /*05a0*/  ELECT P1, URZ, PT ;  /* 0x0000000000ff782f */ /* 0x000fe20003820000 */
[----:B------:R-:W3:Y:S10]  /*05b0*/  FENCE.VIEW.ASYNC.S ;  /* 0x00000000000073c6 */ /* 0x000ef40000000000 */
[----:B---3--:R3:W4:Y:S01]  /*05c0*/  SYNCS.EXCH.64 URZ, [UR8], UR12 ;  /* 0x0000000c08ff75b2 */ /* 0x0087220008000100 */
[----:B------:R3:W1:Y:S01]  /*05d0*/  SYNCS.EXCH.64 URZ, [UR8+0x28], UR12 ;  /* 0x0000280c08ff75b2 */ /* 0x0006620008000100 */
        /* <DEDUP_REMOVED lines=8> */
[----:B------:R-:W-:Y:S01]  /*0660*/  NOP ;  /* 0x0000000000007918 */ /* 0x000fe20000000000 */
.L_x_9:
[----:B------:R-:W2:Y:S01]  /*0670*/  SHFL.IDX PT, R0, R197, RZ, 0x1f ;  /* 0x00001fffc5007589 */ /* 0x000ea200000e0000 */
[----:B------:R-:W-:Y:S01]  /*0680*/  NOP ;  /* 0x0000000000007918 */ /* 0x000fe20000000000 */
[----:B--2---:R-:W-:-:S13]  /*0690*/  ISETP.NE.AND P1, PT, R0, 0x1, PT ;  /* 0x000000010000780c */ /* 0x004fda0003f25270 */
[----:B------:R-:W-:Y:S05]  /*06a0*/  @P1 BRA `(.L_x_10) ;  /* 0x0000000000541947 */ /* 0x000fea0003800000 */
[----:B------:R-:W-:Y:S01]  /*06b0*/  UMOV UR9, 0x400 ;  /* 0x0000040000097882 */ /* 0x000fe20000000000 */
[----:B---3--:R-:W-:Y:S01]  /*06c0*/  UMOV UR8, 0x20 ;  /* 0x0000002000087882 */ /* 0x008fe20000000000 */
[----:B------:R-:W-:Y:S01]  /*06d0*/  UMOV UR7, 0x80 ;  /* 0x0000008000077882 */ /* 0x000fe20000000000 */
[----:B------:R-:W-:Y:S02]  /*06e0*/  ULEA UR9, UR37, UR9, 0x18 ;  /* 0x0000000925097291 */ /* 0x000fe4000f8ec0ff */
[----:B------:R-:W-:-:S04]  /*06f0*/  UIADD3 UR12, UPT, UPT, -UR8, 0x100000, URZ ;  /* 0x00100000080c7890 */ /* 0x000fc8000fffe1ff */
[----:B------:R-:W-:Y:S02]  /*0700*/  USHF.L.U32 UR13, UR12, 0xb, URZ ;  /* 0x0000000b0c0d7899 */ /* 0x000fe400080006ff */
[----:B------:R-:W-:Y:S02]  /*0710*/  USHF.L.U32 UR12, UR12, 0x1, URZ ;  /* 0x000000010c0c7899 */ /* 0x000fe400080006ff */
[----:B------:R-:W-:-:S04]  /*0720*/  UIADD3 UR14, UPT, UPT, -UR7, 0x100000, URZ ;  /* 0x00100000070e7890 */ /* 0x000fc8000fffe1ff */
[----:B------:R-:W-:Y:S02]  /*0730*/  USHF.L.U32 UR15, UR14, 0xb, URZ ;  /* 0x0000000b0e0f7899 */ /* 0x000fe400080006ff */
[----:B------:R-:W-:Y:S01]  /*0740*/  USHF.L.U32 UR14, UR14, 0x1, URZ ;  /* 0x000000010e0e7899 */ /* 0x000fe200080006ff */
[----:B------:R-:W-:Y:S01]  /*0750*/  ELECT P1, URZ, PT ;  /* 0x0000000000ff782f */ /* 0x000fe20003820000 */
[----:B------:R-:W2:Y:S02]  /*0760*/  FENCE.VIEW.ASYNC.S ;  /* 0x00000000000073c6 */ /* 0x000ea40000000000 */
[----:B--2---:R2:W3:Y:S08]  /*0770*/  SYNCS.EXCH.64 URZ, [UR9+0x50], UR12 ;  /* 0x0000500c09ff75b2 */ /* 0x0044f00008000100 */
        /* <DEDUP_REMOVED lines=8> */
.L_x_10:
[----:B------:R-:W4:Y:S01]  /*0800*/  SHFL.IDX PT, R0, R197, RZ, 0x1f ;  /* 0x00001fffc5007589 */ /* 0x000f2200000e0000 */
[----:B------:R-:W-:Y:S01]  /*0810*/  NOP ;  /* 0x0000000000007918 */ /* 0x000fe20000000000 */
[----:B----4-:R-:W-:-:S13]  /*0820*/  ISETP.NE.AND P1, PT, R0, 0x3, PT ;  /* 0x000000030000780c */ /* 0x010fda0003f25270 */
[----:B------:R-:W-:Y:S05]  /*0830*/  @P1 BRA `(.L_x_11) ;  /* 0x00000000002c1947 */ /* 0x000fea0003800000 */
[----:B---3--:R-:W-:Y:S01]  /*0840*/  UMOV UR8, 0x400 ;  /* 0x0000040000087882 */ /* 0x008fe20000000000 */
[----:B------:R-:W-:Y:S01]  /*0850*/  UMOV UR7, 0x20 ;  /* 0x0000002000077882 */ /* 0x000fe20000000000 */
[----:B------:R-:W-:Y:S02]  /*0860*/  ULEA UR8, UR37, UR8, 0x18 ;  /* 0x0000000825087291 */ /* 0x000fe4000f8ec0ff */
[----:B--2---:R-:W-:-:S04]  /*0870*/  UIADD3 UR12, UPT, UPT, -UR7, 0x100000, URZ ;  /* 0x00100000070c7890 */ /* 0x004fc8000fffe1ff */
[----:B------:R-:W-:Y:S02]  /*0880*/  USHF.L.U32 UR13, UR12, 0xb, URZ ;  /* 0x0000000b0c0d7899 */ /* 0x000fe400080006ff */
[----:B------:R-:W-:Y:S01]  /*0890*/  USHF.L.U32 UR12, UR12, 0x1, URZ ;  /* 0x000000010c0c7899 */ /* 0x000fe200080006ff */
[----:B------:R-:W-:Y:S01]  /*08a0*/  ELECT P1, URZ, PT ;  /* 0x0000000000ff782f */ /* 0x000fe20003820000 */
[----:B------:R-:W2:Y:S10]  /*08b0*/  FENCE.VIEW.ASYNC.S ;  /* 0x00000000000073c6 */ /* 0x000eb40000000000 */
[----:B--2---:R4:W2:Y:S01]  /*08c0*/  SYNCS.EXCH.64 URZ, [UR8+0x90], UR12 ;  /* 0x0000900c08ff75b2 */ /* 0x0048a20008000100 */
[----:B------:R4:W3:Y:S02]  /*08d0*/  SYNCS.EXCH.64 URZ, [UR8+0x98], UR12 ;  /* 0x0000980c08ff75b2 */ /* 0x0008e40008000100 */
[----:B----4-:R-:W-:Y:S01]  /*08e0*/  NOP ;  /* 0x0000000000007918 */ /* 0x010fe20000000000 */
.L_x_11:
[----:B------:R-:W4:Y:S01]  /*08f0*/  SHFL.IDX PT, R0, R197, RZ, 0x1f ;  /* 0x00001fffc5007589 */ /* 0x000f2200000e0000 */
[----:B------:R-:W-:Y:S01]  /*0900*/  NOP ;  /* 0x0000000000007918 */ /* 0x000fe20000000000 */
[----:B----4-:R-:W-:-:S13]  /*0910*/  ISETP.NE.AND P1, PT, R0, 0x4, PT ;  /* 0x000000040000780c */ /* 0x010fda0003f25270 */
[----:B------:R-:W-:Y:S05]  /*0920*/  @P1 BRA `(.L_x_12) ;  /* 0x0000000000481947 */ /* 0x000fea0003800000 */
[----:B--2---:R-:W-:Y:S01]  /*0930*/  UMOV UR9, 0x1a0 ;  /* 0x000001a000097882 */ /* 0x004fe20000000000 */
[----:B---3--:R-:W-:Y:S01]  /*0940*/  UMOV UR8, 0x400 ;  /* 0x0000040000087882 */ /* 0x008fe20000000000 */
[----:B------:R-:W-:Y:S01]  /*0950*/  USEL UR9, UR9, 0x1e0, UP5 ;  /* 0x000001e009097887 */ /* 0x000fe2000a800000 */
        /* <DEDUP_REMOVED lines=10> */
[----:B--2---:R4:W2:Y:S08]  /*0a00*/  SYNCS.EXCH.64 URZ, [UR8+0xa0], UR12 ;  /* 0x0000a00c08ff75b2 */ /* 0x0048b00008000100 */
[----:B------:R4:W3:Y:S01]  /*0a10*/  SYNCS.EXCH.64 URZ, [UR8+0xb0], UR14 ;  /* 0x0000b00e08ff75b2 */ /* 0x0008e20008000100 */
[----:B------:R4:W1:Y:S01]  /*0a20*/  SYNCS.EXCH.64 URZ, [UR8+0xa8], UR12 ;  /* 0x0000a80c08ff75b2 */ /* 0x0008620008000100 */
[----:B------:R4:W1:Y:S02]  /*0a30*/  SYNCS.EXCH.64 URZ, [UR8+0xb8], UR14 ;  /* 0x0000b80e08ff75b2 */ /* 0x0008640008000100 */
[----:B----4-:R-:W-:Y:S01]  /*0a40*/  NOP ;  /* 0x0000000000007918 */ /* 0x010fe20000000000 */
.L_x_12:
[----:B------:R-:W4:Y:S01]  /*0a50*/  SHFL.IDX PT, R0, R197, RZ, 0x1f ;  /* 0x00001fffc5007589 */ /* 0x000f2200000e0000 */
[----:B------:R-:W-:Y:S01]  /*0a60*/  NOP ;  /* 0x0000000000007918 */ /* 0x000fe20000000000 */
[----:B----4-:R-:W-:-:S13]  /*0a70*/  ISETP.NE.AND P1, PT, R0, 0x5, PT ;  /* 0x000000050000780c */ /* 0x010fda0003f25270 */
[----:B------:R-:W-:Y:S05]  /*0a80*/  @P1 BRA `(.L_x_13) ;  /* 0x0000000000441947 */ /* 0x000fea0003800000 */
[----:B--2---:R-:W-:Y:S01]  /*0a90*/  UMOV UR9, 0x400 ;  /* 0x0000040000097882 */ /* 0x004fe20000000000 */
        /* <DEDUP_REMOVED lines=16> */
.L_x_13:
[----:B------:R-:W4:Y:S01]  /*0ba0*/  SHFL.IDX PT, R0, R197, RZ, 0x1f ;  /* 0x00001fffc5007589 */ /* 0x000f2200000e0000 */
[----:B------:R-:W-:Y:S01]  /*0bb0*/  ISETP.NE.OR P0, PT, RZ, UR10, !P0 ;  /* 0x0000000aff007c0c */ /* 0x000fe2000c705670 */
        /* <DEDUP_REMOVED lines=12> */
[----:B------:R4:W3:Y:S01]  /*0c80*/  SYNCS.EXCH.64 URZ, [UR8+0xf0], UR12 ;  /* 0x0000f00c08ff75b2 */ /* 0x0008e20008000100 */
[----:B------:R4:W1:Y:S01]  /*0c90*/  SYNCS.EXCH.64 URZ, [UR8+0xe8], UR12 ;  /* 0x0000e80c08ff75b2 */ /* 0x0008620008000100 */
[----:B------:R4:W1:Y:S02]  /*0ca0*/  SYNCS.EXCH.64 URZ, [UR8+0xf8], UR12 ;  /* 0x0000f80c08ff75b2 */ /* 0x0008640008000100 */
[----:B----4-:R-:W-:Y:S01]  /*0cb0*/  NOP ;  /* 0x0000000000007918 */ /* 0x010fe20000000000 */
.L_x_14:
[----:B------:R-:W-:Y:S01]  /*0cc0*/  VOTEU.ALL UP1, P0 ;  /* 0x0000000000ff7886 */ /* 0x000fe20000020000 */
[----:B---3--:R-:W3:Y:S01]  /*0cd0*/  LDCU UR8, c[0x0][0x36c] ;  /* 0x00006d80ff0877ac */ /* 0x008ee20008000800 */
[----:B------:R-:W-:Y:S01]  /*0ce0*/  NOP ;  /* 0x0000000000007918 */ /* 0x000fe20000000000 */
[----:B------:R-:W-:Y:S01]  /*0cf0*/  LOP3.LUT R10, R196, 0x1f, RZ, 0xc0, !PT ;  /* 0x0000001fc40a7812 */ /* 0x000fe200078ec0ff */
[----:B--2---:R-:W-:Y:S01]  /*0d00*/  UMOV UR12, 0x20 ;  /* 0x00000020000c7882 */ /* 0x004fe20000000000 */
[----:B------:R-:W-:Y:S01]  /*0d10*/  @!UP1 UMOV UR7, 0x400 ;  /* 0x0000040000079882 */ /* 0x000fe20000000000 */
[----:B------:R-:W-:-:S04]  /*0d20*/  @!UP1 UIADD3 UR12, UPT, UPT, -UR12, 0x100000, URZ ;  /* 0x001000000c0c9890 */ /* 0x000fc8000fffe1ff */
[----:B------:R-:W-:Y:S02]  /*0d30*/  @!UP1 USHF.L.U32 UR13, UR12, 0xb, URZ ;  /* 0x0000000b0c0d9899 */ /* 0x000fe400080006ff */
[----:B------:R-:W-:Y:S02]  /*0d40*/  @!UP1 USHF.L.U32 UR12, UR12, 0x1, URZ ;  /* 0x000000010c0c9899 */ /* 0x000fe400080006ff */
[----:B------:R-:W-:Y:S01]  /*0d50*/  @!UP1 ULEA UR7, UR37, UR7, 0x18 ;  /* 0x0000000725079291 */ /* 0x000fe2000f8ec0ff */
[----:B------:R-:W-:Y:S01]  /*0d60*/  VOTEU.ALL UP1, P0 ;  /* 0x0000000000ff7886 */ /* 0x000fe20000020000 */
[----:B------:R-:W-:Y:S01]  /*0d70*/  UISETP.NE.AND UP4, UPT, UR10, URZ, UPT ;  /* 0x000000ff0a00728c */ /* 0x000fe2000bf85270 */
[----:B------:R-:W2:Y:S09]  /*0d80*/  FENCE.VIEW.ASYNC.S ;  /* 0x00000000000073c6 */ /* 0x000eb20000000000 */
[----:B--2---:R2:W4:Y:S01]  /*0d90*/  @!UP1 SYNCS.EXCH.64 URZ, [UR7+0x100], UR12 ;  /* 0x0001000c07ff95b2 */ /* 0x0045220008000100 */
[----:B---3--:R-:W-:-:S09]  /*0da0*/  UISETP.EQ.U32.AND UP1, UPT, UR8, 0x1, UPT ;  /* 0x000000010800788c */ /* 0x008fd2000bf22070 */
[----:B------:R-:W-:Y:S05]  /*0db0*/  BRA.U !UP1, `(.L_x_15) ;  /* 0x0000000109087547 */ /* 0x000fea000b800000 */
[----:B-1--4-:R-:W-:Y:S01]  /*0dc0*/  UCGABAR_ARV ;  /* 0x00000000000079c7 */ /* 0x012fe20008000000 */
[----:B------:R-:W-:Y:S05]  /*0dd0*/  BRA `(.L_x_16) ;  /* 0x0000000000047947 */ /* 0x000fea0003800000 */
.L_x_15:
[----:B-1--4-:R-:W-:Y:S01]  /*0de0*/  NOP ;  /* 0x0000000000007918 */ /* 0x012fe20000000000 */
.L_x_16:
[----:B------:R-:W1:Y:S01]  /*0df0*/  S2R R18, SR_CTAID.Y ;  /* 0x0000000000127919 */ /* 0x000e620000002600 */
[----:B------:R-:W-:-:S05]  /*0e00*/  CS2R.32 R173, SR_CgaSize ;  /* 0x0000000000ad7805 */ /* 0x000fca0000008a00 */
[----:B------:R-:W-:-:S05]  /*0e10*/  IMAD R173, R173, -0xa0, RZ ;  /* 0xffffff60adad7824 */ /* 0x000fca00078e02ff */
[----:B--2---:R-:W-:-:S14]  /*0e20*/  R2UR UR7, R173 ;  /* 0x00000000ad0772ca */ /* 0x004fdc00000e0000 */
[----:B------:R-:W2:Y:S01]  /*0e30*/  LDCU UR7, c[0x0][UR7+0x2b4] ;  /* 0x00005680070777ac */ /* 0x000ea20008000800 */
[----:B------:R-:W-:-:S05]  /*0e40*/  CS2R.32 R0, SR_CgaSize ;  /* 0x0000000000007805 */ /* 0x000fca0000008a00 */
[----:B------:R-:W-:-:S06]  /*0e50*/  IMAD R0, R0, -0xa0, RZ ;  /* 0xffffff6000007824 */ /* 0x000fcc00078e02ff */
[----:B------:R-:W3:Y:S01]  /*0e60*/  LDC R0, c[0x0][R0+0x2a4] ;  /* 0x0000a90000007b82 */ /* 0x000ee20000000800 */
[----:B------:R-:W-:Y:S01]  /*0e70*/  PRMT R8, RZ, 0x7610, R8 ;  /* 0x00007610ff087816 */ /* 0x000fe20000000008 */
[----:B------:R-:W4:Y:S01]  /*0e80*/  S2R R11, SR_CTAID.X ;  /* 0x00000000000b7919 */ /* 0x000f220000002500 */
[----:B------:R-:W-:-:S05]  /*0e90*/  CS2R.32 R173, SR_CgaSize ;  /* 0x0000000000ad7805 */ /* 0x000fca0000008a00 */
[----:B------:R-:W-:-:S05]  /*0ea0*/  IMAD R173, R173, -0xa0, RZ ;  /* 0xffffff60adad7824 */ /* 0x000fca00078e02ff */
[----:B------:R-:W-:-:S14]  /*0eb0*/  R2UR UR8, R173 ;  /* 0x00000000ad0872ca */ /* 0x000fdc00000e0000 */
[----:B------:R-:W3:Y:S01]  /*0ec0*/  LDCU UR8, c[0x0][UR8+0x2b0] ;  /* 0x00005600080877ac */ /* 0x000ee20008000800 */
[----:B------:R-:W-:Y:S01]  /*0ed0*/  UISETP.NE.AND UP2, UPT, UR10, 0x2, UPT ;  /* 0x000000020a00788c */ /* 0x000fe2000bf45270 */
[----:B------:R-:W2:Y:S01]  /*0ee0*/  LDC R9, c[0x0][0xb24] ;  /* 0x0002c900ff097b82 */ /* 0x000ea20000000800 */
[----:B------:R-:W-:-:S05]  /*0ef0*/  CS2R.32 R2, SR_CgaSize ;  /* 0x0000000000027805 */ /* 0x000fca0000008a00 */
[----:B------:R-:W-:-:S06]  /*0f00*/  IMAD R2, R2, -0xa0, RZ ;  /* 0xffffff6002027824 */ /* 0x000fcc00078e02ff */
[----:B------:R-:W3:Y:S08]  /*0f10*/  LDC R2, c[0x0][R2+0x2a0] ;  /* 0x0000a80002027b82 */ /* 0x000ef00000000800 */
[----:B------:R-:W3:Y:S01]  /*0f20*/  LDC R122, c[0x0][0xb24] ;  /* 0x0002c900ff7a7b82 */ /* 0x000ee20000000800 */
[----:B-1----:R-:W-:-:S07]  /*0f30*/  I2FP.F32.U32 R3, R18 ;  /* 0x0000001200037245 */ /* 0x002fce0000201000 */
[----:B------:R-:W1:Y:S01]  /*0f40*/  S2UR UR36, SR_CTAID.Z ;  /* 0x00000000002479c3 */ /* 0x000e620000002700 */
[----:B--2---:R-:W-:Y:S01]  /*0f50*/  ISETP.GE.AND P0, PT, R9, 0x1, PT ;  /* 0x000000010900780c */ /* 0x004fe20003f06270 */
[----:B----4-:R-:W-:Y:S01]  /*0f60*/  IMAD.MOV.U32 R19, RZ, RZ, R11 ;  /* 0x000000ffff137224 */ /* 0x010fe200078e000b */
[----:B------:R-:W-:Y:S01]  /*0f70*/  I2FP.F32.U32 R4, R11 ;  /* 0x0000000b00047245 */ /* 0x000fe20000201000 */
[----:B------:R-:W-:Y:S01]  /*0f80*/  FMUL R3, R3, UR7 ;  /* 0x0000000703037c20 */ /* 0x000fe20008400000 */
[----:B------:R-:W2:Y:S03]  /*0f90*/  LDCU UR7, c[0x0][0xb30] ;  /* 0x00016600ff0777ac */ /* 0x000ea60008000800 */
[----:B---3--:R-:W-:Y:S01]  /*0fa0*/  FMUL R4, R4, UR8 ;  /* 0x0000000804047c20 */ /* 0x008fe20008400000 */
[----:B------:R-:W3:Y:S08]  /*0fb0*/  F2I.U32.TRUNC.NTZ R173, R3 ;  /* 0x0000000300ad7305 */ /* 0x000ef0000020f000 */
[----:B------:R-:W4:Y:S01]  /*0fc0*/  F2I.U32.TRUNC.NTZ R172, R4 ;  /* 0x0000000400ac7305 */ /* 0x000f22000020f000 */
[----:B--2---:R-:W-:Y:S01]  /*0fd0*/  UISETP.NE.AND UP3, UPT, UR7, 0x1, UPT ;  /* 0x000000010700788c */ /* 0x004fe2000bf65270 */
[----:B---3--:R-:W-:-:S05]  /*0fe0*/  IADD3 R173, PT, PT, -R173, RZ, RZ ;  /* 0x000000ffadad7210 */ /* 0x008fca0007ffe1ff */
[----:B------:R-:W-:Y:S01]  /*0ff0*/  IMAD R173, R0, R173, R18 ;  /* 0x000000ad00ad7224 */ /* 0x000fe200078e0212 */
[----:B------:R-:W-:Y:S01]  /*1000*/  PRMT R0, RZ, 0x7610, R0 ;  /* 0x00007610ff007816 */ /* 0x000fe20000000000 */
[----:B----4-:R-:W-:-:S04]  /*1010*/  IMAD.MOV R172, RZ, RZ, -R172 ;  /* 0x000000ffffac7224 */ /* 0x010fc800078e0aac */
[----:B------:R-:W-:Y:S01]  /*1020*/  IMAD R172, R2, R172, R11 ;  /* 0x000000ac02ac7224 */ /* 0x000fe200078e020b */
[----:B-1----:R-:W-:Y:S06]  /*1030*/  BRA.U UP4, `(.L_x_17) ;  /* 0x0000000104247547 */ /* 0x002fec000b800000 */
[----:B------:R-:W-:Y:S01]  /*1040*/  ISETP.NE.AND P1, PT, R173, RZ, PT ;  /* 0x000000ffad00720c */ /* 0x000fe20003f25270 */
[----:B------:R-:W-:Y:S01]  /*1050*/  IMAD.MOV.U32 R0, RZ, RZ, 0x3 ;  /* 0x00000003ff007424 */ /* 0x000fe200078e00ff */
[C---:B------:R-:W-:Y:S02]  /*1060*/  LOP3.LUT R3, R172.reuse, 0xfffffffe, RZ, 0xc0, !PT ;  /* 0xfffffffeac037812 */ /* 0x040fe400078ec0ff */
[----:B------:R-:W-:Y:S02]  /*1070*/  ISETP.LT.U32.OR P1, PT, R172, 0x2, !P1 ;  /* 0x00000002ac00780c */ /* 0x000fe40004f21470 */
[----:B------:R-:W-:Y:S02]  /*1080*/  SHF.L.U32 R0, R0, R3, RZ ;  /* 0x0000000300007219 */ /* 0x000fe400000006ff */
[----:B------:R-:W-:Y:S02]  /*1090*/  SEL R5, RZ, 0x1, !P1 ;  /* 0x00000001ff057807 */ /* 0x000fe40004800000 */
[----:B------:R-:W-:-:S05]  /*10a0*/  SEL R2, RZ, 0x2, !P1 ;  /* 0x00000002ff027807 */ /* 0x000fca0004800000 */
[----:B------:R-:W-:-:S05]  /*10b0*/  IMAD.IADD R2, R5, 0x1, R2 ;  /* 0x0000000105027824 */ /* 0x000fca00078e0202 */
[----:B------:R-:W-:Y:S02]  /*10c0*/  PRMT R8, R2, 0x7610, R8 ;  /* 0x0000761002087816 */ /* 0x000fe40000000008 */
.L_x_17:
[----:B------:R-:W-:Y:S05]  /*10d0*/  @!P0 BRA `(.L_x_18) ;  /* 0x0000000000b88947 */ /* 0x000fea0003800000 */
[----:B------:R-:W1:Y:S01]  /*10e0*/  LDC.64 R4, c[0x0][0xb18] ;  /* 0x0002c600ff047b82 */ /* 0x000e620000000a00 */
[----:B------:R-:W-:-:S07]  /*10f0*/  ISETP.NE.AND P0, PT, R9, 0x1, PT ;  /* 0x000000010900780c */ /* 0x000fce0003f05270 */
[----:B------:R-:W2:Y:S08]  /*1100*/  LDC R14, c[0x0][0xb0c] ;  /* 0x0002c300ff0e7b82 */ /* 0x000eb00000000800 */
[----:B------:R-:W3:Y:S08]  /*1110*/  LDC R13, c[0x0][0x370] ;  /* 0x0000dc00ff0d7b82 */ /* 0x000ef00000000800 */
[----:B------:R-:W4:Y:S01]  /*1120*/  LDC R16, c[0x0][0x374] ;  /* 0x0000dd00ff107b82 */ /* 0x000f220000000800 */
[----:B-1----:R-:W-:-:S07]  /*1130*/  ISETP.NE.AND P1, PT, R4, 0x1, PT ;  /* 0x000000010400780c */ /* 0x002fce0003f25270 */
[----:B------:R-:W3:Y:S01]  /*1140*/  LDC.64 R6, c[0x0][0xb10] ;  /* 0x0002c400ff067b82 */ /* 0x000ee20000000a00 */
[----:B--2---:R-:W-:-:S07]  /*1150*/  ISETP.NE.AND P2, PT, R14, 0x1, PT ;  /* 0x000000010e00780c */ /* 0x004fce0003f45270 */
[----:B------:R-:W1:Y:S08]  /*1160*/  LDC R12, c[0x0][0xb20] ;  /* 0x0002c800ff0c7b82 */ /* 0x000e700000000800 */
[----:B------:R-:W2:Y:S01]  /*1170*/  LDC.64 R2, c[0x0][0xb28] ;  /* 0x0002ca00ff027b82 */ /* 0x000ea20000000a00 */
[----:B----4-:R-:W-:-:S04]  /*1180*/  IMAD.HI.U32 R15, R16, R5, RZ ;  /* 0x00000005100f7227 */ /* 0x010fc800078e00ff */
[----:B------:R-:W-:-:S04]  /*1190*/  IMAD.HI.U32 R5, R18, R5, RZ ;  /* 0x0000000512057227 */ /* 0x000fc800078e00ff */
[----:B---3--:R-:W-:-:S04]  /*11a0*/  IMAD.HI.U32 R20, R13, R6, RZ ;  /* 0x000000060d147227 */ /* 0x008fc800078e00ff */
[C---:B------:R-:W-:Y:S01]  /*11b0*/  IMAD.HI.U32 R22, R11.reuse, R6, RZ ;  /* 0x000000060b167227 */ /* 0x040fe200078e00ff */
[-C--:B------:R-:W-:Y:S02]  /*11c0*/  @P2 SHF.R.U32.HI R13, RZ, R7.reuse, R20 ;  /* 0x00000007ff0d2219 */ /* 0x080fe40000011614 */
[-C--:B-1----:R-:W-:Y:S02]  /*11d0*/  @P1 SHF.R.U32.HI R16, RZ, R12.reuse, R15 ;  /* 0x0000000cff101219 */ /* 0x082fe4000001160f */
[----:B------:R-:W-:Y:S02]  /*11e0*/  SHF.R.U32.HI R5, RZ, R12, R5 ;  /* 0x0000000cff057219 */ /* 0x000fe40000011605 */
[----:B------:R-:W-:Y:S02]  /*11f0*/  SHF.R.U32.HI R22, RZ, R7, R22 ;  /* 0x00000007ff167219 */ /* 0x000fe40000011616 */
[----:B------:R-:W-:Y:S01]  /*1200*/  SEL R5, R18, R5, !P1 ;  /* 0x0000000512057207 */ /* 0x000fe20004800000 */
[----:B--2---:R-:W-:Y:S01]  /*1210*/  IMAD.HI.U32 R20, R16, R2, RZ ;  /* 0x0000000210147227 */ /* 0x004fe200078e00ff */
[----:B------:R-:W-:-:S02]  /*1220*/  SEL R19, R11, R22, !P2 ;  /* 0x000000160b137207 */ /* 0x000fc40005000000 */
[----:B------:R-:W-:Y:S01]  /*1230*/  IADD3 R7, PT, PT, -R5, RZ, RZ ;  /* 0x000000ff05077210 */ /* 0x000fe20007ffe1ff */
[----:B------:R-:W-:Y:S01]  /*1240*/  IMAD.HI.U32 R6, R13, R2, RZ ;  /* 0x000000020d067227 */ /* 0x000fe200078e00ff */
[----:B------:R-:W-:-:S03]  /*1250*/  @P0 SHF.R.U32.HI R16, RZ, R3, R20 ;  /* 0x00000003ff100219 */ /* 0x000fc60000011614 */
[----:B------:R-:W-:Y:S01]  /*1260*/  IMAD R7, R4, R7, R18 ;  /* 0x0000000704077224 */ /* 0x000fe200078e0212 */
[----:B------:R-:W-:Y:S01]  /*1270*/  @P0 SHF.R.U32.HI R13, RZ, R3, R6 ;  /* 0x00000003ff0d0219 */ /* 0x000fe20000011606 */
[----:B------:R-:W-:-:S04]  /*1280*/  IMAD R16, R16, R9, RZ ;  /* 0x0000000910107224 */ /* 0x000fc800078e02ff */
[----:B------:R-:W-:Y:S01]  /*1290*/  IMAD R6, R13, R9, RZ ;  /* 0x000000090d067224 */ /* 0x000fe200078e02ff */
[----:B------:R-:W-:-:S04]  /*12a0*/  ISETP.GE.AND P1, PT, R5, R16, PT ;  /* 0x000000100500720c */ /* 0x000fc80003f26270 */
[----:B------:R-:W-:Y:S01]  /*12b0*/  ISETP.GE.OR P1, PT, R19, R6, P1 ;  /* 0x000000061300720c */ /* 0x000fe20000f26670 */
[----:B------:R-:W-:-:S05]  /*12c0*/  IMAD.HI.U32 R6, R5, R2, RZ ;  /* 0x0000000205067227 */ /* 0x000fca00078e00ff */
[----:B------:R-:W-:-:S04]  /*12d0*/  SHF.R.U32.HI R6, RZ, R3, R6 ;  /* 0x00000003ff067219 */ /* 0x000fc80000011606 */
[----:B------:R-:W-:-:S03]  /*12e0*/  SEL R6, R5, R6, !P0 ;  /* 0x0000000605067207 */ /* 0x000fc60004000000 */
[----:B------:R-:W-:Y:S01]  /*12f0*/  @!P1 IMAD.HI.U32 R12, R19, R2, RZ ;  /* 0x00000002130c9227 */ /* 0x000fe200078e00ff */
[----:B------:R-:W-:-:S04]  /*1300*/  IADD3 R2, PT, PT, -R6, RZ, RZ ;  /* 0x000000ff06027210 */ /* 0x000fc80007ffe1ff */
[----:B------:R-:W-:Y:S01]  /*1310*/  @!P1 SHF.R.U32.HI R12, RZ, R3, R12 ;  /* 0x00000003ff0c9219 */ /* 0x000fe2000001160c */
[----:B------:R-:W-:-:S03]  /*1320*/  IMAD R2, R9, R2, R5 ;  /* 0x0000000209027224 */ /* 0x000fc600078e0205 */
[----:B------:R-:W-:-:S05]  /*1330*/  @!P1 SEL R3, R19, R12, !P0 ;  /* 0x0000000c13039207 */ /* 0x000fca0004000000 */
[--C-:B------:R-:W-:Y:S02]  /*1340*/  @!P1 IMAD.IADD R6, R6, 0x1, -R3.reuse ;  /* 0x0000000106069824 */ /* 0x100fe400078e0a03 */
[----:B------:R-:W-:Y:S01]  /*1350*/  @!P1 IMAD R3, R2, R13, R3 ;  /* 0x0000000d02039224 */ /* 0x000fe200078e0203 */
[----:B------:R-:W-:Y:S01]  /*1360*/  IADD3 R2, PT, PT, -R19, RZ, RZ ;  /* 0x000000ff13027210 */ /* 0x000fe20007ffe1ff */
[----:B------:R-:W-:Y:S02]  /*1370*/  @!P1 IMAD R5, R6, R9, R19 ;  /* 0x0000000906059224 */ /* 0x000fe400078e0213 */
[----:B------:R-:W-:Y:S02]  /*1380*/  @!P1 IMAD.MOV.U32 R19, RZ, RZ, R3 ;  /* 0x000000ffff139224 */ /* 0x000fe400078e0003 */
[----:B------:R-:W-:Y:S02]  /*1390*/  IMAD R2, R14, R2, R11 ;  /* 0x000000020e027224 */ /* 0x000fe400078e020b */
[----:B------:R-:W-:-:S02]  /*13a0*/  IMAD R18, R5, R4, R7 ;  /* 0x0000000405127224 */ /* 0x000fc400078e0207 */
[----:B------:R-:W-:Y:S02]  /*13b0*/  IMAD R19, R19, R14, R2 ;  /* 0x0000000e13137224 */ /* 0x000fe400078e0202 */
.L_x_18:
[----:B------:R-:W-:Y:S05]  /*13c0*/  BRA.U UP3, `(.L_x_19) ;  /* 0x0000000103407547 */ /* 0x000fea000b800000 */
[----:B------:R-:W1:Y:S08]  /*13d0*/  LDC.64 R4, c[0x0][0xb10] ;  /* 0x0002c400ff047b82 */ /* 0x000e700000000a00 */
[----:B------:R-:W2:Y:S08]  /*13e0*/  LDC.64 R2, c[0x0][0xb18] ;  /* 0x0002c600ff027b82 */ /* 0x000eb00000000a00 */
[----:B------:R-:W3:Y:S08]  /*13f0*/  LDC R6, c[0x0][0xb20] ;  /* 0x0002c800ff067b82 */ /* 0x000ef00000000800 */
[----:B------:R-:W4:Y:S01]  /*1400*/  LDC R12, c[0x0][0xb0c] ;  /* 0x0002c300ff0c7b82 */ /* 0x000f220000000800 */
[----:B-1----:R-:W-:-:S05]  /*1410*/  IMAD.HI.U32 R4, R19, R4, RZ ;  /* 0x0000000413047227 */ /* 0x002fca00078e00ff */
[----:B------:R-:W-:Y:S01]  /*1420*/  SHF.R.U32.HI R4, RZ, R5, R4 ;  /* 0x00000005ff047219 */ /* 0x000fe20000011604 */
[----:B--2---:R-:W-:Y:S01]  /*1430*/  IMAD.HI.U32 R3, R18, R3, RZ ;  /* 0x0000000312037227 */ /* 0x004fe200078e00ff */
[----:B------:R-:W-:-:S04]  /*1440*/  ISETP.NE.AND P0, PT, R2, 0x1, PT ;  /* 0x000000010200780c */ /* 0x000fc80003f05270 */
[----:B---3--:R-:W-:-:S04]  /*1450*/  SHF.R.U32.HI R3, RZ, R6, R3 ;  /* 0x00000006ff037219 */ /* 0x008fc80000011603 */
[----:B------:R-:W-:Y:S02]  /*1460*/  SEL R3, R18, R3, !P0 ;  /* 0x0000000312037207 */ /* 0x000fe40004000000 */
[----:B----4-:R-:W-:-:S04]  /*1470*/  ISETP.NE.AND P1, PT, R12, 0x1, PT ;  /* 0x000000010c00780c */ /* 0x010fc80003f25270 */
[----:B------:R-:W-:-:S05]  /*1480*/  SEL R6, R19, R4, !P1 ;  /* 0x0000000413067207 */ /* 0x000fca0004800000 */
[----:B------:R-:W-:Y:S02]  /*1490*/  IMAD.IADD R4, R3, 0x1, -R6 ;  /* 0x0000000103047824 */ /* 0x000fe400078e0a06 */
[----:B------:R-:W-:Y:S02]  /*14a0*/  IMAD.IADD R3, R6, 0x1, -R3 ;  /* 0x0000000106037824 */ /* 0x000fe400078e0a03 */
[----:B------:R-:W-:Y:S02]  /*14b0*/  IMAD R19, R4, R12, R19 ;  /* 0x0000000c04137224 */ /* 0x000fe400078e0213 */
[----:B------:R-:W-:Y:S02]  /*14c0*/  IMAD R18, R3, R2, R18 ;  /* 0x0000000203127224 */ /* 0x000fe400078e0212 */
.L_x_19:
[----:B------:R-:W-:Y:S05]  /*14d0*/  BRA.U !UP1, `(.L_x_20) ;  /* 0x00000001090c7547 */ /* 0x000fea000b800000 */
[----:B------:R-:W-:Y:S01]  /*14e0*/  UCGABAR_WAIT ;  /* 0x0000000000007dc7 */ /* 0x000fe20008000000 */
[----:B------:R-:W-:Y:S01]  /*14f0*/  CCTL.IVALL ;  /* 0x00000000ff00798f */ /* 0x000fe20002000000 */
[----:B------:R-:W-:Y:S05]  /*1500*/  BRA `(.L_x_21) ;  /* 0x0000000000047947 */ /* 0x000fea0003800000 */
.L_x_20:
[----:B------:R-:W-:Y:S06]  /*1510*/  BAR.SYNC.DEFER_BLOCKING 0x0 ;  /* 0x0000000000007b1d */ /* 0x000fec0000010000 */
.L_x_21:
[----:B------:R-:W-:Y:S05]  /*1520*/  BRA.U UP2, `(.L_x_22) ;  /* 0x0000001102c47547 */ /* 0x000fea000b800000 */
[----:B------:R-:W1:Y:S01]  /*1530*/  LDCU UR4, c[0x0][0x38c] ;  /* 0x00007180ff0477ac */ /* 0x000e620008000800 */
[----:B------:R-:W2:Y:S01]  /*1540*/  LDC R9, c[0x0][0x370] ;  /* 0x0000dc00ff097b82 */ /* 0x000ea20000000800 */
[----:B------:R-:W-:Y:S02]  /*1550*/  IMAD.SHL.U32 R16, R11, 0x80, RZ ;  /* 0x000000800b107824 */ /* 0x000fe400078e00ff */
[----:B------:R-:W-:Y:S01]  /*1560*/  HFMA2 R14, -RZ, RZ, 0, 0 ;  /* 0x00000000ff0e7431 */ /* 0x000fe200000001ff */
[----:B------:R-:W-:Y:S01]  /*1570*/  UISETP.NE.AND UP1, UPT, UR10, URZ, UPT ;  /* 0x000000ff0a00728c */ /* 0x000fe2000bf25270 */
[----:B------:R-:W-:Y:S01]  /*1580*/  ISETP.NE.AND P4, PT, R10, RZ, P5 ;  /* 0x000000ff0a00720c */ /* 0x000fe20002f85270 */
[----:B------:R-:W-:Y:S01]  /*1590*/  IMAD.MOV.U32 R15, RZ, RZ, 0x1 ;  /* 0x00000001ff0f7424 */ /* 0x000fe200078e00ff */
[----:B------:R-:W-:Y:S01]  /*15a0*/  CS2R R12, SRZ ;  /* 0x00000000000c7805 */ /* 0x000fe2000001ff00 */
[----:B------:R-:W-:Y:S01]  /*15b0*/  IMAD.MOV.U32 R10, RZ, RZ, 0x1 ;  /* 0x00000001ff0a7424 */ /* 0x000fe200078e00ff */
[----:B------:R-:W3:Y:S01]  /*15c0*/  LDC R0, c[0x0][0x374] ;  /* 0x0000dd00ff007b82 */ /* 0x000ee20000000800 */
[----:B------:R-:W-:Y:S01]  /*15d0*/  LOP3.LUT R16, R16, 0x80, RZ, 0xc0, !PT ;  /* 0x0000008010107812 */ /* 0x000fe200078ec0ff */
[----:B------:R-:W4:Y:S01]  /*15e0*/  LDCU.64 UR14, c[0x0][0x348] ;  /* 0x00006900ff0e77ac */ /* 0x000f220008000a00 */
[----:B------:R-:W-:Y:S01]  /*15f0*/  USEL UR22, UR6, 0x2, UP1 ;  /* 0x0000000206167887 */ /* 0x000fe20008800000 */
[----:B------:R-:W-:Y:S01]  /*1600*/  UMOV UR23, URZ ;  /* 0x000000ff00177c82 */ /* 0x000fe20008000000 */
[----:B-1----:R-:W-:-:S04]  /*1610*/  UIADD3 UR5, UPT, UPT, UR4, 0x3f, URZ ;  /* 0x0000003f04057890 */ /* 0x002fc8000fffe0ff */
[----:B------:R-:W-:-:S04]  /*1620*/  USHF.R.S32.HI UR7, URZ, 0x1f, UR5 ;  /* 0x0000001fff077899 */ /* 0x000fc80008011405 */
[----:B------:R-:W-:Y:S02]  /*1630*/  ULEA.HI UR7, UR7, UR5, URZ, 0x6 ;  /* 0x0000000507077291 */ /* 0x000fe4000f8f30ff */
[----:B------:R-:W-:Y:S02]  /*1640*/  UIADD3 UR5, UPT, UPT, UR4, -0x1, URZ ;  /* 0xffffffff04057890 */ /* 0x000fe4000fffe0ff */
[----:B------:R-:W-:Y:S02]  /*1650*/  USHF.R.S32.HI UR7, URZ, 0x6, UR7 ;  /* 0x00000006ff077899 */ /* 0x000fe40008011407 */
[----:B------:R-:W-:Y:S02]  /*1660*/  UISETP.GE.U32.AND UP2, UPT, UR5, -0x7f, UPT ;  /* 0xffffff810500788c */ /* 0x000fe4000bf46070 */
[----:B------:R-:W-:Y:S02]  /*1670*/  UISETP.LT.U32.AND UP0, UPT, UR7, 0x5, UPT ;  /* 0x000000050700788c */ /* 0x000fe4000bf01070 */
[----:B------:R-:W-:-:S02]  /*1680*/  UIADD3 UR4, UPT, UPT, UR4, 0x7e, URZ ;  /* 0x0000007e04047890 */ /* 0x000fc4000fffe0ff */
[----:B------:R-:W-:-:S04]  /*1690*/  USEL UR5, UR7, 0x5, UP0 ;  /* 0x0000000507057887 */ /* 0x000fc80008000000 */
[----:B------:R-:W-:Y:S02]  /*16a0*/  UIADD3 UR21, UPT, UPT, UR5, -0x1, URZ ;  /* 0xffffffff05157890 */ /* 0x000fe4000fffe0ff */
[----:B------:R-:W-:Y:S02]  /*16b0*/  @UP2 UIADD3 UR21, UPT, UPT, UR5, URZ, URZ ;  /* 0x000000ff05152290 */ /* 0x000fe4000fffe0ff */
[----:B------:R-:W-:Y:S02]  /*16c0*/  UIADD3 UR24, UPT, UPT, UR7, -UR5, URZ ;  /* 0x8000000507187290 */ /* 0x000fe4000fffe0ff */
[----:B------:R-:W-:Y:S02]  /*16d0*/  UIADD3 UR13, UPT, UPT, UR21, 0x1, URZ ;  /* 0x00000001150d7890 */ /* 0x000fe4000fffe0ff */
[----:B--2-4-:R-:W-:-:S12]  /*16e0*/  UIADD3 UR21, UPT, UPT, -UR21, URZ, URZ ;  /* 0x000000ff15157290 */ /* 0x014fd8000fffe1ff */
.L_x_42:
[----:B------:R-:W-:Y:S01]  /*16f0*/  UISETP.NE.AND UP0, UPT, UR37, URZ, UPT ;  /* 0x000000ff2500728c */ /* 0x000fe2000bf05270 */
[----:B------:R-:W1:Y:S08]  /*1700*/  S2UR UR37, SR_CgaCtaId ;  /* 0x00000000002579c3 */ /* 0x000e700000008800 */
[----:B------:R-:W-:Y:S05]  /*1710*/  BRA.U UP0, `(.L_x_23) ;  /* 0x0000000100347547 */ /* 0x000fea000b800000 */
[----:B------:R-:W2:Y:S01]  /*1720*/  S2R R2, SR_CgaCtaId ;  /* 0x0000000000027919 */ /* 0x000ea20000008800 */
[----:B------:R-:W-:-:S04]  /*1730*/  MOV R3, 0x400 ;  /* 0x0000040000037802 */ /* 0x000fc80000000f00 */
[----:B--2---:R-:W-:Y:S02]  /*1740*/  LEA R3, R2, R3, 0x18 ;  /* 0x0000000302037211 */ /* 0x004fe400078ec0ff */
[----:B------:R-:W-:-:S03]  /*1750*/  SHF.L.U32 R2, R10, 0x1f, RZ ;  /* 0x0000001f0a027819 */ /* 0x000fc600000006ff */
[----:B------:R-:W-:-:S04]  /*1760*/  IMAD R3, R12, 0x8, R3 ;  /* 0x000000080c037824 */ /* 0x000fc800078e0203 */
[----:B------:R-:W2:Y:S02]  /*1770*/  SYNCS.PHASECHK.TRANS64.TRYWAIT P0, [R3+URZ+0xf0], R2 ;  /* 0x0000f002030075a7 */ /* 0x000ea400080011ff */
[----:B--2---:R-:W-:Y:S05]  /*1780*/  @!P0 BRA `(.L_x_24) ;  /* 0x000000c400f88947 */ /* 0x004fea0003800000 */
.L_x_132:
[----:B------:R-:W-:Y:S01]  /*1790*/  VIADD R12, R12, 0x1 ;  /* 0x000000010c0c7836 */ /* 0x000fe20000000000 */
[----:B------:R2:W-:Y:S04]  /*17a0*/  SYNCS.ARRIVE.TRANS64.A1T0 RZ, [R3+URZ+0xe0], RZ ;  /* 0x0000e0ff03ff79a7 */ /* 0x0005e800081000ff */
[----:B------:R-:W-:-:S04]  /*17b0*/  ISETP.NE.AND P0, PT, R12, 0x2, PT ;  /* 0x000000020c00780c */ /* 0x000fc80003f05270 */
[----:B------:R-:W-:Y:S02]  /*17c0*/  SEL R12, R12, RZ, P0 ;  /* 0x000000ff0c0c7207 */ /* 0x000fe40000000000 */
[----:B--2---:R-:W-:-:S04]  /*17d0*/  SEL R3, RZ, 0x1, P0 ;  /* 0x00000001ff037807 */ /* 0x004fc80000000000 */
[----:B------:R-:W-:-:S07]  /*17e0*/  LOP3.LUT R10, R10, R3, RZ, 0x3c, !PT ;  /* 0x000000030a0a7212 */ /* 0x000fce00078e3cff */
.L_x_23:
[----:B------:R-:W-:Y:S01]  /*17f0*/  UMOV UR6, 0x400 ;  /* 0x0000040000067882 */ /* 0x000fe20000000000 */
[----:B------:R-:W-:Y:S01]  /*1800*/  LEA.HI R3, R19, R19, RZ, 0x1 ;  /* 0x0000001313037211 */ /* 0x000fe200078f08ff */
[----:B-1----:R-:W-:Y:S01]  /*1810*/  ULEA UR6, UR37, UR6, 0x18 ;  /* 0x0000000625067291 */ /* 0x002fe2000f8ec0ff */
[----:B------:R-:W-:Y:S01]  /*1820*/  SHF.L.U32 R2, R15, 0x1f, RZ ;  /* 0x0000001f0f027819 */ /* 0x000fe200000006ff */
[----:B------:R-:W-:Y:S01]  /*1830*/  UISETP.GE.U32.AND UP0, UPT, UR4, 0x7f, UPT ;  /* 0x0000007f0400788c */ /* 0x000fe2000bf06070 */
[C---:B------:R-:W-:Y:S01]  /*1840*/  R2UR UR9, R16.reuse ;  /* 0x00000000100972ca */ /* 0x040fe200000e0000 */
[----:B------:R-:W-:Y:S01]  /*1850*/  ULEA UR8, UR23, UR6, 0x3 ;  /* 0x0000000617087291 */ /* 0x000fe2000f8e18ff */
[----:B------:R-:W-:Y:S01]  /*1860*/  IMAD.SHL.U32 R3, R3, 0x80, RZ ;  /* 0x0000008003037824 */ /* 0x000fe200078e00ff */
[----:B------:R-:W-:Y:S01]  /*1870*/  R2UR UR11, R16 ;  /* 0x00000000100b72ca */ /* 0x000fe200000e0000 */
[----:B------:R-:W-:-:S03]  /*1880*/  UMOV UR25, URZ ;  /* 0x000000ff00197c82 */ /* 0x000fc60008000000 */
[----:B------:R-:W-:-:S03]  /*1890*/  R2UR UR35, R3 ;  /* 0x00000000032372ca */ /* 0x000fc600000e0000 */
[----:B------:R1:W2:Y:S01]  /*18a0*/  SYNCS.PHASECHK.TRANS64.TRYWAIT P0, [UR8+0x28], R2 ;  /* 0x00002802ff0075a7 */ /* 0x0002a20008001108 */
[----:B------:R-:W-:-:S09]  /*18b0*/  R2UR UR8, R18 ;  /* 0x00000000120872ca */ /* 0x000fd200000e0000 */
[----:B------:R-:W-:-:S04]  /*18c0*/  ULOP3.LUT UR35, UR9, 0xffffff00, UR35, 0xf8, !UPT ;  /* 0xffffff0009237892 */ /* 0x000fc8000f8ef823 */
[----:B------:R-:W-:Y:S01]  /*18d0*/  ULEA UR11, UR8, UR11, 0x8 ;  /* 0x0000000b080b7291 */ /* 0x000fe2000f8e40ff */
[----:B------:R-:W-:Y:S11]  /*18e0*/  BRA.U !UP0, `(.L_x_25) ;  /* 0x0000000108bc7547 */ /* 0x000ff6000b800000 */
[----:B------:R-:W-:Y:S01]  /*18f0*/  UMOV UR16, UR21 ;  /* 0x0000001500107c82 */ /* 0x000fe20008000000 */
[----:B------:R-:W-:Y:S01]  /*1900*/  UMOV UR17, UR23 ;  /* 0x0000001700117c82 */ /* 0x000fe20008000000 */
[----:B------:R-:W-:-:S05]  /*1910*/  UMOV UR34, URZ ;  /* 0x000000ff00227c82 */ /* 0x000fca0008000000 */
.L_x_31:
[----:B------:R-:W-:Y:S01]  /*1920*/  ULEA UR33, UR17, UR6, 0x3 ;  /* 0x0000000611217291 */ /* 0x000fe2000f8e18ff */
[----:B------:R-:W-:Y:S01]  /*1930*/  @P5 MOV R3, 0x10000 ;  /* 0x0001000000035802 */ /* 0x000fe20000000f00 */
[----:B-12-4-:R-:W-:Y:S10]  /*1940*/  @P0 BRA `(.L_x_26) ;  /* 0x00000000000c0947 */ /* 0x016ff40003800000 */
[----:B------:R-:W-:-:S04]  /*1950*/  SHF.L.U32 R5, R15, 0x1f, RZ ;  /* 0x0000001f0f057819 */ /* 0x000fc800000006ff */
[----:B------:R-:W2:Y:S02]  /*1960*/  SYNCS.PHASECHK.TRANS64.TRYWAIT P0, [UR33+0x28], R5 ;  /* 0x00002805ff0075a7 */ /* 0x000ea40008001121 */
[----:B--2---:R-:W-:Y:S05]  /*1970*/  @!P0 BRA `(.L_x_27) ;  /* 0x000000c400908947 */ /* 0x004fea0003800000 */
.L_x_26:
[----:B------:R2:W-:Y:S01]  /*1980*/  @P5 SYNCS.ARRIVE.TRANS64 RZ, [UR33], R3 ;  /* 0x00000003ffff59a7 */ /* 0x0005e20008000021 */
[----:B------:R-:W-:Y:S02]  /*1990*/  ULOP3.LUT UR8, UR22, 0x2, URZ, 0xfc, !UPT ;  /* 0x0000000216087892 */ /* 0x000fe4000f8efcff */
[----:B------:R-:W-:Y:S02]  /*19a0*/  UIADD3 UR16, UPT, UPT, UR16, 0x1, URZ ;  /* 0x0000000110107890 */ /* 0x000fe4000fffe0ff */
[----:B------:R-:W-:Y:S02]  /*19b0*/  UISETP.NE.AND UP0, UPT, UR8, 0x2, UPT ;  /* 0x000000020800788c */ /* 0x000fe4000bf05270 */
[----:B------:R-:W-:-:S07]  /*19c0*/  UISETP.NE.AND UP2, UPT, UR16, 0x1, UPT ;  /* 0x000000011000788c */ /* 0x000fce000bf45270 */
[----:B------:R-:W-:Y:S05]  /*19d0*/  BRA.U UP0, `(.L_x_28) ;  /* 0x0000000100047547 */ /* 0x000fea000b800000 */
[----:B------:R-:W-:Y:S05]  /*19e0*/  BPT.TRAP 0x1 ;  /* 0x000000040000795c */ /* 0x000fea0000300000 */
.L_x_28:
[----:B------:R-:W-:Y:S04]  /*19f0*/  BSSY.RECONVERGENT B0, `(.L_x_29) ;  /* 0x0000003000007945 */ /* 0x000fe80003800200 */
[----:B------:R-:W-:Y:S05]  /*1a00*/  @!P4 BRA `(.L_x_30) ;  /* 0x000000000004c947 */ /* 0x000fea0003800000 */
[----:B------:R-:W-:Y:S05]  /*1a10*/  BPT.TRAP 0x1 ;  /* 0x000000040000795c */ /* 0x000fea0000300000 */
.L_x_30:
[----:B------:R-:W-:Y:S05]  /*1a20*/  BSYNC.RECONVERGENT B0 ;  /* 0x0000000000007941 */ /* 0x000fea0003800200 */
.L_x_29:
[----:B------:R-:W-:Y:S02]  /*1a30*/  UIADD3 UR23, UPT, UPT, UR17, 0x1, URZ ;  /* 0x0000000111177890 */ /* 0x000fe4000fffe0ff */
[----:B------:R-:W-:Y:S02]  /*1a40*/  UIADD3 UR28, UP1, UPT, UR14, 0x80, URZ ;  /* 0x000000800e1c7890 */ /* 0x000fe4000ff3e0ff */
[----:B------:R-:W-:Y:S02]  /*1a50*/  UISETP.NE.AND UP0, UPT, UR23, 0x5, UPT ;  /* 0x000000051700788c */ /* 0x000fe4000bf05270 */
[----:B------:R-:W-:Y:S02]  /*1a60*/  ULOP3.LUT UR33, UR33, 0xfefffff8, URZ, 0xc0, !UPT ;  /* 0xfefffff821217892 */ /* 0x000fe4000f8ec0ff */
[----:B------:R-:W-:Y:S02]  /*1a70*/  USEL UR9, URZ, 0x1, UP0 ;  /* 0x00000001ff097887 */ /* 0x000fe40008000000 */
[----:B------:R-:W-:-:S02]  /*1a80*/  USEL UR23, UR23, URZ, UP0 ;  /* 0x000000ff17177287 */ /* 0x000fc40008000000 */
[----:B------:R-:W-:Y:S02]  /*1a90*/  UIADD3 UR26, UP0, UPT, UR14, 0x180, URZ ;  /* 0x000001800e1a7890 */ /* 0x000fe4000ff1e0ff */
[----:B------:R-:W-:Y:S01]  /*1aa0*/  ULEA UR8, UR23, UR6, 0x3 ;  /* 0x0000000617087291 */ /* 0x000fe2000f8e18ff */
[----:B------:R-:W-:Y:S01]  /*1ab0*/  LOP3.LUT R15, R15, UR9, RZ, 0x3c, !PT ;  /* 0x000000090f0f7c12 */ /* 0x000fe2000f8e3cff */
[----:B------:R-:W-:Y:S02]  /*1ac0*/  UIADD3.X UR29, UPT, UPT, URZ, UR15, URZ, UP1, !UPT ;  /* 0x0000000fff1d7290 */ /* 0x000fe40008ffe4ff */
[----:B------:R-:W-:Y:S01]  /*1ad0*/  UIADD3.X UR27, UPT, UPT, URZ, UR15, URZ, UP0, !UPT ;  /* 0x0000000fff1b7290 */ /* 0x000fe200087fe4ff */
[----:B-1----:R-:W-:Y:S01]  /*1ae0*/  SHF.L.U32 R2, R15, 0x1f, RZ ;  /* 0x0000001f0f027819 */ /* 0x002fe200000006ff */
[----:B------:R-:W-:Y:S01]  /*1af0*/  UMOV UR18, 0x0 ;  /* 0x0000000000127882 */ /* 0x000fe20000000000 */
[----:B------:R-:W-:Y:S01]  /*1b00*/  UMOV UR19, 0x10000000 ;  /* 0x1000000000137882 */ /* 0x000fe20000000000 */
[----:B------:R-:W-:Y:S01]  /*1b10*/  UMOV UR10, UR34 ;  /* 0x00000022000a7c82 */ /* 0x000fe20008000000 */
[----:B------:R4:W1:Y:S01]  /*1b20*/  SYNCS.PHASECHK.TRANS64.TRYWAIT P0, [UR8+0x28], R2 ;  /* 0x00002802ff0075a7 */ /* 0x0008620008001108 */
[----:B------:R-:W-:Y:S01]  /*1b30*/  ULEA UR8, UR17, UR6, 0xe ;  /* 0x0000000611087291 */ /* 0x000fe2000f8e70ff */
[----:B------:R-:W-:Y:S01]  /*1b40*/  UMOV UR12, UR36 ;  /* 0x00000024000c7c82 */ /* 0x000fe20008000000 */
[----:B------:R-:W-:-:S02]  /*1b50*/  UMOV UR9, UR33 ;  /* 0x0000002100097c82 */ /* 0x000fc40008000000 */
[----:B------:R-:W-:Y:S02]  /*1b60*/  UIADD3 UR32, UPT, UPT, UR8, 0x10800, URZ ;  /* 0x0001080008207890 */ /* 0x000fe4000fffe0ff */
[----:B------:R-:W-:Y:S01]  /*1b70*/  UIADD3 UR8, UPT, UPT, UR8, 0x24800, URZ ;  /* 0x0002480008087890 */ /* 0x000fe2000fffe0ff */
[----:B------:R-:W-:Y:S01]  /*1b80*/  UMOV UR25, UR13 ;  /* 0x0000000d00197c82 */ /* 0x000fe20008000000 */
[----:B------:R-:W-:-:S05]  /*1b90*/  UMOV UR17, UR23 ;  /* 0x0000001700117c82 */ /* 0x000fca0008000000 */
[----:B------:R2:W-:Y:S02]  /*1ba0*/  UTMALDG.3D.2CTA [UR32], [UR28], desc[UR18] ;  /* 0x000012201c0075b4 */ /* 0x0005e40008211000 */
[----:B------:R4:W-:Y:S01]  /*1bb0*/  UTMALDG.3D.2CTA [UR8], [UR26], desc[UR18] ;  /* 0x000012081a0075b4 */ /* 0x0009e20008211000 */
[----:B--2---:R-:W-:Y:S01]  /*1bc0*/  UIADD3 UR34, UPT, UPT, UR34, 0x40, URZ ;  /* 0x0000004022227890 */ /* 0x004fe2000fffe0ff */
[----:B------:R-:W-:Y:S11]  /*1bd0*/  BRA.U UP2, `(.L_x_31) ;  /* 0xfffffffd02507547 */ /* 0x000ff6000b83ffff */
.L_x_25:
[----:B-12---:R-:W-:Y:S01]  /*1be0*/  PLOP3.LUT P0, PT, PT, PT, UP5, 0x80, 0x8 ;  /* 0x000000000008781c */ /* 0x006fe20003f0f058 */
[----:B----4-:R-:W-:Y:S01]  /*1bf0*/  ULEA UR8, UR23, UR6, 0x3 ;  /* 0x0000000617087291 */ /* 0x010fe2000f8e18ff */
[----:B------:R-:W-:Y:S01]  /*1c00*/  SHF.L.U32 R2, R15, 0x1f, RZ ;  /* 0x0000001f0f027819 */ /* 0x000fe200000006ff */
[----:B------:R-:W-:-:S10]  /*1c10*/  UISETP.GT.AND UP0, UPT, UR7, UR5, UPT ;  /* 0x000000050700728c */ /* 0x000fd4000bf04270 */
[----:B------:R-:W-:Y:S01]  /*1c20*/  @!P0 SYNCS.ARRIVE.TRANS64.A1T0 RZ, [UR6+0x98], RZ ;  /* 0x000098ffffff89a7 */ /* 0x000fe20008100006 */
[----:B------:R1:W2:Y:S01]  /*1c30*/  SYNCS.PHASECHK.TRANS64.TRYWAIT P0, [UR8+0x28], R2 ;  /* 0x00002802ff0075a7 */ /* 0x0002a20008001108 */
[----:B------:R-:W-:Y:S05]  /*1c40*/  BRA.U !UP0, `(.L_x_32) ;  /* 0x0000000108bc7547 */ /* 0x000fea000b800000 */
[----:B------:R-:W-:Y:S01]  /*1c50*/  UIADD3 UR26, UPT, UPT, UR24, UR25, URZ ;  /* 0x00000019181a7290 */ /* 0x000fe2000fffe0ff */
[----:B------:R-:W-:-:S11]  /*1c60*/  UMOV UR27, UR23 ;  /* 0x00000017001b7c82 */ /* 0x000fd60008000000 */
.L_x_38:
[----:B------:R-:W-:Y:S01]  /*1c70*/  ULEA UR17, UR27, UR6, 0x3 ;  /* 0x000000061b117291 */ /* 0x000fe2000f8e18ff */
[----:B--2---:R-:W-:Y:S01]  /*1c80*/  @P5 MOV R3, 0x10000 ;  /* 0x0001000000035802 */ /* 0x004fe20000000f00 */
[----:B-12---:R-:W-:Y:S10]  /*1c90*/  @P0 BRA `(.L_x_33) ;  /* 0x00000000000c0947 */ /* 0x006ff40003800000 */
[----:B------:R-:W-:-:S04]  /*1ca0*/  SHF.L.U32 R5, R15, 0x1f, RZ ;  /* 0x0000001f0f057819 */ /* 0x000fc800000006ff */
[----:B------:R-:W2:Y:S02]  /*1cb0*/  SYNCS.PHASECHK.TRANS64.TRYWAIT P0, [UR17+0x28], R5 ;  /* 0x00002805ff0075a7 */ /* 0x000ea40008001111 */
[----:B--2---:R-:W-:Y:S05]  /*1cc0*/  @!P0 BRA `(.L_x_34) ;  /* 0x000000c000d48947 */ /* 0x004fea0003800000 */
.L_x_33:
[----:B------:R2:W-:Y:S01]  /*1cd0*/  @P5 SYNCS.ARRIVE.TRANS64 RZ, [UR17], R3 ;  /* 0x00000003ffff59a7 */ /* 0x0005e20008000011 */
[----:B------:R-:W-:-:S04]  /*1ce0*/  ULOP3.LUT UR8, UR22, 0x2, URZ, 0xfc, !UPT ;  /* 0x0000000216087892 */ /* 0x000fc8000f8efcff */
[----:B------:R-:W-:-:S09]  /*1cf0*/  UISETP.NE.AND UP0, UPT, UR8, 0x2, UPT ;  /* 0x000000020800788c */ /* 0x000fd2000bf05270 */
[----:B------:R-:W-:Y:S05]  /*1d00*/  BRA.U UP0, `(.L_x_35) ;  /* 0x0000000100047547 */ /* 0x000fea000b800000 */
[----:B------:R-:W-:Y:S05]  /*1d10*/  BPT.TRAP 0x1 ;  /* 0x000000040000795c */ /* 0x000fea0000300000 */
.L_x_35:
[----:B------:R-:W-:Y:S04]  /*1d20*/  BSSY.RECONVERGENT B0, `(.L_x_36) ;  /* 0x0000003000007945 */ /* 0x000fe80003800200 */
[----:B------:R-:W-:Y:S05]  /*1d30*/  @!P4 BRA `(.L_x_37) ;  /* 0x000000000004c947 */ /* 0x000fea0003800000 */
[----:B------:R-:W-:Y:S05]  /*1d40*/  BPT.TRAP 0x1 ;  /* 0x000000040000795c */ /* 0x000fea0000300000 */
.L_x_37:
[----:B------:R-:W-:Y:S05]  /*1d50*/  BSYNC.RECONVERGENT B0 ;  /* 0x0000000000007941 */ /* 0x000fea0003800200 */
.L_x_36:
[----:B------:R-:W-:Y:S02]  /*1d60*/  UIADD3 UR23, UPT, UPT, UR27, 0x1, URZ ;  /* 0x000000011b177890 */ /* 0x000fe4000fffe0ff */
[----:B------:R-:W-:Y:S02]  /*1d70*/  UIADD3 UR32, UP1, UPT, UR14, 0x80, URZ ;  /* 0x000000800e207890 */ /* 0x000fe4000ff3e0ff */
[----:B------:R-:W-:Y:S02]  /*1d80*/  UISETP.NE.AND UP0, UPT, UR23, 0x5, UPT ;  /* 0x000000051700788c */ /* 0x000fe4000bf05270 */
[----:B------:R-:W-:Y:S02]  /*1d90*/  USHF.L.U32 UR18, UR25, 0x6, URZ ;  /* 0x0000000619127899 */ /* 0x000fe400080006ff */
[----:B------:R-:W-:Y:S02]  /*1da0*/  USEL UR9, URZ, 0x1, UP0 ;  /* 0x00000001ff097887 */ /* 0x000fe40008000000 */
[----:B------:R-:W-:-:S02]  /*1db0*/  USEL UR23, UR23, URZ, UP0 ;  /* 0x000000ff17177287 */ /* 0x000fc40008000000 */
[----:B------:R-:W-:Y:S02]  /*1dc0*/  UIADD3 UR30, UP0, UPT, UR14, 0x180, URZ ;  /* 0x000001800e1e7890 */ /* 0x000fe4000ff1e0ff */
[----:B------:R-:W-:Y:S01]  /*1dd0*/  ULEA UR8, UR23, UR6, 0x3 ;  /* 0x0000000617087291 */ /* 0x000fe2000f8e18ff */
[----:B------:R-:W-:Y:S01]  /*1de0*/  LOP3.LUT R15, R15, UR9, RZ, 0x3c, !PT ;  /* 0x000000090f0f7c12 */ /* 0x000fe2000f8e3cff */
[----:B------:R-:W-:Y:S02]  /*1df0*/  ULOP3.LUT UR17, UR17, 0xfefffff8, URZ, 0xc0, !UPT ;  /* 0xfefffff811117892 */ /* 0x000fe4000f8ec0ff */
[----:B------:R-:W-:Y:S01]  /*1e00*/  UIADD3.X UR33, UPT, UPT, URZ, UR15, URZ, UP1, !UPT ;  /* 0x0000000fff217290 */ /* 0x000fe20008ffe4ff */
[----:B-1----:R-:W-:Y:S01]  /*1e10*/  SHF.L.U32 R2, R15, 0x1f, RZ ;  /* 0x0000001f0f027819 */ /* 0x002fe200000006ff */
[----:B------:R-:W-:Y:S01]  /*1e20*/  UIADD3.X UR31, UPT, UPT, URZ, UR15, URZ, UP0, !UPT ;  /* 0x0000000fff1f7290 */ /* 0x000fe200087fe4ff */
[----:B------:R-:W-:Y:S02]  /*1e30*/  UMOV UR28, 0x0 ;  /* 0x00000000001c7882 */ /* 0x000fe40000000000 */
[----:B------:R4:W1:Y:S01]  /*1e40*/  SYNCS.PHASECHK.TRANS64.TRYWAIT P0, [UR8+0x28], R2 ;  /* 0x00002802ff0075a7 */ /* 0x0008620008001108 */
[----:B------:R-:W-:Y:S01]  /*1e50*/  ULEA UR8, UR27, UR6, 0xe ;  /* 0x000000061b087291 */ /* 0x000fe2000f8e70ff */
[----:B------:R-:W-:Y:S01]  /*1e60*/  UMOV UR29, 0x10000000 ;  /* 0x10000000001d7882 */ /* 0x000fe20000000000 */
[----:B------:R-:W-:-:S02]  /*1e70*/  UMOV UR19, UR35 ;  /* 0x0000002300137c82 */ /* 0x000fc40008000000 */
[----:B------:R-:W-:Y:S02]  /*1e80*/  UIADD3 UR16, UPT, UPT, UR8, 0x10800, URZ ;  /* 0x0001080008107890 */ /* 0x000fe4000fffe0ff */
[----:B------:R-:W-:Y:S01]  /*1e90*/  UIADD3 UR8, UPT, UPT, UR8, 0x24800, URZ ;  /* 0x0002480008087890 */ /* 0x000fe2000fffe0ff */
[----:B------:R-:W-:Y:S01]  /*1ea0*/  UMOV UR20, UR36 ;  /* 0x0000002400147c82 */ /* 0x000fe20008000000 */
[----:B------:R-:W-:Y:S01]  /*1eb0*/  UMOV UR12, UR36 ;  /* 0x00000024000c7c82 */ /* 0x000fe20008000000 */
[----:B------:R-:W-:Y:S01]  /*1ec0*/  UMOV UR9, UR17 ;  /* 0x0000001100097c82 */ /* 0x000fe20008000000 */
[----:B------:R-:W-:Y:S01]  /*1ed0*/  UMOV UR10, UR18 ;  /* 0x00000012000a7c82 */ /* 0x000fe20008000000 */
[----:B------:R-:W-:Y:S02]  /*1ee0*/  UIADD3 UR25, UPT, UPT, UR25, 0x1, URZ ;  /* 0x0000000119197890 */ /* 0x000fe4000fffe0ff */
[----:B------:R4:W-:Y:S01]  /*1ef0*/  UTMALDG.3D.2CTA [UR16], [UR32], desc[UR28] ;  /* 0x00001c10200075b4 */ /* 0x0009e20008211000 */
[----:B------:R-:W-:Y:S01]  /*1f00*/  UMOV UR27, UR23 ;  /* 0x00000017001b7c82 */ /* 0x000fe20008000000 */
[----:B------:R-:W-:Y:S01]  /*1f10*/  UISETP.NE.AND UP0, UPT, UR25, UR26, UPT ;  /* 0x0000001a1900728c */ /* 0x000fe2000bf05270 */
[----:B------:R4:W-:Y:S08]  /*1f20*/  UTMALDG.3D.2CTA [UR8], [UR30], desc[UR28] ;  /* 0x00001c081e0075b4 */ /* 0x0009f00008211000 */
[----:B----4-:R-:W-:Y:S05]  /*1f30*/  BRA.U UP0, `(.L_x_38) ;  /* 0xfffffffd004c7547 */ /* 0x010fea000b83ffff */
.L_x_32:
[C---:B-1----:R-:W-:Y:S01]  /*1f40*/  LEA R2, R14.reuse, UR6, 0x3 ;  /* 0x000000060e027c11 */ /* 0x042fe2000f8e18ff */
[----:B------:R-:W-:Y:S01]  /*1f50*/  NOP ;  /* 0x0000000000007918 */ /* 0x000fe20000000000 */
[----:B--2---:R-:W-:Y:S02]  /*1f60*/  SHF.L.U32 R3, R13, 0x1f, RZ ;  /* 0x0000001f0d037819 */ /* 0x004fe400000006ff */
[----:B------:R-:W-:Y:S02]  /*1f70*/  LEA R4, R14, UR6, 0x4 ;  /* 0x000000060e047c11 */ /* 0x000fe4000f8e20ff */
[----:B------:R-:W1:Y:S02]  /*1f80*/  SYNCS.PHASECHK.TRANS64.TRYWAIT P0, [R2+URZ+0xa0], R3 ;  /* 0x0000a003020075a7 */ /* 0x000e6400080011ff */
[----:B-1----:R-:W-:Y:S05]  /*1f90*/  @!P0 BRA `(.L_x_39) ;  /* 0x000000c000388947 */ /* 0x002fea0003800000 */
.L_x_135:
[----:B------:R-:W2:Y:S01]  /*1fa0*/  LDS.128 R4, [R4+0x110] ;  /* 0x0001100004047984 */ /* 0x000ea20000000c00 */
[----:B------:R-:W-:Y:S01]  /*1fb0*/  ISETP.GE.AND P0, PT, R122, 0x1, PT ;  /* 0x000000017a00780c */ /* 0x000fe20003f06270 */
[----:B-1----:R-:W-:Y:S01]  /*1fc0*/  VIADD R2, R2, 0xb0 ;  /* 0x000000b002027836 */ /* 0x002fe20000000000 */
[----:B------:R-:W-:Y:S01]  /*1fd0*/  @!PT LDS RZ, [RZ] ;  /* 0x00000000fffff984 */ /* 0x000fe20000000800 */
[----:B------:R-:W-:Y:S01]  /*1fe0*/  @!PT LDS RZ, [RZ] ;  /* 0x00000000fffff984 */ /* 0x000fe20000000800 */
[----:B------:R-:W-:Y:S01]  /*1ff0*/  @!PT LDS RZ, [RZ] ;  /* 0x00000000fffff984 */ /* 0x000fe20000000800 */
[----:B------:R-:W-:Y:S01]  /*2000*/  @!PT LDS RZ, [RZ] ;  /* 0x00000000fffff984 */ /* 0x000fe20000000800 */
[----:B------:R1:W-:Y:S06]  /*2010*/  MEMBAR.ALL.CTA ;  /* 0x0000000000007992 */ /* 0x0003ec0000008000 */
[----:B-1----:R-:W1:Y:S01]  /*2020*/  FENCE.VIEW.ASYNC.S ;  /* 0x00000000000073c6 */ /* 0x002e620000000000 */
[----:B------:R-:W-:-:S04]  /*2030*/  PRMT R2, RZ, 0x654, R2 ;  /* 0x00000654ff027816 */ /* 0x000fc80000000002 */
[----:B-1----:R1:W-:Y:S01]  /*2040*/  SYNCS.ARRIVE.TRANS64.RED.A1T0 RZ, [R2+URZ], RZ ;  /* 0x000000ff02ff79a7 */ /* 0x0023e200081004ff */
[----:B--2---:R-:W-:-:S13]  /*2050*/  LOP3.LUT P2, RZ, R6, 0x1, RZ, 0xc0, !PT ;  /* 0x0000000106ff7812 */ /* 0x004fda000784c0ff */
[----:B------:R-:W-:Y:S01]  /*2060*/  @P2 SHF.R.U32.HI R3, RZ, 0x10, R5 ;  /* 0x00000010ff032819 */ /* 0x000fe20000011605 */
[----:B------:R-:W-:Y:S01]  /*2070*/  VOTEU.ANY UP0, P2 ;  /* 0x0000000000ff7886 */ /* 0x000fe20001000100 */
[----:B------:R-:W-:Y:S02]  /*2080*/  @P2 MOV R11, R4 ;  /* 0x00000004000b2202 */ /* 0x000fe40000000f00 */
[----:B------:R-:W-:Y:S02]  /*2090*/  @P2 R2UR.BROADCAST UR8, R3 ;  /* 0x00000000030822ca */ /* 0x000fe400008e0000 */
[----:B------:R-:W-:-:S11]  /*20a0*/  @P2 LOP3.LUT R8, R5, 0xffff, RZ, 0xc0, !PT ;  /* 0x0000ffff05082812 */ /* 0x000fd600078ec0ff */
[----:B------:R-:W-:Y:S01]  /*20b0*/  @UP0 UMOV UR36, UR8 ;  /* 0x0000000800240c82 */ /* 0x000fe20008000000 */
[----:B-1----:R-:W-:Y:S05]  /*20c0*/  @!P0 BRA `(.L_x_40) ;  /* 0x0000000000b88947 */ /* 0x002fea0003800000 */
[----:B------:R-:W3:Y:S01]  /*20d0*/  LDC.64 R4, c[0x0][0xb18] ;  /* 0x0002c600ff047b82 */ /* 0x000ee20000000a00 */
[----:B------:R-:W-:-:S07]  /*20e0*/  ISETP.NE.AND P3, PT, R122, 0x1, PT ;  /* 0x000000017a00780c */ /* 0x000fce0003f65270 */
[----:B------:R-:W1:Y:S08]  /*20f0*/  LDC.64 R6, c[0x0][0xb10] ;  /* 0x0002c400ff067b82 */ /* 0x000e700000000a00 */
[----:B------:R-:W2:Y:S08]  /*2100*/  LDC R17, c[0x0][0xb20] ;  /* 0x0002c800ff117b82 */ /* 0x000eb00000000800 */
[----:B------:R-:W4:Y:S01]  /*2110*/  LDC R18, c[0x0][0xb0c] ;  /* 0x0002c300ff127b82 */ /* 0x000f220000000800 */
[----:B---3--:R-:W-:Y:S01]  /*2120*/  IMAD.HI.U32 R22, R0, R5, RZ ;  /* 0x0000000500167227 */ /* 0x008fe200078e00ff */
[----:B------:R-:W-:-:S06]  /*2130*/  ISETP.NE.AND P0, PT, R4, 0x1, PT ;  /* 0x000000010400780c */ /* 0x000fcc0003f05270 */
[----:B------:R-:W3:Y:S01]  /*2140*/  LDC.64 R2, c[0x0][0xb28] ;  /* 0x0002ca00ff027b82 */ /* 0x000ee20000000a00 */
[----:B-1----:R-:W-:-:S04]  /*2150*/  IMAD.HI.U32 R20, R9, R6, RZ ;  /* 0x0000000609147227 */ /* 0x002fc800078e00ff */
[----:B------:R-:W-:Y:S01]  /*2160*/  IMAD.HI.U32 R24, R11, R6, RZ ;  /* 0x000000060b187227 */ /* 0x000fe200078e00ff */
[----:B------:R-:W-:Y:S02]  /*2170*/  SHF.R.U32.HI R20, RZ, R7, R20 ;  /* 0x00000007ff147219 */ /* 0x000fe40000011614 */
[----:B--2---:R-:W-:Y:S01]  /*2180*/  SHF.R.U32.HI R19, RZ, R17, R22 ;  /* 0x00000011ff137219 */ /* 0x004fe20000011616 */
[----:B------:R-:W-:Y:S01]  /*2190*/  IMAD.HI.U32 R22, R8, R5, RZ ;  /* 0x0000000508167227 */ /* 0x000fe200078e00ff */
[----:B------:R-:W-:Y:S02]  /*21a0*/  SHF.R.U32.HI R24, RZ, R7, R24 ;  /* 0x00000007ff187219 */ /* 0x000fe40000011618 */
[----:B------:R-:W-:Y:S02]  /*21b0*/  SEL R19, R0, R19, !P0 ;  /* 0x0000001300137207 */ /* 0x000fe40004000000 */
[----:B------:R-:W-:Y:S02]  /*21c0*/  SHF.R.U32.HI R17, RZ, R17, R22 ;  /* 0x00000011ff117219 */ /* 0x000fe40000011616 */
[----:B----4-:R-:W-:-:S02]  /*21d0*/  ISETP.NE.AND P1, PT, R18, 0x1, PT ;  /* 0x000000011200780c */ /* 0x010fc40003f25270 */
[----:B------:R-:W-:Y:S02]  /*21e0*/  SEL R17, R8, R17, !P0 ;  /* 0x0000001108117207 */ /* 0x000fe40004000000 */
[----:B------:R-:W-:Y:S02]  /*21f0*/  SEL R21, R9, R20, !P1 ;  /* 0x0000001409157207 */ /* 0x000fe40004800000 */
[----:B------:R-:W-:Y:S01]  /*2200*/  SEL R5, R11, R24, !P1 ;  /* 0x000000180b057207 */ /* 0x000fe20004800000 */
[----:B---3--:R-:W-:Y:S01]  /*2210*/  IMAD.HI.U32 R20, R19, R2, RZ ;  /* 0x0000000213147227 */ /* 0x008fe200078e00ff */
[----:B------:R-:W-:-:S03]  /*2220*/  IADD3 R7, PT, PT, -R17, RZ, RZ ;  /* 0x000000ff11077210 */ /* 0x000fc60007ffe1ff */
        /* <DEDUP_REMOVED lines=11> */
[----:B------:R-:W-:-:S04]  /*22e0*/  @!P0 IMAD.HI.U32 R20, R5, R2, RZ ;  /* 0x0000000205148227 */ /* 0x000fc800078e00ff */
[----:B------:R-:W-:Y:S01]  /*22f0*/  IMAD.MOV R2, RZ, RZ, -R6 ;  /* 0x000000ffff027224 */ /* 0x000fe200078e0a06 */
[----:B------:R-:W-:-:S03]  /*2300*/  @!P0 SHF.R.U32.HI R20, RZ, R3, R20 ;  /* 0x00000003ff148219 */ /* 0x000fc60000011614 */
[----:B------:R-:W-:Y:S01]  /*2310*/  IMAD R2, R122, R2, R17 ;  /* 0x000000027a027224 */ /* 0x000fe200078e0211 */
        /* <DEDUP_REMOVED lines=9> */
.L_x_40:
[----:B------:R-:W1:Y:S02]  /*23b0*/  LDCU UR8, c[0x0][0xb30] ;  /* 0x00016600ff0877ac */ /* 0x000e640008000800 */
[----:B-1----:R-:W-:-:S09]  /*23c0*/  UISETP.NE.AND UP0, UPT, UR8, 0x1, UPT ;  /* 0x000000010800788c */ /* 0x002fd2000bf05270 */
[----:B------:R-:W-:Y:S05]  /*23d0*/  BRA.U UP0, `(.L_x_41) ;  /* 0x0000000100407547 */ /* 0x000fea000b800000 */
[----:B------:R-:W1:Y:S08]  /*23e0*/  LDC.64 R4, c[0x0][0xb10] ;  /* 0x0002c400ff047b82 */ /* 0x000e700000000a00 */
[----:B------:R-:W2:Y:S08]  /*23f0*/  LDC.64 R2, c[0x0][0xb18] ;  /* 0x0002c600ff027b82 */ /* 0x000eb00000000a00 */
[----:B------:R-:W4:Y:S08]  /*2400*/  LDC R6, c[0x0][0xb20] ;  /* 0x0002c800ff067b82 */ /* 0x000f300000000800 */
[----:B------:R-:W3:Y:S01]  /*2410*/  LDC R18, c[0x0][0xb0c] ;  /* 0x0002c300ff127b82 */ /* 0x000ee20000000800 */
[----:B-1----:R-:W-:-:S05]  /*2420*/  IMAD.HI.U32 R4, R11, R4, RZ ;  /* 0x000000040b047227 */ /* 0x002fca00078e00ff */
[----:B------:R-:W-:Y:S01]  /*2430*/  SHF.R.U32.HI R4, RZ, R5, R4 ;  /* 0x00000005ff047219 */ /* 0x000fe20000011604 */
[----:B--2---:R-:W-:Y:S01]  /*2440*/  IMAD.HI.U32 R3, R8, R3, RZ ;  /* 0x0000000308037227 */ /* 0x004fe200078e00ff */
[----:B------:R-:W-:-:S04]  /*2450*/  ISETP.NE.AND P0, PT, R2, 0x1, PT ;  /* 0x000000010200780c */ /* 0x000fc80003f05270 */
[----:B----4-:R-:W-:-:S04]  /*2460*/  SHF.R.U32.HI R3, RZ, R6, R3 ;  /* 0x00000006ff037219 */ /* 0x010fc80000011603 */
[----:B------:R-:W-:Y:S02]  /*2470*/  SEL R3, R8, R3, !P0 ;  /* 0x0000000308037207 */ /* 0x000fe40004000000 */
[----:B---3--:R-:W-:-:S04]  /*2480*/  ISETP.NE.AND P1, PT, R18, 0x1, PT ;  /* 0x000000011200780c */ /* 0x008fc80003f25270 */
[----:B------:R-:W-:-:S05]  /*2490*/  SEL R4, R11, R4, !P1 ;  /* 0x000000040b047207 */ /* 0x000fca0004800000 */
[----:B------:R-:W-:Y:S02]  /*24a0*/  IMAD.IADD R5, R3, 0x1, -R4 ;  /* 0x0000000103057824 */ /* 0x000fe400078e0a04 */
[----:B------:R-:W-:Y:S02]  /*24b0*/  IMAD.IADD R3, R4, 0x1, -R3 ;  /* 0x0000000104037824 */ /* 0x000fe400078e0a03 */
[----:B------:R-:W-:Y:S02]  /*24c0*/  IMAD R11, R5, R18, R11 ;  /* 0x00000012050b7224 */ /* 0x000fe400078e020b */
[----:B------:R-:W-:-:S07]  /*24d0*/  IMAD R8, R3, R2, R8 ;  /* 0x0000000203087224 */ /* 0x000fce00078e0208 */
.L_x_41:
[----:B------:R-:W-:Y:S01]  /*24e0*/  VIADD R14, R14, 0x1 ;  /* 0x000000010e0e7836 */ /* 0x000fe20000000000 */
[----:B------:R-:W-:Y:S01]  /*24f0*/  UPLOP3.LUT UP5, UPT, UPT, UPT, UPT, 0x80, 0x8 ;  /* 0x000000000008789c */ /* 0x000fe20003faf070 */
[----:B------:R-:W-:Y:S02]  /*2500*/  IMAD.IADD R19, R11, 0x1, R172 ;  /* 0x000000010b137824 */ /* 0x000fe400078e02ac */
[----:B------:R-:W-:Y:S01]  /*2510*/  IMAD.IADD R18, R8, 0x1, R173 ;  /* 0x0000000108127824 */ /* 0x000fe200078e02ad */
[----:B------:R-:W-:-:S04]  /*2520*/  ISETP.NE.AND P0, PT, R14, 0x2, PT ;  /* 0x000000020e00780c */ /* 0x000fc80003f05270 */
[----:B------:R-:W-:Y:S02]  /*2530*/  SEL R2, RZ, 0x1, P0 ;  /* 0x00000001ff027807 */ /* 0x000fe40000000000 */
[----:B------:R-:W-:Y:S02]  /*2540*/  SEL R14, R14, RZ, P0 ;  /* 0x000000ff0e0e7207 */ /* 0x000fe40000000000 */
[----:B------:R-:W-:Y:S01]  /*2550*/  LOP3.LUT R13, R13, R2, RZ, 0x3c, !PT ;  /* 0x000000020d0d7212 */ /* 0x000fe200078e3cff */
[----:B------:R-:W-:Y:S06]  /*2560*/  @P2 BRA `(.L_x_42) ;  /* 0xfffffff000602947 */ /* 0x000fec000383ffff */
[----:B------:R-:W-:Y:S01]  /*2570*/  UIADD3 UR6, UPT, UPT, UR6, 0x28, URZ ;  /* 0x0000002806067890 */ /* 0x000fe2000fffe0ff */
[----:B------:R-:W-:-:S03]  /*2580*/  SHF.L.U32 R3, R15, 0x1f, RZ ;  /* 0x0000001f0f037819 */ /* 0x000fc600000006ff */
[----:B------:R-:W-:-:S09]  /*2590*/  ULEA UR4, UR23, UR6, 0x3 ;  /* 0x0000000617047291 */ /* 0x000fd2000f8e18ff */
[----:B------:R-:W1:Y:S02]  /*25a0*/  SYNCS.PHASECHK.TRANS64.TRYWAIT P0, [UR4], R3 ;  /* 0x00000003ff0075a7 */ /* 0x000e640008001104 */
[----:B-1----:R-:W-:Y:S05]  /*25b0*/  @!P0 BRA `(.L_x_43) ;  /* 0x000000b800c48947 */ /* 0x002fea0003800000 */
.L_x_137:
[----:B------:R-:W-:-:S04]  /*25c0*/  UIADD3 UR5, UPT, UPT, UR23, 0x1, URZ ;  /* 0x0000000117057890 */ /* 0x000fc8000fffe0ff */
[----:B------:R-:W-:-:S04]  /*25d0*/  UISETP.NE.AND UP0, UPT, UR5, 0x5, UPT ;  /* 0x000000050500788c */ /* 0x000fc8000bf05270 */
[----:B------:R-:W-:Y:S02]  /*25e0*/  USEL UR7, URZ, 0x1, UP0 ;  /* 0x00000001ff077887 */ /* 0x000fe40008000000 */
[----:B------:R-:W-:-:S04]  /*25f0*/  USEL UR5, UR5, URZ, UP0 ;  /* 0x000000ff05057287 */ /* 0x000fc80008000000 */
[----:B------:R-:W-:Y:S01]  /*2600*/  ULEA UR4, UR5, UR6, 0x3 ;  /* 0x0000000605047291 */ /* 0x000fe2000f8e18ff */
[----:B------:R-:W-:-:S04]  /*2610*/  LOP3.LUT R2, R15, UR7, RZ, 0x3c, !PT ;  /* 0x000000070f027c12 */ /* 0x000fc8000f8e3cff */
[----:B-1----:R-:W-:-:S04]  /*2620*/  SHF.L.U32 R3, R2, 0x1f, RZ ;  /* 0x0000001f02037819 */ /* 0x002fc800000006ff */
[----:B------:R-:W1:Y:S02]  /*2630*/  SYNCS.PHASECHK.TRANS64.TRYWAIT P0, [UR4], R3 ;  /* 0x00000003ff0075a7 */ /* 0x000e640008001104 */
[----:B-1----:R-:W-:Y:S05]  /*2640*/  @!P0 BRA `(.L_x_44) ;  /* 0x000000b800b88947 */ /* 0x002fea0003800000 */
.L_x_139:
        /* <DEDUP_REMOVED lines=9> */
.L_x_141:
        /* <DEDUP_REMOVED lines=9> */
.L_x_143:
[----:B------:R-:W-:-:S04]  /*2770*/  UIADD3 UR5, UPT, UPT, UR5, 0x1, URZ ;  /* 0x0000000105057890 */ /* 0x000fc8000fffe0ff */
[----:B------:R-:W-:-:S04]  /*2780*/  UISETP.NE.AND UP0, UPT, UR5, 0x5, UPT ;  /* 0x000000050500788c */ /* 0x000fc8000bf05270 */
[----:B------:R-:W-:Y:S02]  /*2790*/  USEL UR4, URZ, 0x1, UP0 ;  /* 0x00000001ff047887 */ /* 0x000fe40008000000 */
[----:B------:R-:W-:-:S04]  /*27a0*/  USEL UR5, UR5, URZ, UP0 ;  /* 0x000000ff05057287 */ /* 0x000fc80008000000 */
[----:B------:R-:W-:Y:S01]  /*27b0*/  ULEA UR5, UR5, UR6, 0x3 ;  /* 0x0000000605057291 */ /* 0x000fe2000f8e18ff */
[----:B-1----:R-:W-:-:S04]  /*27c0*/  LOP3.LUT R3, R2, UR4, RZ, 0x3c, !PT ;  /* 0x0000000402037c12 */ /* 0x002fc8000f8e3cff */
[----:B------:R-:W-:Y:S01]  /*27d0*/  SHF.L.U32 R3, R3, 0x1f, RZ ;  /* 0x0000001f03037819 */ /* 0x000fe200000006ff */
[----:B---3--:R-:W-:-:S07]  /*27e0*/  IMAD.U32 R0, RZ, RZ, UR5 ;  /* 0x00000005ff007e24 */ /* 0x008fce000f8e00ff */
.L_x_47:
[----:B-1----:R1:W2:Y:S02]  /*27f0*/  SYNCS.PHASECHK.TRANS64.TRYWAIT P0, [R0+URZ], R3 ;  /* 0x00000003000075a7 */ /* 0x0022a400080011ff */
[----:B--2---:R-:W-:Y:S05]  /*2800*/  @!P0 NANOSLEEP.SYNCS 0x989680 ;  /* 0x009896800000895d */ /* 0x004fea0003900000 */
[----:B------:R-:W2:Y:S02]  /*2810*/  @!P0 SYNCS.PHASECHK.TRANS64 P0, [R0+URZ], R3 ;  /* 0x00000003000085a7 */ /* 0x000ea400080010ff */
[----:B--2---:R-:W-:Y:S05]  /*2820*/  @P0 EXIT ;  /* 0x000000000000094d */ /* 0x004fea0003800000 */
[----:B------:R-:W-:Y:S05]  /*2830*/  BRA `(.L_x_47) ;  /* 0xfffffffc00ec7947 */ /* 0x000fea000383ffff */
.L_x_22:
[----:B------:R-:W-:-:S04]  /*2840*/  UISETP.NE.AND UP1, UPT, UR37, URZ, UPT ;  /* 0x000000ff2500728c */ /* 0x000fc8000bf25270 */
[----:B------:R-:W-:-:S09]  /*2850*/  UISETP.NE.OR UP1, UPT, UR10, 0x1, UP1 ;  /* 0x000000010a00788c */ /* 0x000fd20008f25670 */
[----:B------:R-:W-:Y:S05]  /*2860*/  BRA.U UP1, `(.L_x_48) ;  /* 0x00000005014c7547 */ /* 0x000fea000b800000 */
[----:B------:R-:W-:Y:S01]  /*2870*/  HFMA2 R11, -RZ, RZ, 0, 0 ;  /* 0x00000000ff0b7431 */ /* 0x000fe200000001ff */
[----:B------:R-:W-:Y:S01]  /*2880*/  ISETP.GE.U32.AND P2, PT, R10, 0x2, PT ;  /* 0x000000020a00780c */ /* 0x000fe20003f46070 */
[----:B------:R-:W-:Y:S01]  /*2890*/  IMAD.MOV.U32 R12, RZ, RZ, 0x1 ;  /* 0x00000001ff0c7424 */ /* 0x000fe200078e00ff */
[----:B------:R-:W-:Y:S01]  /*28a0*/  CS2R R8, SRZ ;  /* 0x0000000000087805 */ /* 0x000fe2000001ff00 */
[----:B------:R-:W-:Y:S01]  /*28b0*/  IMAD.MOV.U32 R3, RZ, RZ, RZ ;  /* 0x000000ffff037224 */ /* 0x000fe200078e00ff */
[----:B------:R-:W-:Y:S01]  /*28c0*/  UMOV UR4, 0x400 ;  /* 0x0000040000047882 */ /* 0x000fe20000000000 */
[----:B------:R-:W-:Y:S01]  /*28d0*/  UMOV UR6, URZ ;  /* 0x000000ff00067c82 */ /* 0x000fe20008000000 */
[----:B------:R-:W-:-:S12]  /*28e0*/  ULEA UR37, UR37, UR4, 0x18 ;  /* 0x0000000425257291 */ /* 0x000fd8000f8ec0ff */
.L_x_52:
[----:B------:R-:W-:Y:S02]  /*28f0*/  LEA R0, R3, UR37, 0x3 ;  /* 0x0000002503007c11 */ /* 0x000fe4000f8e18ff */
[----:B------:R-:W-:-:S03]  /*2900*/  SHF.L.U32 R5, R8, 0x1f, RZ ;  /* 0x0000001f08057819 */ /* 0x000fc600000006ff */
[----:B------:R-:W-:Y:S01]  /*2910*/  VIADD R4, R0, 0xf0 ;  /* 0x000000f000047836 */ /* 0x000fe20000000000 */
[----:B------:R-:W1:Y:S02]  /*2920*/  SYNCS.PHASECHK.TRANS64.TRYWAIT P0, [R0+URZ+0xe0], R5 ;  /* 0x0000e005000075a7 */ /* 0x000e6400080011ff */
[----:B-1----:R-:W-:Y:S05]  /*2930*/  @!P0 BRA `(.L_x_49) ;  /* 0x000000b800448947 */ /* 0x002fea0003800000 */
.L_x_144:
[----:B------:R-:W-:Y:S01]  /*2940*/  ULEA UR5, UR6, UR37, 0x3 ;  /* 0x0000002506057291 */ /* 0x000fe2000f8e18ff */
[----:B------:R-:W-:Y:S01]  /*2950*/  PRMT R4, RZ, 0x654, R4 ;  /* 0x00000654ff047816 */ /* 0x000fe20000000004 */
[----:B-1----:R-:W-:Y:S01]  /*2960*/  @!P2 IMAD.MOV.U32 R5, RZ, RZ, 0x10 ;  /* 0x00000010ff05a424 */ /* 0x002fe200078e00ff */
[----:B------:R-:W-:Y:S01]  /*2970*/  SHF.L.U32 R7, R12, 0x1f, RZ ;  /* 0x0000001f0c077819 */ /* 0x000fe200000006ff */
[----:B------:R-:W-:Y:S01]  /*2980*/  UIADD3 UR4, UPT, UPT, UR5, 0xa0, URZ ;  /* 0x000000a005047890 */ /* 0x000fe2000fffe0ff */
[----:B------:R1:W-:Y:S05]  /*2990*/  SYNCS.ARRIVE.TRANS64.RED.A1T0 RZ, [R4+URZ], RZ ;  /* 0x000000ff04ff79a7 */ /* 0x0003ea00081004ff */
[----:B------:R-:W-:Y:S01]  /*29a0*/  IMAD.U32 R13, RZ, RZ, UR4 ;  /* 0x00000004ff0d7e24 */ /* 0x000fe2000f8e00ff */
[----:B------:R-:W2:Y:S04]  /*29b0*/  SYNCS.PHASECHK.TRANS64.TRYWAIT P0, [UR5+0xb0], R7 ;  /* 0x0000b007ff0075a7 */ /* 0x000ea80008001105 */
[----:B------:R-:W-:Y:S01]  /*29c0*/  PRMT R13, R10, 0x654, R13 ;  /* 0x000006540a0d7816 */ /* 0x000fe2000000000d */
[----:B-12---:R-:W-:Y:S06]  /*29d0*/  @!P0 BRA `(.L_x_50) ;  /* 0x000000b800308947 */ /* 0x006fec0003800000 */
.L_x_146:
[----:B------:R-:W-:Y:S01]  /*29e0*/  ULEA UR4, UR6, UR37, 0x4 ;  /* 0x0000002506047291 */ /* 0x000fe2000f8e20ff */
[----:B------:R-:W-:Y:S01]  /*29f0*/  SEL R2, R13, R2, !P2 ;  /* 0x000000020d027207 */ /* 0x000fe20005000000 */
[----:B------:R-:W-:Y:S01]  /*2a00*/  UIADD3 UR5, UPT, UPT, UR5, 0xa0, URZ ;  /* 0x000000a005057890 */ /* 0x000fe2000fffe0ff */
[----:B-1----:R-:W-:Y:S01]  /*2a10*/  LEA R0, R11, UR37, 0x3 ;  /* 0x000000250b007c11 */ /* 0x002fe2000f8e18ff */
[----:B------:R-:W-:Y:S01]  /*2a20*/  UIADD3 UR4, UPT, UPT, UR4, 0x110, URZ ;  /* 0x0000011004047890 */ /* 0x000fe2000fffe0ff */
[----:B------:R1:W-:Y:S01]  /*2a30*/  @!P2 SYNCS.ARRIVE.TRANS64.RED RZ, [R2+URZ], R5 ;  /* 0x0000000502ffa9a7 */ /* 0x0003e200080004ff */
[----:B------:R-:W-:Y:S01]  /*2a40*/  UIADD3 UR6, UPT, UPT, UR6, 0x1, URZ ;  /* 0x0000000106067890 */ /* 0x000fe2000fffe0ff */
[----:B------:R-:W-:-:S03]  /*2a50*/  VIADD R3, R3, 0x1 ;  /* 0x0000000103037836 */ /* 0x000fc60000000000 */
[----:B------:R-:W-:Y:S02]  /*2a60*/  UISETP.NE.AND UP0, UPT, UR6, 0x2, UPT ;  /* 0x000000020600788c */ /* 0x000fe4000bf05270 */
[----:B------:R-:W-:Y:S01]  /*2a70*/  ISETP.NE.AND P0, PT, R3, 0x2, PT ;  /* 0x000000020300780c */ /* 0x000fe20003f05270 */
[----:B------:R-:W-:Y:S06]  /*2a80*/  UGETNEXTWORKID.BROADCAST [UR4], [UR5] ;  /* 0x00000000040073ca */ /* 0x000fec0008000100 */
[----:B------:R-:W-:Y:S02]  /*2a90*/  USEL UR4, URZ, 0x1, UP0 ;  /* 0x00000001ff047887 */ /* 0x000fe40008000000 */
[----:B------:R-:W-:-:S04]  /*2aa0*/  USEL UR6, UR6, URZ, UP0 ;  /* 0x000000ff06067287 */ /* 0x000fc80008000000 */
[----:B------:R-:W-:Y:S02]  /*2ab0*/  LOP3.LUT R12, R12, UR4, RZ, 0x3c, !PT ;  /* 0x000000040c0c7c12 */ /* 0x000fe4000f8e3cff */
[----:B-1----:R-:W-:-:S04]  /*2ac0*/  SHF.L.U32 R5, R9, 0x1f, RZ ;  /* 0x0000001f09057819 */ /* 0x002fc800000006ff */
[----:B------:R-:W1:Y:S02]  /*2ad0*/  SYNCS.PHASECHK.TRANS64.TRYWAIT P1, [R0+URZ+0xa0], R5 ;  /* 0x0000a005000075a7 */ /* 0x000e6400080211ff */
[----:B-1----:R-:W-:Y:S05]  /*2ae0*/  @!P1 BRA `(.L_x_51) ;  /* 0x000000b800049947 */ /* 0x002fea0003800000 */
.L_x_147:
[----:B------:R-:W-:Y:S01]  /*2af0*/  LEA R4, R11, UR37, 0x4 ;  /* 0x000000250b047c11 */ /* 0x000fe2000f8e20ff */
[----:B-1----:R-:W-:Y:S01]  /*2b00*/  VIADD R0, R0, 0xb0 ;  /* 0x000000b000007836 */ /* 0x002fe20000000000 */
[----:B------:R-:W-:Y:S01]  /*2b10*/  SEL R3, R3, RZ, P0 ;  /* 0x000000ff03037207 */ /* 0x000fe20000000000 */
[----:B------:R-:W-:-:S03]  /*2b20*/  VIADD R11, R11, 0x1 ;  /* 0x000000010b0b7836 */ /* 0x000fc60000000000 */
[----:B------:R-:W1:Y:S01]  /*2b30*/  LDS.128 R4, [R4+0x110] ;  /* 0x0001100004047984 */ /* 0x000e620000000c00 */
[----:B------:R-:W-:Y:S02]  /*2b40*/  PRMT R0, RZ, 0x654, R0 ;  /* 0x00000654ff007816 */ /* 0x000fe40000000000 */
[C---:B------:R-:W-:Y:S01]  /*2b50*/  ISETP.NE.AND P1, PT, R11.reuse, 0x2, PT ;  /* 0x000000020b00780c */ /* 0x040fe20003f25270 */
[----:B------:R-:W-:Y:S01]  /*2b60*/  @!PT LDS RZ, [RZ] ;  /* 0x00000000fffff984 */ /* 0x000fe20000000800 */
[----:B------:R-:W-:Y:S01]  /*2b70*/  @!PT LDS RZ, [RZ] ;  /* 0x00000000fffff984 */ /* 0x000fe20000000800 */
[----:B------:R-:W-:Y:S01]  /*2b80*/  @!PT LDS RZ, [RZ] ;  /* 0x00000000fffff984 */ /* 0x000fe20000000800 */
[----:B------:R-:W-:Y:S01]  /*2b90*/  @!PT LDS RZ, [RZ] ;  /* 0x00000000fffff984 */ /* 0x000fe20000000800 */
[----:B------:R2:W-:Y:S06]  /*2ba0*/  MEMBAR.ALL.CTA ;  /* 0x0000000000007992 */ /* 0x0005ec0000008000 */
[----:B--2---:R-:W2:Y:S01]  /*2bb0*/  FENCE.VIEW.ASYNC.S ;  /* 0x00000000000073c6 */ /* 0x004ea20000000000 */
[----:B------:R-:W-:Y:S01]  /*2bc0*/  SEL R11, R11, RZ, P1 ;  /* 0x000000ff0b0b7207 */ /* 0x000fe20000800000 */
[----:B--2---:R2:W-:Y:S01]  /*2bd0*/  SYNCS.ARRIVE.TRANS64.RED.A1T0 RZ, [R0+URZ], RZ ;  /* 0x000000ff00ff79a7 */ /* 0x0045e200081004ff */
[----:B-1----:R-:W-:-:S02]  /*2be0*/  LOP3.LUT P3, RZ, R6, 0x1, RZ, 0xc0, !PT ;  /* 0x0000000106ff7812 */ /* 0x002fc4000786c0ff */
[----:B------:R-:W-:-:S04]  /*2bf0*/  SEL R5, RZ, 0x1, P0 ;  /* 0x00000001ff057807 */ /* 0x000fc80000000000 */
[----:B------:R-:W-:Y:S02]  /*2c00*/  LOP3.LUT R8, R8, R5, RZ, 0x3c, !PT ;  /* 0x0000000508087212 */ /* 0x000fe400078e3cff */
[----:B--2---:R-:W-:-:S04]  /*2c10*/  SEL R0, RZ, 0x1, P1 ;  /* 0x00000001ff007807 */ /* 0x004fc80000800000 */
[----:B------:R-:W-:Y:S01]  /*2c20*/  LOP3.LUT R9, R9, R0, RZ, 0x3c, !PT ;  /* 0x0000000009097212 */ /* 0x000fe200078e3cff */
[----:B------:R-:W-:Y:S06]  /*2c30*/  @P3 BRA `(.L_x_52) ;  /* 0xfffffffc002c3947 */ /* 0x000fec000383ffff */
[----:B------:R-:W-:Y:S01]  /*2c40*/  ULEA UR5, UR6, UR37, 0x3 ;  /* 0x0000002506057291 */ /* 0x000fe2000f8e18ff */
[----:B------:R-:W-:-:S08]  /*2c50*/  SHF.L.U32 R3, R12, 0x1f, RZ ;  /* 0x0000001f0c037819 */ /* 0x000fd000000006ff */
[----:B------:R-:W1:Y:S02]  /*2c60*/  SYNCS.PHASECHK.TRANS64 P0, [UR5+0xb0], R3 ;  /* 0x0000b003ff0075a7 */ /* 0x000e640008001005 */
[----:B-1----:R-:W-:Y:S05]  /*2c70*/  @P0 BRA `(.L_x_53) ;  /* 0x0000000000080947 */ /* 0x002fea0003800000 */
[----:B------:R-:W1:Y:S02]  /*2c80*/  SYNCS.PHASECHK.TRANS64.TRYWAIT P0, [UR5+0xb0], R3 ;  /* 0x0000b003ff0075a7 */ /* 0x000e640008001105 */
[----:B-1----:R-:W-:Y:S05]  /*2c90*/  @!P0 BRA `(.L_x_54) ;  /* 0x000000b400ac8947 */ /* 0x002fea0003800000 */
.L_x_53:
[----:B------:R-:W-:-:S04]  /*2ca0*/  UIADD3 UR4, UPT, UPT, UR6, 0x1, URZ ;  /* 0x0000000106047890 */ /* 0x000fc8000fffe0ff */
[----:B------:R-:W-:-:S04]  /*2cb0*/  UISETP.NE.AND UP0, UPT, UR4, 0x2, UPT ;  /* 0x000000020400788c */ /* 0x000fc8000bf05270 */
[----:B------:R-:W-:Y:S02]  /*2cc0*/  USEL UR7, URZ, 0x1, UP0 ;  /* 0x00000001ff077887 */ /* 0x000fe40008000000 */
[----:B------:R-:W-:-:S04]  /*2cd0*/  USEL UR4, UR4, URZ, UP0 ;  /* 0x000000ff04047287 */ /* 0x000fc80008000000 */
[----:B------:R-:W-:Y:S01]  /*2ce0*/  ULEA UR4, UR4, UR37, 0x3 ;  /* 0x0000002504047291 */ /* 0x000fe2000f8e18ff */
[----:B-1----:R-:W-:-:S04]  /*2cf0*/  LOP3.LUT R3, R12, UR7, RZ, 0x3c, !PT ;  /* 0x000000070c037c12 */ /* 0x002fc8000f8e3cff */
[----:B------:R-:W-:-:S04]  /*2d00*/  SHF.L.U32 R0, R3, 0x1f, RZ ;  /* 0x0000001f03007819 */ /* 0x000fc800000006ff */
[----:B------:R-:W1:Y:S02]  /*2d10*/  SYNCS.PHASECHK.TRANS64 P0, [UR4+0xb0], R0 ;  /* 0x0000b000ff0075a7 */ /* 0x000e640008001004 */
[----:B-1----:R-:W-:Y:S05]  /*2d20*/  @P0 EXIT ;  /* 0x000000000000094d */ /* 0x002fea0003800000 */
[----:B------:R-:W-:Y:S02]  /*2d30*/  SHF.L.U32 R3, R3, 0x1f, RZ ;  /* 0x0000001f03037819 */ /* 0x000fe400000006ff */
[----:B------:R-:W-:-:S07]  /*2d40*/  MOV R0, UR4 ;  /* 0x0000000400007c02 */ /* 0x000fce0008000f00 */
.L_x_55:
[----:B-1----:R1:W2:Y:S02]  /*2d50*/  SYNCS.PHASECHK.TRANS64.TRYWAIT P0, [R0+URZ+0xb0], R3 ;  /* 0x0000b003000075a7 */ /* 0x0022a400080011ff */
[----:B--2---:R-:W-:Y:S05]  /*2d60*/  @!P0 NANOSLEEP.SYNCS 0x989680 ;  /* 0x009896800000895d */ /* 0x004fea0003900000 */
[----:B------:R-:W2:Y:S02]  /*2d70*/  @!P0 SYNCS.PHASECHK.TRANS64 P0, [R0+URZ+0xb0], R3 ;  /* 0x0000b003000085a7 */ /* 0x000ea400080010ff */
[----:B--2---:R-:W-:Y:S05]  /*2d80*/  @P0 EXIT ;  /* 0x000000000000094d */ /* 0x004fea0003800000 */
[----:B------:R-:W-:Y:S05]  /*2d90*/  BRA `(.L_x_55) ;  /* 0xfffffffc00ec7947 */ /* 0x000fea000383ffff */
.L_x_48:
[----:B------:R-:W-:Y:S05]  /*2da0*/  BRA.U UP4, `(.L_x_56) ;  /* 0x0000001104907547 */ /* 0x000fea000b800000 */
[----:B------:R-:W-:Y:S01]  /*2db0*/  UMOV UR6, 0x40 ;  /* 0x0000004000067882 */ /* 0x000fe20000000000 */
[----:B------:R-:W-:Y:S01]  /*2dc0*/  NOP ;  /* 0x0000000000007918 */ /* 0x000fe20000000000 */
[----:B------:R-:W-:Y:S01]  /*2dd0*/  ULEA UR6, UR37, UR6, 0x18 ;  /* 0x0000000625067291 */ /* 0x000fe2000f8ec0ff */
[----:B------:R-:W-:Y:S02]  /*2de0*/  UMOV UR7, 0x400 ;  /* 0x0000040000077882 */ /* 0x000fe40000000000 */
[----:B------:R-:W-:-:S06]  /*2df0*/  ULEA UR37, UR37, UR7, 0x18 ;  /* 0x0000000725257291 */ /* 0x000fcc000f8ec0ff */
[----:B------:R-:W1:Y:S02]  /*2e00*/  LDS.U8 R2, [UR6+0x1c] ;  /* 0x00001c06ff027984 */ /* 0x000e640008000000 */
[----:B-1----:R-:W-:-:S13]  /*2e10*/  ISETP.NE.AND P0, PT, R2, RZ, PT ;  /* 0x000000ff0200720c */ /* 0x002fda0003f05270 */
[----:B------:R-:W-:Y:S05]  /*2e20*/  @P0 BRA `(.L_x_57) ;  /* 0x0000000400080947 */ /* 0x000fea0003800000 */
[----:B------:R-:W-:Y:S02]  /*2e30*/  UISETP.NE.U32.AND UP0, UPT, UR5, 0x1, UPT ;  /* 0x000000010500788c */ /* 0x000fe4000bf05070 */
[----:B------:R-:W-:-:S07]  /*2e40*/  UIADD3 UR8, UPT, UPT, UR6, 0x8, URZ ;  /* 0x0000000806087890 */ /* 0x000fce000fffe0ff */
[----:B------:R-:W-:Y:S05]  /*2e50*/  BRA.U !UP0, `(.L_x_58) ;  /* 0x00000001089c7547 */ /* 0x000fea000b800000 */
[----:B------:R-:W-:Y:S01]  /*2e60*/  ELECT P0, URZ, PT ;  /* 0x0000000000ff782f */ /* 0x000fe20003800000 */
[----:B------:R-:W-:-:S12]  /*2e70*/  BSSY B0, `(.L_x_58) ;  /* 0x0000025000007945 */ /* 0x000fd80003800000 */
[----:B------:R-:W-:Y:S05]  /*2e80*/  @!P0 BRA `(.L_x_59) ;  /* 0x00000000008c8947 */ /* 0x000fea0003800000 */
[----:B------:R-:W-:-:S05]  /*2e90*/  UMOV UR7, 0x10 ;  /* 0x0000001000077882 */ /* 0x000fca0000000000 */
[----:B------:R-:W-:Y:S04]  /*2ea0*/  DEPBAR.LE SB1, 0x36 ;  /* 0x00009d800000791a */ /* 0x000fe80000000000 */
[----:B------:R-:W1:Y:S02]  /*2eb0*/  UTCATOMSWS.2CTA.FIND_AND_SET.ALIGN UP1, UR7, UR7 ;  /* 0x00000007000775e3 */ /* 0x000e640008220800 */
[----:B-1----:R-:W-:Y:S01]  /*2ec0*/  MOV R11, UR7 ;  /* 0x00000007000b7c02 */ /* 0x002fe20008000f00 */
[----:B------:R-:W-:Y:S06]  /*2ed0*/  BRA.U UP1, `(.L_x_60) ;  /* 0x0000000101187547 */ /* 0x000fec000b800000 */
.L_x_61:
[----:B------:R-:W-:Y:S05]  /*2ee0*/  NANOSLEEP 0x64 ;  /* 0x000000640000795d */ /* 0x000fea0003800000 */
[----:B------:R-:W-:-:S05]  /*2ef0*/  UMOV UR7, 0x10 ;  /* 0x0000001000077882 */ /* 0x000fca0000000000 */
[----:B------:R-:W-:Y:S04]  /*2f00*/  DEPBAR.LE SB1, 0x36 ;  /* 0x00009d800000791a */ /* 0x000fe80000000000 */
[----:B------:R-:W1:Y:S02]  /*2f10*/  UTCATOMSWS.2CTA.FIND_AND_SET.ALIGN UP1, UR7, UR7 ;  /* 0x00000007000775e3 */ /* 0x000e640008220800 */
[----:B-1----:R-:W-:Y:S01]  /*2f20*/  MOV R11, UR7 ;  /* 0x00000007000b7c02 */ /* 0x002fe20008000f00 */
[----:B------:R-:W-:Y:S05]  /*2f30*/  BRA.U !UP1, `(.L_x_61) ;  /* 0xfffffffd09e87547 */ /* 0x000fea000b83ffff */
.L_x_60:
[----:B------:R-:W1:Y:S01]  /*2f40*/  LDS R5, [UR6+0x10] ;  /* 0x00001006ff057984 */ /* 0x000e620008000800 */
[----:B------:R-:W-:Y:S01]  /*2f50*/  IMAD.U32 R3, RZ, RZ, UR37 ;  /* 0x00000025ff037e24 */ /* 0x000fe2000f8e00ff */
[----:B------:R-:W-:-:S03]  /*2f60*/  MOV R2, UR4 ;  /* 0x0000000400027c02 */ /* 0x000fc60008000f00 */
[----:B------:R-:W-:Y:S01]  /*2f70*/  VIADD R3, R3, 0x130 ;  /* 0x0000013003037836 */ /* 0x000fe20000000000 */
[----:B-1----:R-:W-:-:S04]  /*2f80*/  SHF.L.U32 R5, R5, 0x1f, RZ ;  /* 0x0000001f05057819 */ /* 0x002fc800000006ff */
[----:B------:R-:W1:Y:S02]  /*2f90*/  SYNCS.PHASECHK.TRANS64.TRYWAIT P0, [UR6+0x8], R5 ;  /* 0x00000805ff0075a7 */ /* 0x000e640008001106 */
[----:B-1----:R-:W-:Y:S05]  /*2fa0*/  @P0 BRA `(.L_x_62) ;  /* 0x0000000000080947 */ /* 0x002fea0003800000 */
[----:B------:R-:W1:Y:S02]  /*2fb0*/  SYNCS.PHASECHK.TRANS64.TRYWAIT P0, [UR6+0x8], R5 ;  /* 0x00000805ff0075a7 */ /* 0x000e640008001106 */
[----:B-1----:R-:W-:Y:S05]  /*2fc0*/  @!P0 BRA `(.L_x_63) ;  /* 0x000000b000f88947 */ /* 0x002fea0003800000 */
.L_x_62:
[----:B-1----:R-:W-:Y:S01]  /*2fd0*/  HFMA2 R4, -RZ, RZ, 0, 5.9604644775390625e-08 ;  /* 0x00000001ff047431 */ /* 0x002fe200000001ff */
[----:B------:R-:W-:Y:S01]  /*2fe0*/  UPRMT UR7, UR4, 0x654, UR8 ;  /* 0x0000065404077896 */ /* 0x000fe20008000008 */
[----:B------:R-:W-:Y:S01]  /*2ff0*/  IMAD.MOV.U32 R6, RZ, RZ, 0xffff ;  /* 0x0000ffffff067424 */ /* 0x000fe200078e00ff */
[----:B------:R-:W-:Y:S01]  /*3000*/  PRMT R2, R2, 0x654, R3 ;  /* 0x0000065402027816 */ /* 0x000fe20000000003 */
[----:B------:R-:W-:Y:S02]  /*3010*/  IMAD.MOV.U32 R5, RZ, RZ, 0x4 ;  /* 0x00000004ff057424 */ /* 0x000fe400078e00ff */
[----:B------:R-:W-:Y:S01]  /*3020*/  IMAD.SHL.U32 R9, R11, 0x20, RZ ;  /* 0x000000200b097824 */ /* 0x000fe200078e00ff */
[----:B------:R-:W-:Y:S02]  /*3030*/  MOV R3, UR7 ;  /* 0x0000000700037c02 */ /* 0x000fe40008000f00 */
[-C--:B------:R-:W-:Y:S01]  /*3040*/  SHF.L.U32 R7, R6, R11.reuse, RZ ;  /* 0x0000000b06077219 */ /* 0x080fe200000006ff */
[----:B------:R1:W-:Y:S01]  /*3050*/  SYNCS.ARRIVE.TRANS64.RED RZ, [UR7], R5 ;  /* 0x00000005ffff79a7 */ /* 0x0003e20008000407 */
[----:B------:R-:W-:Y:S01]  /*3060*/  SHF.L.U32 R6, R4, R11, RZ ;  /* 0x0000000b04067219 */ /* 0x000fe200000006ff */
[----:B------:R1:W-:Y:S04]  /*3070*/  STS [UR37+0x130], R9 ;  /* 0x00013009ff007988 */ /* 0x0003e80008000825 */
[----:B------:R1:W-:Y:S04]  /*3080*/  STAS [R2.64], R11 ;  /* 0x0000000b02007dbd */ /* 0x0003e8000c0008ff */
[----:B------:R1:W-:Y:S04]  /*3090*/  ATOMS.OR RZ, [UR6+0x14], R7 ;  /* 0x00001407ffff798c */ /* 0x0003e8000b000006 */
[----:B------:R1:W-:Y:S04]  /*30a0*/  ATOMS.OR RZ, [UR6+0x18], R6 ;  /* 0x00001806ffff798c */ /* 0x0003e8000b000006 */
[----:B------:R1:W-:Y:S02]  /*30b0*/  ATOMS.XOR RZ, [UR6+0x10], R4 ;  /* 0x00001004ffff798c */ /* 0x0003e4000b800006 */
.L_x_59:
[----:B------:R-:W-:Y:S05]  /*30c0*/  BSYNC B0 ;  /* 0x0000000000007941 */ /* 0x000fea0003800000 */
.L_x_58:
[----:B------:R-:W-:Y:S05]  /*30d0*/  BRA.U UP0, `(.L_x_64) ;  /* 0x00000001006c7547 */ /* 0x000fea000b800000 */
[----:B------:R-:W-:-:S03]  /*30e0*/  UMOV UR7, 0xffffffff ;  /* 0xffffffff00077882 */ /* 0x000fc60000000000 */
[----:B------:R-:W-:Y:S05]  /*30f0*/  BRA.DIV UR7, `(.L_x_65) ;  /* 0x000000b207c47947 */ /* 0x000fea000b800000 */
[----:B------:R-:W-:-:S13]  /*3100*/  ELECT P6, URZ, PT ;  /* 0x0000000000ff782f */ /* 0x000fda00038c0000 */
.L_x_151:
[----:B------:R-:W-:Y:S05]  /*3110*/  @!P6 BRA `(.L_x_64) ;  /* 0x00000000005ce947 */ /* 0x000fea0003800000 */
[----:B-1----:R-:W1:Y:S02]  /*3120*/  LDS R3, [UR6+0x10] ;  /* 0x00001006ff037984 */ /* 0x002e640008000800 */
[----:B-1----:R-:W-:-:S04]  /*3130*/  SHF.L.U32 R3, R3, 0x1f, RZ ;  /* 0x0000001f03037819 */ /* 0x002fc800000006ff */
[----:B------:R-:W1:Y:S02]  /*3140*/  SYNCS.PHASECHK.TRANS64.TRYWAIT P0, [UR6+0x8], R3 ;  /* 0x00000803ff0075a7 */ /* 0x000e640008001106 */
[----:B-1----:R-:W-:Y:S05]  /*3150*/  @P0 BRA `(.L_x_66) ;  /* 0x0000000000080947 */ /* 0x002fea0003800000 */
[----:B------:R-:W1:Y:S02]  /*3160*/  SYNCS.PHASECHK.TRANS64.TRYWAIT P0, [UR6+0x8], R3 ;  /* 0x00000803ff0075a7 */ /* 0x000e640008001106 */
[----:B-1----:R-:W-:Y:S05]  /*3170*/  @!P0 BRA `(.L_x_67) ;  /* 0x000000b000c48947 */ /* 0x002fea0003800000 */
.L_x_66:
[----:B------:R-:W2:Y:S01]  /*3180*/  LDS R5, [UR37+0x130] ;  /* 0x00013025ff057984 */ /* 0x000ea20008000800 */
[----:B-1----:R-:W-:Y:S02]  /*3190*/  HFMA2 R2, -RZ, RZ, 0, 5.9604644775390625e-08 ;  /* 0x00000001ff027431 */ /* 0x002fe400000001ff */
[----:B------:R-:W-:Y:S01]  /*31a0*/  IMAD.MOV.U32 R3, RZ, RZ, 0xffff ;  /* 0x0000ffffff037424 */ /* 0x000fe200078e00ff */
[----:B------:R-:W-:Y:S01]  /*31b0*/  UPRMT UR7, UR4, 0x654, UR8 ;  /* 0x0000065404077896 */ /* 0x000fe20008000008 */
[----:B--2---:R-:W-:-:S03]  /*31c0*/  IMAD.SHL.U32 R4, R5, 0x20, RZ ;  /* 0x0000002005047824 */ /* 0x004fc600078e00ff */
[-C--:B------:R-:W-:Y:S02]  /*31d0*/  SHF.L.U32 R3, R3, R5.reuse, RZ ;  /* 0x0000000503037219 */ /* 0x080fe400000006ff */
[----:B------:R-:W-:Y:S01]  /*31e0*/  SHF.L.U32 R5, R2, R5, RZ ;  /* 0x0000000502057219 */ /* 0x000fe200000006ff */
[----:B------:R2:W-:Y:S04]  /*31f0*/  STS [UR37+0x130], R4 ;  /* 0x00013004ff007988 */ /* 0x0005e80008000825 */
[----:B------:R2:W-:Y:S04]  /*3200*/  ATOMS.OR RZ, [UR6+0x14], R3 ;  /* 0x00001403ffff798c */ /* 0x0005e8000b000006 */
[----:B------:R2:W-:Y:S01]  /*3210*/  ATOMS.OR RZ, [UR6+0x18], R5 ;  /* 0x00001805ffff798c */ /* 0x0005e2000b000006 */
[----:B------:R-:W-:Y:S03]  /*3220*/  SYNCS.ARRIVE.TRANS64.RED.A1T0 RZ, [UR7], RZ ;  /* 0x000000ffffff79a7 */ /* 0x000fe60008100407 */
[----:B------:R2:W-:Y:S01]  /*3230*/  ATOMS.XOR RZ, [UR6+0x10], R2 ;  /* 0x00001002ffff798c */ /* 0x0005e2000b800006 */
[----:B------:R-:W-:Y:S05]  /*3240*/  BRA `(.L_x_64) ;  /* 0x0000000000107947 */ /* 0x000fea0003800000 */
.L_x_57:
[----:B------:R-:W-:-:S05]  /*3250*/  MOV R2, 0xffffffff ;  /* 0xffffffff00027802 */ /* 0x000fca0000000f00 */
[----:B------:R1:W-:Y:S02]  /*3260*/  STS [UR37+0x130], R2 ;  /* 0x00013002ff007988 */ /* 0x0003e40008000825 */
[----:B-1----:R-:W-:Y:S02]  /*3270*/  MOV R2, 0x3290 ;  /* 0x0000329000027802 */ /* 0x002fe40000000f00 */
[----:B-----5:R-:W-:Y:S05]  /*3280*/  CALL.REL.NOINC `($__internal_1_$__cuda_sm10x_tcgen05_guardrail_trap_phase_invalid_during_alloc) ;  /* 0x000000b800287944 */ /* 0x020fea0003c00000 */
.L_x_64:
[----:B------:R-:W-:Y:S05]  /*3290*/  WARPSYNC.ALL ;  /* 0x0000000000007948 */ /* 0x000fea0003800000 */
[----:B------:R-:W3:Y:S01]  /*32a0*/  S2UR UR7, SR_CgaCtaId ;  /* 0x00000000000779c3 */ /* 0x000ee20000008800 */
[----:B------:R-:W-:Y:S01]  /*32b0*/  UMOV UR6, 0x400 ;  /* 0x0000040000067882 */ /* 0x000fe20000000000 */
[----:B------:R-:W-:-:S06]  /*32c0*/  NOP ;  /* 0x0000000000007918 */ /* 0x000fcc0000000000 */
[----:B------:R-:W-:Y:S06]  /*32d0*/  BAR.ARV 0x6, 0xa0 ;  /* 0x0182800000007b1d */ /* 0x000fec0000002000 */
[----:B------:R-:W4:Y:S01]  /*32e0*/  LDCU UR8, c[0x0][0x38c] ;  /* 0x00007180ff0877ac */ /* 0x000f220008000800 */
[----:B------:R-:W-:Y:S01]  /*32f0*/  LOP3.LUT R0, R0, 0xffff, RZ, 0xc0, !PT ;  /* 0x0000ffff00007812 */ /* 0x000fe200078ec0ff */
[----:B-1----:R-:W-:Y:S01]  /*3300*/  IMAD.MOV.U32 R9, RZ, RZ, 0x1 ;  /* 0x00000001ff097424 */ /* 0x002fe200078e00ff */
[----:B------:R-:W-:Y:S01]  /*3310*/  LOP3.LUT R8, R8, 0xffff, RZ, 0xc0, !PT ;  /* 0x0000ffff08087812 */ /* 0x000fe200078ec0ff */
[----:B------:R-:W-:Y:S01]  /*3320*/  UMOV UR19, URZ ;  /* 0x000000ff00137c82 */ /* 0x000fe20008000000 */
[----:B------:R-:W-:Y:S01]  /*3330*/  R2UR UR11, R0 ;  /* 0x00000000000b72ca */ /* 0x000fe200000e0000 */
[----:B------:R-:W-:Y:S01]  /*3340*/  UMOV UR18, URZ ;  /* 0x000000ff00127c82 */ /* 0x000fe20008000000 */
[----:B------:R-:W-:Y:S01]  /*3350*/  R2UR UR12, R8 ;  /* 0x00000000080c72ca */ /* 0x000fe200000e0000 */
[----:B------:R-:W-:Y:S01]  /*3360*/  IMAD.MOV.U32 R8, RZ, RZ, RZ ;  /* 0x000000ffff087224 */ /* 0x000fe200078e00ff */
[----:B------:R-:W-:Y:S01]  /*3370*/  UMOV UR17, URZ ;  /* 0x000000ff00117c82 */ /* 0x000fe20008000000 */
[----:B---3--:R-:W-:-:S02]  /*3380*/  ULEA UR7, UR7, UR6, 0x18 ;  /* 0x0000000607077291 */ /* 0x008fc4000f8ec0ff */
[----:B------:R-:W-:Y:S02]  /*3390*/  UISETP.NE.AND UP2, UPT, UR5, URZ, UPT ;  /* 0x000000ff0500728c */ /* 0x000fe4000bf45270 */
[----:B------:R-:W-:Y:S02]  /*33a0*/  UIADD3 UR13, UPT, UPT, UR7, 0x10800, URZ ;  /* 0x00010800070d7890 */ /* 0x000fe4000fffe0ff */
[----:B------:R-:W-:Y:S02]  /*33b0*/  UIADD3 UR14, UPT, UPT, UR7, 0x24800, URZ ;  /* 0x00024800070e7890 */ /* 0x000fe4000fffe0ff */
[----:B----4-:R-:W-:Y:S01]  /*33c0*/  UIADD3 UR8, UPT, UPT, UR8, 0x3f, URZ ;  /* 0x0000003f08087890 */ /* 0x010fe2000fffe0ff */
[----:B--2---:R-:W1:Y:S01]  /*33d0*/  LDS R2, [UR7+0x130] ;  /* 0x00013007ff027984 */ /* 0x004e620008000800 */
[----:B------:R-:W-:Y:S02]  /*33e0*/  USHF.R.U32.HI UR13, URZ, 0x4, UR13 ;  /* 0x00000004ff0d7899 */ /* 0x000fe4000801160d */
[----:B------:R-:W-:-:S02]  /*33f0*/  USHF.R.S32.HI UR6, URZ, 0x1f, UR8 ;  /* 0x0000001fff067899 */ /* 0x000fc40008011408 */
[----:B------:R-:W-:Y:S02]  /*3400*/  USHF.R.U32.HI UR14, URZ, 0x4, UR14 ;  /* 0x00000004ff0e7899 */ /* 0x000fe4000801160e */
[----:B------:R-:W-:Y:S02]  /*3410*/  ULEA.HI UR6, UR6, UR8, URZ, 0x6 ;  /* 0x0000000806067291 */ /* 0x000fe4000f8f30ff */
[----:B------:R-:W-:Y:S02]  /*3420*/  ULOP3.LUT UR13, UR13, 0x3fff, URZ, 0xc0, !UPT ;  /* 0x00003fff0d0d7892 */ /* 0x000fe4000f8ec0ff */
[----:B------:R-:W-:Y:S02]  /*3430*/  USHF.R.S32.HI UR6, URZ, 0x6, UR6 ;  /* 0x00000006ff067899 */ /* 0x000fe40008011406 */
[----:B------:R-:W-:Y:S02]  /*3440*/  ULOP3.LUT UR14, UR14, 0x3fff, URZ, 0xc0, !UPT ;  /* 0x00003fff0e0e7892 */ /* 0x000fe4000f8ec0ff */
[----:B------:R-:W-:Y:S01]  /*3450*/  UISETP.LT.AND UP0, UPT, UR6, 0x1, UPT ;  /* 0x000000010600788c */ /* 0x000fe2000bf01270 */
[----:B------:R-:W-:Y:S01]  /*3460*/  UMOV UR28, 0x0 ;  /* 0x00000000001c7882 */ /* 0x000fe20000000000 */
[----:B------:R-:W-:Y:S01]  /*3470*/  UMOV UR29, 0x10400490 ;  /* 0x10400490001d7882 */ /* 0x000fe20000000000 */
[----:B------:R-:W-:-:S02]  /*3480*/  ULOP3.LUT UR13, UR13, 0x10000, URZ, 0xfc, !UPT ;  /* 0x000100000d0d7892 */ /* 0x000fc4000f8efcff */
[----:B------:R-:W-:Y:S02]  /*3490*/  ULOP3.LUT UR14, UR14, 0x10000, URZ, 0xfc, !UPT ;  /* 0x000100000e0e7892 */ /* 0x000fe4000f8efcff */
[----:B------:R-:W-:Y:S01]  /*34a0*/  USEL UR20, UR6, 0x1, !UP0 ;  /* 0x0000000106147887 */ /* 0x000fe2000c000000 */
[----:B------:R-:W-:Y:S01]  /*34b0*/  UMOV UR26, 0x0 ;  /* 0x00000000001a7882 */ /* 0x000fe20000000000 */
[----:B------:R-:W-:Y:S01]  /*34c0*/  UMOV UR27, 0x10400490 ;  /* 0x10400490001b7882 */ /* 0x000fe20000000000 */
[----:B------:R-:W-:Y:S01]  /*34d0*/  UMOV UR24, 0x0 ;  /* 0x0000000000187882 */ /* 0x000fe20000000000 */
[----:B------:R-:W-:Y:S01]  /*34e0*/  UMOV UR25, 0x10400490 ;  /* 0x1040049000197882 */ /* 0x000fe20000000000 */
[----:B------:R-:W-:Y:S01]  /*34f0*/  UMOV UR22, 0x0 ;  /* 0x0000000000167882 */ /* 0x000fe20000000000 */
[----:B------:R-:W-:Y:S01]  /*3500*/  UMOV UR23, 0x10400490 ;  /* 0x1040049000177882 */ /* 0x000fe20000000000 */
[----:B-1----:R-:W-:Y:S02]  /*3510*/  R2UR UR21, R2 ;  /* 0x00000000021572ca */ /* 0x002fe400000e0000 */
[----:B------:R-:W-:-:S13]  /*3520*/  CS2R R2, SRZ ;  /* 0x0000000000027805 */ /* 0x000fda000001ff00 */
.L_x_75:
[C---:B------:R-:W-:Y:S02]  /*3530*/  LEA R0, R8.reuse, UR7, 0x3 ;  /* 0x0000000708007c11 */ /* 0x040fe4000f8e18ff */
[----:B------:R-:W-:Y:S02]  /*3540*/  SHF.L.U32 R5, R3, 0x1f, RZ ;  /* 0x0000001f03057819 */ /* 0x000fe400000006ff */
[----:B------:R-:W-:Y:S02]  /*3550*/  LEA R4, R8, UR7, 0x4 ;  /* 0x0000000708047c11 */ /* 0x000fe4000f8e20ff */
[----:B------:R-:W1:Y:S02]  /*3560*/  SYNCS.PHASECHK.TRANS64.TRYWAIT P0, [R0+URZ+0xa0], R5 ;  /* 0x0000a005000075a7 */ /* 0x000e6400080011ff */
[----:B-1-34-:R-:W-:Y:S05]  /*3570*/  @!P0 BRA `(.L_x_68) ;  /* 0x000000ac00dc8947 */ /* 0x01afea0003800000 */
.L_x_152:
[----:B-1----:R-:W1:Y:S01]  /*3580*/  LDS.128 R4, [R4+0x110] ;  /* 0x0001100004047984 */ /* 0x002e620000000c00 */
[----:B------:R-:W-:Y:S02]  /*3590*/  VIADD R0, R0, 0xb0 ;  /* 0x000000b000007836 */ /* 0x000fe40000000000 */
[----:B------:R-:W-:Y:S01]  /*35a0*/  VIADD R8, R8, 0x1 ;  /* 0x0000000108087836 */ /* 0x000fe20000000000 */
[----:B------:R-:W-:Y:S01]  /*35b0*/  @!PT LDS RZ, [RZ] ;  /* 0x00000000fffff984 */ /* 0x000fe20000000800 */
[----:B------:R-:W-:Y:S01]  /*35c0*/  @!PT LDS RZ, [RZ] ;  /* 0x00000000fffff984 */ /* 0x000fe20000000800 */
[----:B------:R-:W-:Y:S01]  /*35d0*/  @!PT LDS RZ, [RZ] ;  /* 0x00000000fffff984 */ /* 0x000fe20000000800 */
[----:B------:R-:W-:Y:S01]  /*35e0*/  @!PT LDS RZ, [RZ] ;  /* 0x00000000fffff984 */ /* 0x000fe20000000800 */
[----:B------:R2:W-:Y:S06]  /*35f0*/  MEMBAR.ALL.CTA ;  /* 0x0000000000007992 */ /* 0x0005ec0000008000 */
[----:B--2---:R-:W2:Y:S01]  /*3600*/  FENCE.VIEW.ASYNC.S ;  /* 0x00000000000073c6 */ /* 0x004ea20000000000 */
[----:B------:R-:W-:-:S04]  /*3610*/  PRMT R0, RZ, 0x654, R0 ;  /* 0x00000654ff007816 */ /* 0x000fc80000000000 */
[----:B--2---:R2:W-:Y:S01]  /*3620*/  SYNCS.ARRIVE.TRANS64.RED.A1T0 RZ, [R0+URZ], RZ ;  /* 0x000000ff00ff79a7 */ /* 0x0045e200081004ff */
[----:B-1----:R-:W-:Y:S01]  /*3630*/  LOP3.LUT P1, RZ, R6, 0x1, RZ, 0xc0, !PT ;  /* 0x0000000106ff7812 */ /* 0x002fe2000782c0ff */
[----:B--2---:R-:W-:-:S12]  /*3640*/  BRA.U UP2, `(.L_x_69) ;  /* 0x0000000502087547 */ /* 0x004fd8000b800000 */
[----:B------:R-:W1:Y:S01]  /*3650*/  LDCU UR8, c[0x0][0x38c] ;  /* 0x00007180ff0877ac */ /* 0x000e620008000800 */
[----:B------:R-:W-:Y:S02]  /*3660*/  PLOP3.LUT P2, PT, PT, PT, PT, 0x80, 0x8 ;  /* 0x000000000008781c */ /* 0x000fe40003f4f070 */
[----:B------:R-:W-:Y:S01]  /*3670*/  SHF.L.U32 R5, R9, 0x1f, RZ ;  /* 0x0000001f09057819 */ /* 0x000fe200000006ff */
[----:B------:R-:W-:Y:S02]  /*3680*/  ULEA UR9, UR19, UR7, 0x3 ;  /* 0x0000000713097291 */ /* 0x000fe4000f8e18ff */
[----:B------:R-:W-:Y:S02]  /*3690*/  ULEA UR10, UR19, UR21, 0x8 ;  /* 0x00000015130a7291 */ /* 0x000fe4000f8e40ff */
[----:B-1----:R-:W-:-:S06]  /*36a0*/  UISETP.GE.AND UP0, UPT, UR8, 0x1, UPT ;  /* 0x000000010800788c */ /* 0x002fcc000bf06270 */
[----:B------:R-:W-:-:S05]  /*36b0*/  PLOP3.LUT P0, PT, PT, PT, UP0, 0x80, 0x8 ;  /* 0x000000000008781c */ /* 0x000fca0003f0f008 */
[----:B------:R-:W-:-:S08]  /*36c0*/  @UP0 ULEA UR8, UR18, UR7, 0x3 ;  /* 0x0000000712080291 */ /* 0x000fd0000f8e18ff */
[----:B------:R-:W-:-:S04]  /*36d0*/  @P0 SHF.L.U32 R0, R2, 0x1f, RZ ;  /* 0x0000001f02000819 */ /* 0x000fc800000006ff */
[----:B------:R1:W2:Y:S01]  /*36e0*/  @P0 SYNCS.PHASECHK.TRANS64.TRYWAIT P2, [UR8], R0 ;  /* 0x00000000ff0005a7 */ /* 0x0002a20008041108 */
[----:B------:R-:W3:Y:S02]  /*36f0*/  SYNCS.PHASECHK.TRANS64.TRYWAIT P0, [UR9+0xd0], R5 ;  /* 0x0000d005ff0075a7 */ /* 0x000ee40008001109 */
[----:B-123--:R-:W-:Y:S05]  /*3700*/  @!P0 BRA `(.L_x_70) ;  /* 0x000000ac008c8947 */ /* 0x00efea0003800000 */
.L_x_154:
[----:B------:R-:W-:Y:S01]  /*3710*/  UMOV UR16, UR17 ;  /* 0x0000001100107c82 */ /* 0x000fe20008000000 */
[----:B------:R-:W-:Y:S05]  /*3720*/  BRA.U !UP0, `(.L_x_71) ;  /* 0x0000000108c07547 */ /* 0x000fea000b800000 */
[----:B------:R-:W-:Y:S02]  /*3730*/  UIADD3 UR16, UPT, UPT, UR20, UR17, URZ ;  /* 0x0000001114107290 */ /* 0x000fe4000fffe0ff */
[----:B------:R-:W-:Y:S01]  /*3740*/  UPLOP3.LUT UP3, UPT, UPT, UPT, UPT, 0x40, 0x4 ;  /* 0x000000000004789c */ /* 0x000fe20003f6e870 */
[----:B------:R-:W-:Y:S01]  /*3750*/  UMOV UR15, UR6 ;  /* 0x00000006000f7c82 */ /* 0x000fe20008000000 */
[----:B------:R-:W-:-:S09]  /*3760*/  UMOV UR46, UR18 ;  /* 0x00000012002e7c82 */ /* 0x000fd20008000000 */
.L_x_74:
[----:B--2---:R-:W-:Y:S01]  /*3770*/  ULEA UR8, UR46, UR7, 0x3 ;  /* 0x000000072e087291 */ /* 0x004fe2000f8e18ff */
[----:B---3--:R-:W-:Y:S11]  /*3780*/  @P2 BRA `(.L_x_72) ;  /* 0x00000000000c2947 */ /* 0x008ff60003800000 */
[----:B-1----:R-:W-:Y:S04]  /*3790*/  SHF.L.U32 R5, R2, 0x1f, RZ ;  /* 0x0000001f02057819 */ /* 0x002fe800000006ff */
[----:B------:R-:W1:Y:S02]  /*37a0*/  SYNCS.PHASECHK.TRANS64.TRYWAIT P0, [UR8], R5 ;  /* 0x00000005ff0075a7 */ /* 0x000e640008001108 */
[----:B-1----:R-:W-:Y:S05]  /*37b0*/  @!P0 BRA `(.L_x_73) ;  /* 0x000000ac00788947 */ /* 0x002fea0003800000 */
.L_x_72:
[----:B------:R-:W-:Y:S01]  /*37c0*/  UISETP.NE.AND UP0, UPT, UR15, 0x1, UPT ;  /* 0x000000010f00788c */ /* 0x000fe2000bf05270 */
[----:B------:R-:W-:Y:S01]  /*37d0*/  PLOP3.LUT P2, PT, PT, PT, PT, 0x80, 0x8 ;  /* 0x000000000008781c */ /* 0x000fe20003f4f070 */
[----:B------:R-:W-:Y:S02]  /*37e0*/  UIADD3 UR18, UPT, UPT, UR46, 0x1, URZ ;  /* 0x000000012e127890 */ /* 0x000fe4000fffe0ff */
[----:B------:R-:W-:Y:S02]  /*37f0*/  ULEA UR32, UR46, UR14, 0xa ;  /* 0x0000000e2e207291 */ /* 0x000fe4000f8e50ff */
[----:B------:R-:W-:Y:S01]  /*3800*/  UISETP.NE.AND UP1, UPT, UR18, 0x5, UPT ;  /* 0x000000051200788c */ /* 0x000fe2000bf25270 */
[----:B------:R-:W-:Y:S01]  /*3810*/  PLOP3.LUT P0, PT, PT, PT, UP0, 0x80, 0x8 ;  /* 0x000000000008781c */ /* 0x000fe20003f0f008 */
[----:B------:R-:W-:Y:S02]  /*3820*/  UIADD3 UR44, UPT, UPT, UR32, 0x2, URZ ;  /* 0x00000002202c7890 */ /* 0x000fe4000fffe0ff */
[----:B------:R-:W-:Y:S02]  /*3830*/  USEL UR31, URZ, 0x1, UP1 ;  /* 0x00000001ff1f7887 */ /* 0x000fe40008800000 */
[----:B------:R-:W-:Y:S02]  /*3840*/  USEL UR18, UR18, URZ, UP1 ;  /* 0x000000ff12127287 */ /* 0x000fe40008800000 */
[----:B------:R-:W-:Y:S02]  /*3850*/  UIADD3 UR40, UPT, UPT, UR32, 0x4, URZ ;  /* 0x0000000420287890 */ /* 0x000fe4000fffe0ff */
[----:B------:R-:W-:Y:S01]  /*3860*/  @UP0 ULEA UR30, UR18, UR7, 0x3 ;  /* 0x00000007121e0291 */ /* 0x000fe2000f8e18ff */
[----:B------:R-:W-:Y:S01]  /*3870*/  LOP3.LUT R2, R2, UR31, RZ, 0x3c, !PT ;  /* 0x0000001f02027c12 */ /* 0x000fe2000f8e3cff */
[----:B------:R-:W-:Y:S02]  /*3880*/  UIADD3 UR36, UPT, UPT, UR32, 0x6, URZ ;  /* 0x0000000620247890 */ /* 0x000fe4000fffe0ff */
[----:B------:R-:W-:Y:S01]  /*3890*/  UIADD3 UR8, UPT, UPT, UR8, 0x28, URZ ;  /* 0x0000002808087890 */ /* 0x000fe2000fffe0ff */
[----:B-1----:R-:W-:Y:S01]  /*38a0*/  @P0 SHF.L.U32 R0, R2, 0x1f, RZ ;  /* 0x0000001f02000819 */ /* 0x002fe200000006ff */
[----:B------:R-:W-:Y:S02]  /*38b0*/  UIADD3 UR17, UPT, UPT, UR17, 0x1, URZ ;  /* 0x0000000111117890 */ /* 0x000fe4000fffe0ff */
[----:B------:R-:W-:Y:S01]  /*38c0*/  UIADD3 UR15, UPT, UPT, UR15, -0x1, URZ ;  /* 0xffffffff0f0f7890 */ /* 0x000fe2000fffe0ff */
[----:B------:R2:W3:Y:S01]  /*38d0*/  @P0 SYNCS.PHASECHK.TRANS64.TRYWAIT P2, [UR30], R0 ;  /* 0x00000000ff0005a7 */ /* 0x0004e2000804111e */
[----:B------:R-:W-:Y:S02]  /*38e0*/  ULEA UR30, UR46, UR13, 0xa ;  /* 0x0000000d2e1e7291 */ /* 0x000fe4000f8e50ff */
[----:B------:R-:W-:Y:S02]  /*38f0*/  UISETP.NE.AND UP0, UPT, UR17, UR16, UPT ;  /* 0x000000101100728c */ /* 0x000fe4000bf05270 */
[----:B------:R-:W-:Y:S02]  /*3900*/  UIADD3 UR42, UPT, UPT, UR30, 0x2, URZ ;  /* 0x000000021e2a7890 */ /* 0x000fe4000fffe0ff */
[----:B------:R-:W-:Y:S02]  /*3910*/  UIADD3 UR38, UPT, UPT, UR30, 0x4, URZ ;  /* 0x000000041e267890 */ /* 0x000fe4000fffe0ff */
[----:B------:R-:W-:Y:S01]  /*3920*/  UIADD3 UR34, UPT, UPT, UR30, 0x6, URZ ;  /* 0x000000061e227890 */ /* 0x000fe2000fffe0ff */
[----:B------:R-:W-:Y:S01]  /*3930*/  UMOV UR33, 0x40004040 ;  /* 0x4000404000217882 */ /* 0x000fe20000000000 */
[----:B------:R-:W-:Y:S01]  /*3940*/  UMOV UR31, 0x40004040 ;  /* 0x40004040001f7882 */ /* 0x000fe20000000000 */
[----:B------:R-:W-:Y:S01]  /*3950*/  UMOV UR45, 0x40004040 ;  /* 0x40004040002d7882 */ /* 0x000fe20000000000 */
[----:B------:R2:W-:Y:S01]  /*3960*/  UTCHMMA.2CTA gdesc[UR30], gdesc[UR32], tmem[UR10], tmem[UR28], idesc[UR29], UP3 ;  /* 0x00ff1c201e0075ea */ /* 0x0005e20009a0000a */
[----:B------:R-:W-:Y:S01]  /*3970*/  UPLOP3.LUT UP3, UPT, UPT, UPT, UPT, 0x80, 0x8 ;  /* 0x000000000008789c */ /* 0x000fe20003f6f070 */
[----:B------:R-:W-:Y:S01]  /*3980*/  UMOV UR43, 0x40004040 ;  /* 0x40004040002b7882 */ /* 0x000fe20000000000 */
[----:B------:R-:W-:Y:S01]  /*3990*/  UMOV UR41, 0x40004040 ;  /* 0x4000404000297882 */ /* 0x000fe20000000000 */
[----:B------:R2:W-:Y:S01]  /*39a0*/  UTCHMMA.2CTA gdesc[UR42], gdesc[UR44], tmem[UR10], tmem[UR26], idesc[UR27], UPT ;  /* 0x00ff1a2c2a0075ea */ /* 0x0005e2000ba0000a */
[----:B------:R-:W-:Y:S01]  /*39b0*/  UMOV UR39, 0x40004040 ;  /* 0x4000404000277882 */ /* 0x000fe20000000000 */
[----:B------:R-:W-:Y:S01]  /*39c0*/  UMOV UR37, 0x40004040 ;  /* 0x4000404000257882 */ /* 0x000fe20000000000 */
[----:B------:R-:W-:Y:S01]  /*39d0*/  UMOV UR35, 0x40004040 ;  /* 0x4000404000237882 */ /* 0x000fe20000000000 */
[----:B------:R2:W-:Y:S01]  /*39e0*/  UTCHMMA.2CTA gdesc[UR38], gdesc[UR40], tmem[UR10], tmem[UR24], idesc[UR25], UPT ;  /* 0x00ff1828260075ea */ /* 0x0005e2000ba0000a */
[----:B------:R2:W-:Y:S01]  /*39f0*/  UTCHMMA.2CTA gdesc[UR34], gdesc[UR36], tmem[UR10], tmem[UR22], idesc[UR23], UPT ;  /* 0x00ff1624220075ea */ /* 0x0005e2000ba0000a */
[----:B------:R2:W-:Y:S01]  /*3a00*/  UTCBAR.2CTA.MULTICAST [UR8], URZ, UR12 ;  /* 0x000000ff080073e9 */ /* 0x0005e2000820080c */
[----:B------:R-:W-:Y:S01]  /*3a10*/  UMOV UR46, UR18 ;  /* 0x00000012002e7c82 */ /* 0x000fe20008000000 */
[----:B------:R-:W-:Y:S05]  /*3a20*/  BRA.U UP0, `(.L_x_74) ;  /* 0xfffffffd00507547 */ /* 0x000fea000b83ffff */
.L_x_71:
[----:B------:R-:W-:Y:S01]  /*3a30*/  UIADD3 UR9, UPT, UPT, UR9, 0xc0, URZ ;  /* 0x000000c009097890 */ /* 0x000fe2000fffe0ff */
[----:B------:R-:W-:-:S08]  /*3a40*/  UMOV UR17, UR16 ;  /* 0x0000001000117c82 */ /* 0x000fd00008000000 */
[----:B------:R4:W-:Y:S01]  /*3a50*/  UTCBAR.2CTA.MULTICAST [UR9], URZ, UR11 ;  /* 0x000000ff090073e9 */ /* 0x0009e2000820080b */
[----:B------:R-:W-:Y:S02]  /*3a60*/  NOP ;  /* 0x0000000000007918 */ /* 0x000fe40000000000 */
.L_x_69:
[----:B------:R-:W-:Y:S01]  /*3a70*/  UIADD3 UR19, UPT, UPT, UR19, 0x1, URZ ;  /* 0x0000000113137890 */ /* 0x000fe2000fffe0ff */
[----:B------:R-:W-:-:S03]  /*3a80*/  ISETP.NE.AND P0, PT, R8, 0x2, PT ;  /* 0x000000020800780c */ /* 0x000fc60003f05270 */
[----:B------:R-:W-:Y:S01]  /*3a90*/  UISETP.NE.AND UP0, UPT, UR19, 0x2, UPT ;  /* 0x000000021300788c */ /* 0x000fe2000bf05270 */
[----:B-12---:R-:W-:Y:S02]  /*3aa0*/  SEL R0, RZ, 0x1, P0 ;  /* 0x00000001ff007807 */ /* 0x006fe40000000000 */
[----:B------:R-:W-:Y:S01]  /*3ab0*/  SEL R8, R8, RZ, P0 ;  /* 0x000000ff08087207 */ /* 0x000fe20000000000 */
[----:B------:R-:W-:Y:S01]  /*3ac0*/  USEL UR8, URZ, 0x1, UP0 ;  /* 0x00000001ff087887 */ /* 0x000fe20008000000 */
[----:B------:R-:W-:Y:S01]  /*3ad0*/  LOP3.LUT R3, R3, R0, RZ, 0x3c, !PT ;  /* 0x0000000003037212 */ /* 0x000fe200078e3cff */
[----:B------:R-:W-:-:S04]  /*3ae0*/  USEL UR19, UR19, URZ, UP0 ;  /* 0x000000ff13137287 */ /* 0x000fc80008000000 */
[----:B------:R-:W-:Y:S01]  /*3af0*/  LOP3.LUT R9, R9, UR8, RZ, 0x3c, !PT ;  /* 0x0000000809097c12 */ /* 0x000fe2000f8e3cff */
[----:B------:R-:W-:Y:S07]  /*3b00*/  @P1 BRA `(.L_x_75) ;  /* 0xfffffff800881947 */ /* 0x000fee000383ffff */
[----:B------:R-:W1:Y:S01]  /*3b10*/  S2UR UR6, SR_CgaCtaId ;  /* 0x00000000000679c3 */ /* 0x000e620000008800 */
[----:B------:R-:W-:Y:S01]  /*3b20*/  ELECT P0, URZ, PT ;  /* 0x0000000000ff782f */ /* 0x000fe20003800000 */
[----:B------:R-:W-:Y:S01]  /*3b30*/  HFMA2 R0, -RZ, RZ, 0, 5.9604644775390625e-08 ;  /* 0x00000001ff007431 */ /* 0x000fe200000001ff */
[----:B------:R-:W-:-:S05]  /*3b40*/  UMOV UR8, 0x40 ;  /* 0x0000004000087882 */ /* 0x000fca0000000000 */
[----:B------:R-:W-:Y:S01]  /*3b50*/  UVIRTCOUNT.DEALLOC.SMPOOL 0x80 ;  /* 0x000000800000784c */ /* 0x000fe20000000000 */
[----:B------:R-:W-:Y:S02]  /*3b60*/  UISETP.NE.AND UP0, UPT, UR5, URZ, UPT ;  /* 0x000000ff0500728c */ /* 0x000fe4000bf05270 */
[----:B-1----:R-:W-:-:S09]  /*3b70*/  ULEA UR6, UR6, UR8, 0x18 ;  /* 0x0000000806067291 */ /* 0x002fd2000f8ec0ff */
[----:B------:R1:W-:Y:S01]  /*3b80*/  @P0 STS.U8 [UR6+0x1c], R0 ;  /* 0x00001c00ff000988 */ /* 0x0003e20008000006 */
[----:B------:R-:W-:Y:S05]  /*3b90*/  BRA.U UP0, `(.L_x_76) ;  /* 0x0000000100587547 */ /* 0x000fea000b800000 */
[----:B------:R-:W-:Y:S01]  /*3ba0*/  UIADD3 UR8, UPT, UPT, UR7, 0xd0, URZ ;  /* 0x000000d007087890 */ /* 0x000fe2000fffe0ff */
[----:B------:R-:W-:-:S03]  /*3bb0*/  SHF.L.U32 R3, R9, 0x1f, RZ ;  /* 0x0000001f09037819 */ /* 0x000fc600000006ff */
[----:B------:R-:W-:-:S09]  /*3bc0*/  ULEA UR5, UR19, UR8, 0x3 ;  /* 0x0000000813057291 */ /* 0x000fd2000f8e18ff */
[----:B------:R-:W2:Y:S02]  /*3bd0*/  SYNCS.PHASECHK.TRANS64.TRYWAIT P0, [UR5], R3 ;  /* 0x00000003ff0075a7 */ /* 0x000ea40008001105 */
[----:B--2---:R-:W-:Y:S05]  /*3be0*/  @!P0 BRA `(.L_x_77) ;  /* 0x000000a800848947 */ /* 0x004fea0003800000 */
.L_x_157:
[----:B----4-:R-:W-:-:S04]  /*3bf0*/  UIADD3 UR9, UPT, UPT, UR19, 0x1, URZ ;  /* 0x0000000113097890 */ /* 0x010fc8000fffe0ff */
[----:B------:R-:W-:-:S04]  /*3c00*/  UISETP.NE.AND UP1, UPT, UR9, 0x2, UPT ;  /* 0x000000020900788c */ /* 0x000fc8000bf25270 */
[----:B------:R-:W-:Y:S02]  /*3c10*/  USEL UR5, URZ, 0x1, UP1 ;  /* 0x00000001ff057887 */ /* 0x000fe40008800000 */
[----:B------:R-:W-:-:S04]  /*3c20*/  USEL UR9, UR9, URZ, UP1 ;  /* 0x000000ff09097287 */ /* 0x000fc80008800000 */
[----:B------:R-:W-:Y:S01]  /*3c30*/  ULEA UR9, UR9, UR8, 0x3 ;  /* 0x0000000809097291 */ /* 0x000fe2000f8e18ff */
[----:B-1----:R-:W-:-:S04]  /*3c40*/  LOP3.LUT R3, R9, UR5, RZ, 0x3c, !PT ;  /* 0x0000000509037c12 */ /* 0x002fc8000f8e3cff */
[----:B------:R-:W-:Y:S01]  /*3c50*/  SHF.L.U32 R3, R3, 0x1f, RZ ;  /* 0x0000001f03037819 */ /* 0x000fe200000006ff */
[----:B------:R-:W-:-:S04]  /*3c60*/  IMAD.U32 R0, RZ, RZ, UR9 ;  /* 0x00000009ff007e24 */ /* 0x000fc8000f8e00ff */
[----:B------:R1:W2:Y:S03]  /*3c70*/  SYNCS.PHASECHK.TRANS64.TRYWAIT P0, [R0+URZ], R3 ;  /* 0x00000003000075a7 */ /* 0x0002a600080011ff */
[----:B--2---:R-:W-:Y:S05]  /*3c80*/  @!P0 NANOSLEEP.SYNCS 0x989680 ;  /* 0x009896800000895d */ /* 0x004fea0003900000 */
[----:B------:R-:W2:Y:S02]  /*3c90*/  @!P0 SYNCS.PHASECHK.TRANS64 P0, [R0+URZ], R3 ;  /* 0x00000003000085a7 */ /* 0x000ea400080010ff */
[----:B--2---:R-:W-:Y:S05]  /*3ca0*/  @P0 BRA `(.L_x_78) ;  /* 0x0000000000200947 */ /* 0x004fea0003800000 */
.L_x_79:
[----:B--2---:R2:W4:Y:S02]  /*3cb0*/  SYNCS.PHASECHK.TRANS64.TRYWAIT P0, [R0+URZ], R3 ;  /* 0x00000003000075a7 */ /* 0x00452400080011ff */
[----:B----4-:R-:W-:Y:S05]  /*3cc0*/  @!P0 NANOSLEEP.SYNCS 0x989680 ;  /* 0x009896800000895d */ /* 0x010fea0003900000 */
[----:B------:R-:W4:Y:S02]  /*3cd0*/  @!P0 SYNCS.PHASECHK.TRANS64 P0, [R0+URZ], R3 ;  /* 0x00000003000085a7 */ /* 0x000f2400080010ff */
[----:B----4-:R-:W-:Y:S05]  /*3ce0*/  @!P0 BRA `(.L_x_79) ;  /* 0xfffffffc00f08947 */ /* 0x010fea000383ffff */
[----:B------:R-:W-:Y:S05]  /*3cf0*/  BRA `(.L_x_78) ;  /* 0x00000000000c7947 */ /* 0x000fea0003800000 */
.L_x_76:
[----:B------:R-:W-:-:S04]  /*3d00*/  UIADD3 UR5, UPT, UPT, UR7, 0x100, URZ ;  /* 0x0000010007057890 */ /* 0x000fc8000fffe0ff */
[----:B------:R-:W-:-:S09]  /*3d10*/  UPRMT UR5, UR4, 0x654, UR5 ;  /* 0x0000065404057896 */ /* 0x000fd20008000005 */
[----:B------:R-:W-:Y:S03]  /*3d20*/  SYNCS.ARRIVE.TRANS64.RED.A1T0 RZ, [UR5], RZ ;  /* 0x000000ffffff79a7 */ /* 0x000fe60008100405 */
.L_x_78:
[----:B-12---:R-:W-:Y:S01]  /*3d30*/  SHF.L.U32 R3, RZ, 0x1f, RZ ;  /* 0x0000001fff037819 */ /* 0x006fe200000006ff */
[----:B------:R-:W-:Y:S01]  /*3d40*/  UIADD3 UR5, UPT, UPT, UR7, 0x100, URZ ;  /* 0x0000010007057890 */ /* 0x000fe2000fffe0ff */
[----:B------:R-:W-:Y:S02]  /*3d50*/  PLOP3.LUT P0, PT, PT, PT, UP0, 0x80, 0x8 ;  /* 0x000000000008781c */ /* 0x000fe40003f0f008 */
[----:B------:R-:W1:Y:S02]  /*3d60*/  SYNCS.PHASECHK.TRANS64.TRYWAIT P1, [UR7+0x100], R3 ;  /* 0x00010003ff0075a7 */ /* 0x000e640008021107 */
[----:B-1----:R-:W-:Y:S09]  /*3d70*/  @!P1 BRA `(.L_x_80) ;  /* 0x000000a800389947 */ /* 0x002ff20003800000 */
.L_x_159:
[----:B------:R-:W-:Y:S01]  /*3d80*/  @!UP0 UPRMT UR5, UR4, 0x654, UR5 ;  /* 0x0000065404058896 */ /* 0x000fe20008000005 */
[----:B------:R-:W-:Y:S02]  /*3d90*/  UMOV UR8, 0xffff ;  /* 0x0000ffff00087882 */ /* 0x000fe40000000000 */
[----:B------:R-:W-:-:S06]  /*3da0*/  UMOV UR4, 0x1 ;  /* 0x0000000100047882 */ /* 0x000fcc0000000000 */
[----:B------:R-:W-:Y:S01]  /*3db0*/  @!P0 SYNCS.ARRIVE.TRANS64.RED.A1T0 RZ, [UR5], RZ ;  /* 0x000000ffffff89a7 */ /* 0x000fe20008100405 */
[----:B------:R-:W-:Y:S01]  /*3dc0*/  NOP ;  /* 0x0000000000007918 */ /* 0x000fe20000000000 */
[----:B-1----:R-:W1:Y:S01]  /*3dd0*/  LDS R0, [UR6+0x14] ;  /* 0x00001406ff007984 */ /* 0x002e620008000800 */
[----:B------:R-:W-:-:S04]  /*3de0*/  ULOP3.LUT UR5, UR21, 0xffff, URZ, 0xc0, !UPT ;  /* 0x0000ffff15057892 */ /* 0x000fc8000f8ec0ff */
[----:B------:R-:W-:-:S04]  /*3df0*/  USHF.R.U32.HI UR5, URZ, 0x5, UR5 ;  /* 0x00000005ff057899 */ /* 0x000fc80008011605 */
[----:B------:R-:W-:Y:S02]  /*3e00*/  USHF.L.U32 UR8, UR8, UR5, URZ ;  /* 0x0000000508087299 */ /* 0x000fe400080006ff */
[----:B------:R-:W-:-:S04]  /*3e10*/  USHF.L.U32 UR4, UR4, UR5, URZ ;  /* 0x0000000504047299 */ /* 0x000fc800080006ff */
[----:B-1----:R-:W-:-:S04]  /*3e20*/  LOP3.LUT R0, R0, UR8, RZ, 0xc0, !PT ;  /* 0x0000000800007c12 */ /* 0x002fc8000f8ec0ff */
[----:B------:R-:W-:-:S13]  /*3e30*/  ISETP.NE.AND P0, PT, R0, UR8, PT ;  /* 0x0000000800007c0c */ /* 0x000fda000bf05270 */
[----:B------:R-:W-:Y:S05]  /*3e40*/  @P0 BRA `(.L_x_81) ;  /* 0x0000000000580947 */ /* 0x000fea0003800000 */
[----:B------:R-:W1:Y:S02]  /*3e50*/  LDS R0, [UR6+0x18] ;  /* 0x00001806ff007984 */ /* 0x000e640008000800 */
[----:B-1----:R-:W-:-:S04]  /*3e60*/  LOP3.LUT R0, R0, UR4, RZ, 0xc0, !PT ;  /* 0x0000000400007c12 */ /* 0x002fc8000f8ec0ff */
[----:B------:R-:W-:-:S13]  /*3e70*/  ISETP.NE.AND P0, PT, R0, UR4, PT ;  /* 0x0000000400007c0c */ /* 0x000fda000bf05270 */
[----:B------:R-:W-:Y:S05]  /*3e80*/  @P0 BRA `(.L_x_82) ;  /* 0x00000000003c0947 */ /* 0x000fea0003800000 */
[----:B------:R-:W1:Y:S01]  /*3e90*/  S2R R2, SR_LANEID ;  /* 0x0000000000027919 */ /* 0x000e620000000000 */
[----:B------:R-:W-:Y:S01]  /*3ea0*/  ULOP3.LUT UR8, URZ, UR8, URZ, 0x33, !UPT ;  /* 0x00000008ff087292 */ /* 0x000fe2000f8e33ff */
[----:B------:R-:W-:Y:S01]  /*3eb0*/  LOP3.LUT R4, RZ, UR4, RZ, 0x33, !PT ;  /* 0x00000004ff047c12 */ /* 0x000fe2000f8e33ff */
[----:B------:R-:W-:Y:S02]  /*3ec0*/  VOTEU.ANY UR7, UPT, PT ;  /* 0x0000000000077886 */ /* 0x000fe400038e0100 */
[----:B------:R-:W-:Y:S01]  /*3ed0*/  UFLO.U32 UR7, UR7 ;  /* 0x00000007000772bd */ /* 0x000fe200080e0000 */
[----:B------:R-:W2:Y:S01]  /*3ee0*/  REDUX UR4, R4 ;  /* 0x00000000040473c4 */ /* 0x000ea20000000000 */
[----:B------:R-:W-:-:S06]  /*3ef0*/  IMAD.U32 R0, RZ, RZ, UR8 ;  /* 0x00000008ff007e24 */ /* 0x000fcc000f8e00ff */
[----:B------:R1:W-:Y:S01]  /*3f00*/  UTCATOMSWS.AND URZ, UR8 ;  /* 0x0000000800ff79e3 */ /* 0x0003e20008000000 */
[----:B------:R-:W3:Y:S01]  /*3f10*/  REDUX UR5, R0 ;  /* 0x00000000000573c4 */ /* 0x000ee20000000000 */
[----:B-1----:R-:W-:Y:S01]  /*3f20*/  ISETP.EQ.U32.AND P0, PT, R2, UR7, PT ;  /* 0x0000000702007c0c */ /* 0x002fe2000bf02070 */
[----:B--2---:R-:W-:Y:S01]  /*3f30*/  IMAD.U32 R2, RZ, RZ, UR4 ;  /* 0x00000004ff027e24 */ /* 0x004fe2000f8e00ff */
[----:B---3--:R-:W-:-:S11]  /*3f40*/  MOV R3, UR5 ;  /* 0x0000000500037c02 */ /* 0x008fd60008000f00 */
[----:B------:R1:W-:Y:S04]  /*3f50*/  @P0 ATOMS.AND RZ, [UR6+0x14], R3 ;  /* 0x00001403ffff098c */ /* 0x0003e8000a800006 */
[----:B------:R1:W-:Y:S01]  /*3f60*/  @P0 ATOMS.AND RZ, [UR6+0x18], R2 ;  /* 0x00001802ffff098c */ /* 0x0003e2000a800006 */
[----:B------:R-:W-:Y:S05]  /*3f70*/  BRA `(.L_x_83) ;  /* 0x0000000000147947 */ /* 0x000fea0003800000 */
.L_x_82:
[----:B------:R-:W-:Y:S02]  /*3f80*/  MOV R2, 0x3fa0 ;  /* 0x00003fa000027802 */ /* 0x000fe40000000f00 */
[----:B---345:R-:W-:Y:S05]  /*3f90*/  CALL.REL.NOINC `($__internal_0_$__cuda_sm10x_tcgen05_guardrail_trap_col_being_dealloced_not_returned_by_alloc) ;  /* 0x000000a800d87944 */ /* 0x038fea0003c00000 */
[----:B------:R-:W-:Y:S05]  /*3fa0*/  BRA `(.L_x_83) ;  /* 0x0000000000087947 */ /* 0x000fea0003800000 */
.L_x_81:
[----:B------:R-:W-:Y:S02]  /*3fb0*/  MOV R2, 0x3fd0 ;  /* 0x00003fd000027802 */ /* 0x000fe40000000f00 */
[----:B---345:R-:W-:Y:S05]  /*3fc0*/  CALL.REL.NOINC `($__internal_2_$__cuda_sm10x_tcgen05_guardrail_trap_unallocated_columns_being_dealloced) ;  /* 0x000000a800e47944 */ /* 0x038fea0003c00000 */
.L_x_83:
[----:B------:R-:W-:Y:S01]  /*3fd0*/  NOP ;  /* 0x0000000000007918 */ /* 0x000fe20000000000 */
[----:B----4-:R-:W-:Y:S05]  /*3fe0*/  EXIT ;  /* 0x000000000000794d */ /* 0x010fea0003800000 */
.L_x_56:
[----:B------:R-:W-:-:S09]  /*3ff0*/  UISETP.NE.OR UP5, UPT, UR10, 0x3, UP5 ;  /* 0x000000030a00788c */ /* 0x000fd2000afa5670 */
[----:B------:R-:W-:Y:S05]  /*4000*/  BRA.U UP5, `(.L_x_84) ;  /* 0x0000001105147547 */ /* 0x000fea000b800000 */
[----:B------:R-:W1:Y:S01]  /*4010*/  LDC R0, c[0x0][0xb30] ;  /* 0x0002cc00ff007b82 */ /* 0x000e620000000800 */
[----:B------:R-:W2:Y:S01]  /*4020*/  LDCU.64 UR8, c[0x0][0x888] ;  /* 0x00011100ff0877ac */ /* 0x000ea20008000a00 */
[----:B------:R-:W-:Y:S02]  /*4030*/  HFMA2 R29, -RZ, RZ, 0, 0 ;  /* 0x00000000ff1d7431 */ /* 0x000fe400000001ff */
[----:B------:R-:W-:Y:S01]  /*4040*/  IMAD.MOV.U32 R31, RZ, RZ, 0x1 ;  /* 0x00000001ff1f7424 */ /* 0x000fe200078e00ff */
[----:B------:R-:W-:Y:S01]  /*4050*/  MOV R27, 0x4000 ;  /* 0x00004000001b7802 */ /* 0x000fe20000000f00 */
[----:B------:R-:W3:Y:S01]  /*4060*/  LDCU.64 UR4, c[0x0][0x890] ;  /* 0x00011200ff0477ac */ /* 0x000ee20008000a00 */
[----:B------:R-:W-:Y:S01]  /*4070*/  IMAD.MOV.U32 R30, RZ, RZ, RZ ;  /* 0x000000ffff1e7224 */ /* 0x000fe200078e00ff */
[----:B------:R-:W4:Y:S01]  /*4080*/  LDC R25, c[0x0][0x370] ;  /* 0x0000dc00ff197b82 */ /* 0x000f220000000800 */
[----:B------:R-:W-:Y:S01]  /*4090*/  UMOV UR7, 0x400 ;  /* 0x0000040000077882 */ /* 0x000fe20000000000 */
[----:B------:R-:W-:-:S02]  /*40a0*/  UPLOP3.LUT UP1, UPT, UPT, UPT, UPT, 0x40, 0x4 ;  /* 0x000000000004789c */ /* 0x000fc40003f2e870 */
[----:B------:R-:W-:-:S04]  /*40b0*/  ULEA UR7, UR37, UR7, 0x18 ;  /* 0x0000000725077291 */ /* 0x000fc8000f8ec0ff */
[----:B------:R-:W4:Y:S01]  /*40c0*/  LDC R2, c[0x0][0xb0c] ;  /* 0x0002c300ff027b82 */ /* 0x000f220000000800 */
[----:B------:R-:W-:Y:S02]  /*40d0*/  UIADD3 UR13, UPT, UPT, UR7, 0x68, URZ ;  /* 0x00000068070d7890 */ /* 0x000fe4000fffe0ff */
[----:B--2---:R-:W-:Y:S02]  /*40e0*/  UISETP.NE.U32.AND UP2, UPT, UR8, URZ, UPT ;  /* 0x000000ff0800728c */ /* 0x004fe4000bf45070 */
[----:B------:R-:W-:Y:S02]  /*40f0*/  UIADD3 UR33, UPT, UPT, UR7, 0x50, URZ ;  /* 0x0000005007217890 */ /* 0x000fe4000fffe0ff */
[----:B---3--:R-:W-:Y:S01]  /*4100*/  UISETP.NE.U32.AND UP3, UPT, UR4, URZ, UPT ;  /* 0x000000ff0400728c */ /* 0x008fe2000bf65070 */
[----:B------:R-:W2:Y:S01]  /*4110*/  LDC R24, c[0x0][0xb20] ;  /* 0x0002c800ff187b82 */ /* 0x000ea20000000800 */
[----:B-1----:R-:W-:Y:S01]  /*4120*/  ISETP.NE.AND P1, PT, R0, 0x1, PT ;  /* 0x000000010000780c */ /* 0x002fe20003f25270 */
[----:B------:R-:W-:-:S02]  /*4130*/  UISETP.NE.AND.EX UP2, UPT, UR9, URZ, UPT, UP2 ;  /* 0x000000ff0900728c */ /* 0x000fc4000bf45320 */
[----:B------:R-:W-:Y:S02]  /*4140*/  UIADD3 UR25, UPT, UPT, UR7, 0x58, URZ ;  /* 0x0000005807197890 */ /* 0x000fe4000fffe0ff */
[----:B------:R-:W-:Y:S02]  /*4150*/  UIADD3 UR17, UPT, UPT, UR7, 0x60, URZ ;  /* 0x0000006007117890 */ /* 0x000fe4000fffe0ff */
[----:B------:R-:W1:Y:S01]  /*4160*/  LDC.64 R32, c[0x0][0x348] ;  /* 0x0000d200ff207b82 */ /* 0x000e620000000a00 */
[----:B------:R-:W-:Y:S02]  /*4170*/  UPRMT UR13, UR37, 0x654, UR13 ;  /* 0x00000654250d7896 */ /* 0x000fe4000800000d */
[----:B------:R-:W-:-:S05]  /*4180*/  UISETP.NE.AND.EX UP3, UPT, UR5, URZ, UPT, UP3 ;  /* 0x000000ff0500728c */ /* 0x000fca000bf65330 */
[----:B------:R-:W3:Y:S08]  /*4190*/  LDC.64 R16, c[0x0][0xb10] ;  /* 0x0002c400ff107b82 */ /* 0x000ef00000000a00 */
[----:B------:R-:W1:Y:S08]  /*41a0*/  LDC.64 R6, c[0x0][0xb18] ;  /* 0x0002c600ff067b82 */ /* 0x000e700000000a00 */
[----:B------:R-:W1:Y:S08]  /*41b0*/  LDC.64 R4, c[0x0][0xb28] ;  /* 0x0002ca00ff047b82 */ /* 0x000e700000000a00 */
[----:B--2-4-:R-:W1:Y:S02]  /*41c0*/  LDC R26, c[0x0][0x374] ;  /* 0x0000dd00ff1a7b82 */ /* 0x014e640000000800 */
.L_x_95:
[C---:B------:R-:W-:Y:S02]  /*41d0*/  LEA R0, R30.reuse, UR7, 0x3 ;  /* 0x000000071e007c11 */ /* 0x040fe4000f8e18ff */
[----:B------:R-:W-:Y:S02]  /*41e0*/  SHF.L.U32 R3, R29, 0x1f, RZ ;  /* 0x0000001f1d037819 */ /* 0x000fe400000006ff */
[----:B------:R-:W-:Y:S02]  /*41f0*/  LEA R20, R30, UR7, 0x4 ;  /* 0x000000071e147c11 */ /* 0x000fe4000f8e20ff */
[----:B--2---:R-:W2:Y:S02]  /*4200*/  SYNCS.PHASECHK.TRANS64.TRYWAIT P0, [R0+URZ+0xa0], R3 ;  /* 0x0000a003000075a7 */ /* 0x004ea400080011ff */
[----:B--2---:R-:W-:Y:S05]  /*4210*/  @!P0 BRA `(.L_x_85) ;  /* 0x000000a400288947 */ /* 0x004fea0003800000 */
.L_x_160:
[----:B------:R-:W-:Y:S01]  /*4220*/  ISETP.GE.AND P0, PT, R122, 0x1, PT ;  /* 0x000000017a00780c */ /* 0x000fe20003f06270 */
[----:B------:R-:W4:Y:S01]  /*4230*/  LDS.128 R20, [R20+0x110] ;  /* 0x0001100014147984 */ /* 0x000f220000000c00 */
[----:B--2---:R-:W-:Y:S01]  /*4240*/  VIADD R0, R0, 0xb0 ;  /* 0x000000b000007836 */ /* 0x004fe20000000000 */
[----:B------:R-:W-:Y:S01]  /*4250*/  @!PT LDS RZ, [RZ] ;  /* 0x00000000fffff984 */ /* 0x000fe20000000800 */
[----:B------:R-:W-:Y:S01]  /*4260*/  @!PT LDS RZ, [RZ] ;  /* 0x00000000fffff984 */ /* 0x000fe20000000800 */
[----:B------:R-:W-:Y:S01]  /*4270*/  @!PT LDS RZ, [RZ] ;  /* 0x00000000fffff984 */ /* 0x000fe20000000800 */
[----:B------:R-:W-:Y:S01]  /*4280*/  @!PT LDS RZ, [RZ] ;  /* 0x00000000fffff984 */ /* 0x000fe20000000800 */
[----:B------:R2:W-:Y:S06]  /*4290*/  MEMBAR.ALL.CTA ;  /* 0x0000000000007992 */ /* 0x0005ec0000008000 */
[----:B--2---:R-:W2:Y:S01]  /*42a0*/  FENCE.VIEW.ASYNC.S ;  /* 0x00000000000073c6 */ /* 0x004ea20000000000 */
[----:B------:R-:W-:Y:S04]  /*42b0*/  PRMT R0, RZ, 0x654, R0 ;  /* 0x00000654ff007816 */ /* 0x000fe80000000000 */
[----:B--2---:R2:W-:Y:S01]  /*42c0*/  SYNCS.ARRIVE.TRANS64.RED.A1T0 RZ, [R0+URZ], RZ ;  /* 0x000000ff00ff79a7 */ /* 0x0045e200081004ff */
[----:B----4-:R-:W-:Y:S11]  /*42d0*/  LOP3.LUT P3, RZ, R22, 0x1, RZ, 0xc0, !PT ;  /* 0x0000000116ff7812 */ /* 0x010ff6000786c0ff */
[----:B------:R-:W-:Y:S02]  /*42e0*/  @!UPT UIADD3 URZ, UPT, UPT, URZ, URZ, URZ ;  /* 0x000000fffffff290 */ /* 0x000fe4000fffe0ff */
[----:B------:R-:W-:Y:S02]  /*42f0*/  @P3 MOV R13, R20 ;  /* 0x00000014000d3202 */ /* 0x000fe40000000f00 */
[----:B------:R-:W-:Y:S01]  /*4300*/  @P3 LOP3.LUT R8, R21, 0xffff, RZ, 0xc0, !PT ;  /* 0x0000ffff15083812 */ /* 0x000fe200078ec0ff */
[----:B--2---:R-:W-:Y:S06]  /*4310*/  @!P0 BRA `(.L_x_86) ;  /* 0x0000000000a48947 */ /* 0x004fec0003800000 */
[----:B-1----:R-:W-:Y:S01]  /*4320*/  IMAD.HI.U32 R35, R26, R7, RZ ;  /* 0x000000071a237227 */ /* 0x002fe200078e00ff */
[----:B------:R-:W-:Y:S02]  /*4330*/  ISETP.NE.AND P0, PT, R6, 0x1, PT ;  /* 0x000000010600780c */ /* 0x000fe40003f05270 */
[----:B------:R-:W-:Y:S01]  /*4340*/  ISETP.NE.AND P2, PT, R122, 0x1, PT ;  /* 0x000000017a00780c */ /* 0x000fe20003f45270 */
[----:B---3--:R-:W-:Y:S01]  /*4350*/  IMAD.HI.U32 R34, R25, R16, RZ ;  /* 0x0000001019227227 */ /* 0x008fe200078e00ff */
[----:B------:R-:W-:Y:S02]  /*4360*/  SHF.R.U32.HI R35, RZ, R24, R35 ;  /* 0x00000018ff237219 */ /* 0x000fe40000011623 */
[----:B------:R-:W-:Y:S01]  /*4370*/  ISETP.NE.AND P4, PT, R2, 0x1, PT ;  /* 0x000000010200780c */ /* 0x000fe20003f85270 */
[----:B------:R-:W-:Y:S01]  /*4380*/  IMAD.HI.U32 R36, R13, R16, RZ ;  /* 0x000000100d247227 */ /* 0x000fe200078e00ff */
[----:B------:R-:W-:Y:S02]  /*4390*/  SHF.R.U32.HI R34, RZ, R17, R34 ;  /* 0x00000011ff227219 */ /* 0x000fe40000011622 */
[----:B------:R-:W-:Y:S01]  /*43a0*/  SEL R3, R26, R35, !P0 ;  /* 0x000000231a037207 */ /* 0x000fe20004000000 */
[C---:B------:R-:W-:Y:S01]  /*43b0*/  IMAD.HI.U32 R35, R8.reuse, R7, RZ ;  /* 0x0000000708237227 */ /* 0x040fe200078e00ff */
[----:B------:R-:W-:Y:S02]  /*43c0*/  SEL R11, R25, R34, !P4 ;  /* 0x00000022190b7207 */ /* 0x000fe40006000000 */
[----:B------:R-:W-:Y:S01]  /*43d0*/  SHF.R.U32.HI R36, RZ, R17, R36 ;  /* 0x00000011ff247219 */ /* 0x000fe20000011624 */
[----:B------:R-:W-:Y:S01]  /*43e0*/  IMAD.HI.U32 R38, R3, R4, RZ ;  /* 0x0000000403267227 */ /* 0x000fe200078e00ff */
[----:B------:R-:W-:Y:S03]  /*43f0*/  SHF.R.U32.HI R35, RZ, R24, R35 ;  /* 0x00000018ff237219 */ /* 0x000fe60000011623 */
[----:B------:R-:W-:Y:S01]  /*4400*/  IMAD.HI.U32 R34, R11, R4, RZ ;  /* 0x000000040b227227 */ /* 0x000fe200078e00ff */
[----:B------:R-:W-:Y:S02]  /*4410*/  @P2 SHF.R.U32.HI R3, RZ, R5, R38 ;  /* 0x00000005ff032219 */ /* 0x000fe40000011626 */
[----:B------:R-:W-:Y:S02]  /*4420*/  SEL R9, R8, R35, !P0 ;  /* 0x0000002308097207 */ /* 0x000fe40004000000 */
[----:B------:R-:W-:Y:S01]  /*4430*/  @P2 SHF.R.U32.HI R11, RZ, R5, R34 ;  /* 0x00000005ff0b2219 */ /* 0x000fe20000011622 */
[C---:B------:R-:W-:Y:S01]  /*4440*/  IMAD R10, R122.reuse, R3, RZ ;  /* 0x000000037a0a7224 */ /* 0x040fe200078e02ff */
[----:B------:R-:W-:Y:S01]  /*4450*/  SEL R3, R13, R36, !P4 ;  /* 0x000000240d037207 */ /* 0x000fe20006000000 */
[C---:B------:R-:W-:Y:S03]  /*4460*/  IMAD.HI.U32 R14, R9.reuse, R4, RZ ;  /* 0x00000004090e7227 */ /* 0x040fe600078e00ff */
[----:B------:R-:W-:Y:S01]  /*4470*/  ISETP.GE.AND P0, PT, R9, R10, PT ;  /* 0x0000000a0900720c */ /* 0x000fe20003f06270 */
[C---:B------:R-:W-:Y:S01]  /*4480*/  IMAD R12, R122.reuse, R11, RZ ;  /* 0x0000000b7a0c7224 */ /* 0x040fe200078e02ff */
[-C--:B------:R-:W-:Y:S04]  /*4490*/  SHF.R.U32.HI R14, RZ, R5.reuse, R14 ;  /* 0x00000005ff0e7219 */ /* 0x080fe8000001160e */
[----:B------:R-:W-:Y:S02]  /*44a0*/  ISETP.GE.OR P0, PT, R3, R12, P0 ;  /* 0x0000000c0300720c */ /* 0x000fe40000706670 */
[----:B------:R-:W-:Y:S05]  /*44b0*/  SEL R15, R9, R14, !P2 ;  /* 0x0000000e090f7207 */ /* 0x000fea0005000000 */
[----:B------:R-:W-:Y:S04]  /*44c0*/  IMAD.MOV R14, RZ, RZ, -R15 ;  /* 0x000000ffff0e7224 */ /* 0x000fe800078e0a0f */
[----:B------:R-:W-:Y:S02]  /*44d0*/  IMAD R14, R122, R14, R9 ;  /* 0x0000000e7a0e7224 */ /* 0x000fe400078e0209 */
[C---:B------:R-:W-:Y:S05]  /*44e0*/  @!P0 IMAD.HI.U32 R10, R3.reuse, R4, RZ ;  /* 0x00000004030a8227 */ /* 0x040fea00078e00ff */
[----:B------:R-:W-:Y:S04]  /*44f0*/  @!P0 SHF.R.U32.HI R10, RZ, R5, R10 ;  /* 0x00000005ff0a8219 */ /* 0x000fe8000001160a */
[----:B------:R-:W-:Y:S01]  /*4500*/  @!P0 SEL R0, R3, R10, !P2 ;  /* 0x0000000a03008207 */ /* 0x000fe20005000000 */
[----:B------:R-:W-:Y:S03]  /*4510*/  IMAD.MOV R10, RZ, RZ, -R3 ;  /* 0x000000ffff0a7224 */ /* 0x000fe600078e0a03 */
[----:B------:R-:W-:Y:S01]  /*4520*/  @!P0 IADD3 R15, PT, PT, R15, -R0, RZ ;  /* 0x800000000f0f8210 */ /* 0x000fe20007ffe0ff */
[----:B------:R-:W-:Y:S01]  /*4530*/  @!P0 IMAD R0, R11, R14, R0 ;  /* 0x0000000e0b008224 */ /* 0x000fe200078e0200 */
[----:B------:R-:W-:Y:S01]  /*4540*/  IADD3 R11, PT, PT, -R9, RZ, RZ ;  /* 0x000000ff090b7210 */ /* 0x000fe20007ffe1ff */
[----:B------:R-:W-:Y:S02]  /*4550*/  IMAD R13, R2, R10, R13 ;  /* 0x0000000a020d7224 */ /* 0x000fe400078e020d */
[----:B------:R-:W-:Y:S02]  /*4560*/  @!P0 IMAD R9, R15, R122, R3 ;  /* 0x0000007a0f098224 */ /* 0x000fe400078e0203 */
[----:B------:R-:W-:Y:S02]  /*4570*/  @!P0 IMAD.MOV.U32 R3, RZ, RZ, R0 ;  /* 0x000000ffff038224 */ /* 0x000fe400078e0000 */
[----:B------:R-:W-:Y:S02]  /*4580*/  IMAD R8, R6, R11, R8 ;  /* 0x0000000b06087224 */ /* 0x000fe400078e0208 */
[----:B------:R-:W-:Y:S02]  /*4590*/  IMAD R13, R3, R2, R13 ;  /* 0x00000002030d7224 */ /* 0x000fe400078e020d */
[----:B------:R-:W-:Y:S02]  /*45a0*/  IMAD R8, R9, R6, R8 ;  /* 0x0000000609087224 */ /* 0x000fe400078e0208 */
.L_x_86:
[----:B------:R-:W-:Y:S05]  /*45b0*/  BRA.U UP1, `(.L_x_87) ;  /* 0x0000000101107547 */ /* 0x000fea000b800000 */
[----:B------:R-:W-:Y:S04]  /*45c0*/  MOV R0, UR6 ;  /* 0x0000000600007c02 */ /* 0x000fe80008000f00 */
[----:B------:R-:W-:Y:S04]  /*45d0*/  SHF.L.U32 R3, R0, 0x1f, RZ ;  /* 0x0000001f00037819 */ /* 0x000fe800000006ff */
[----:B------:R-:W2:Y:S02]  /*45e0*/  SYNCS.PHASECHK.TRANS64.TRYWAIT P0, [UR7+0x98], R3 ;  /* 0x00009803ff0075a7 */ /* 0x000ea40008001107 */
[----:B--2---:R-:W-:Y:S05]  /*45f0*/  @!P0 BRA `(.L_x_88) ;  /* 0x000000a000448947 */ /* 0x004fea0003800000 */
.L_x_87:
[----:B------:R-:W-:Y:S02]  /*4600*/  R2UR UR35, R19 ;  /* 0x00000000132372ca */ /* 0x000fe400000e0000 */
[----:B------:R-:W-:Y:S02]  /*4610*/  R2UR UR34, R18 ;  /* 0x00000000122272ca */ /* 0x000fe400000e0000 */
[----:B------:R-:W-:Y:S02]  /*4620*/  ISETP.NE.U32.AND P2, PT, RZ, UR4, PT ;  /* 0x00000004ff007c0c */ /* 0x000fe4000bf45070 */
[----:B------:R-:W-:Y:S02]  /*4630*/  SHF.L.U32 R12, R31, 0x1f, RZ ;  /* 0x0000001f1f0c7819 */ /* 0x000fe400000006ff */
[----:B------:R-:W-:Y:S05]  /*4640*/  ISETP.NE.AND.EX P2, PT, RZ, UR5, PT, P2 ;  /* 0x00000005ff007c0c */ /* 0x000fea000bf45320 */
[----:B------:R-:W-:Y:S02]  /*4650*/  USHF.L.U32 UR35, UR35, 0x7, URZ ;  /* 0x0000000723237899 */ /* 0x000fe400080006ff */
[----:B------:R-:W-:Y:S01]  /*4660*/  USHF.L.U32 UR34, UR34, 0x8, URZ ;  /* 0x0000000822227899 */ /* 0x000fe200080006ff */
[----:B------:R-:W-:Y:S11]  /*4670*/  BRA.U !UP3, `(.L_x_89) ;  /* 0x000000010b347547 */ /* 0x000ff6000b800000 */
[----:B------:R-:W-:Y:S01]  /*4680*/  UPLOP3.LUT UP0, UPT, UPT, UPT, UP2, 0x80, 0x8 ;  /* 0x000000000008789c */ /* 0x000fe20003f0f020 */
[----:B--2---:R-:W-:Y:S02]  /*4690*/  HFMA2 R0, -RZ, RZ, 0, 5.9604644775390625e-08 ;  /* 0x00000001ff007431 */ /* 0x004fe400000001ff */
[----:B------:R-:W-:Y:S03]  /*46a0*/  IMAD.MOV.U32 R174, RZ, RZ, 0x1 ;  /* 0x00000001ffae7424 */ /* 0x000fe600078e00ff */
[----:B------:R-:W-:Y:S05]  /*46b0*/  PLOP3.LUT P0, PT, PT, PT, UP0, 0x80, 0x8 ;  /* 0x000000000008781c */ /* 0x000fea0003f0f008 */
[----:B------:R-:W2:Y:S01]  /*46c0*/  @UP0 LDCU.64 UR10, c[0x0][0x888] ;  /* 0x00011100ff0a07ac */ /* 0x000ea20008000a00 */
[----:B------:R-:W-:Y:S07]  /*46d0*/  @UP0 UIMAD UR8, UR36, UR4, URZ ;  /* 0x00000004240802a4 */ /* 0x000fee000f8e02ff */
[----:B------:R-:W-:Y:S01]  /*46e0*/  @!P0 PRMT R174, R0, 0x7610, R174 ;  /* 0x0000761000ae8816 */ /* 0x000fe200000000ae */
[----:B--2---:R-:W-:Y:S03]  /*46f0*/  @UP0 UIMAD.WIDE UR10, UR8, 0x4, UR10 ;  /* 0x00000004080a08a5 */ /* 0x004fe6000f8e020a */
[----:B------:R-:W2:Y:S03]  /*4700*/  @!UP0 LDCU UR8, c[0x0][0x880] ;  /* 0x00011000ff0887ac */ /* 0x000ea60008000800 */
[----:B------:R-:W-:Y:S01]  /*4710*/  IMAD.U32 R10, RZ, RZ, UR10 ;  /* 0x0000000aff0a7e24 */ /* 0x000fe2000f8e00ff */
[----:B------:R-:W-:Y:S05]  /*4720*/  MOV R11, UR11 ;  /* 0x0000000b000b7c02 */ /* 0x000fea0008000f00 */
[----:B-----5:R4:W5:Y:S02]  /*4730*/  @P0 LDG.E R138, desc[UR38][R10.64] ;  /* 0x000000260a8a0981 */ /* 0x020964000c1e1900 */
[----:B--2-4-:R-:W-:Y:S07]  /*4740*/  @!P0 IMAD.U32 R138, RZ, RZ, UR8 ;  /* 0x00000008ff8a8e24 */ /* 0x014fee000f8e00ff */
.L_x_89:
[----:B-----5:R-:W-:Y:S01]  /*4750*/  @!P2 FSETP.EQ.AND P0, PT, R138, RZ, PT ;  /* 0x000000ff8a00a20b */ /* 0x020fe20003f02000 */
[----:B------:R-:W-:Y:S01]  /*4760*/  @!UPT UIADD3 URZ, UPT, UPT, URZ, URZ, URZ ;  /* 0x000000fffffff290 */ /* 0x000fe2000fffe0ff */
[----:B------:R-:W-:Y:S11]  /*4770*/  @!P2 BRA `(.L_x_90) ;  /* 0x000000000014a947 */ /* 0x000ff60003800000 */
[----:B------:R-:W-:Y:S02]  /*4780*/  LOP3.LUT P2, RZ, R174, 0xff, RZ, 0xc0, !PT ;  /* 0x000000ffaeff7812 */ /* 0x000fe4000784c0ff */
[----:B------:R-:W-:Y:S04]  /*4790*/  PLOP3.LUT P0, PT, PT, PT, UP0, 0x80, 0x8 ;  /* 0x000000000008781c */ /* 0x000fe80003f0f008 */
[----:B------:R-:W-:Y:S07]  /*47a0*/  PLOP3.LUT P0, PT, P0, PT, PT, 0x8, 0x80 ;  /* 0x000000000080781c */ /* 0x000fee000070e170 */
[----:B------:R-:W-:Y:S11]  /*47b0*/  @P2 FSETP.EQ.AND P0, PT, R138, RZ, PT ;  /* 0x000000ff8a00220b */ /* 0x000ff60003f02000 */
[----:B------:R-:W-:Y:S02]  /*47c0*/  @!UPT UIADD3 URZ, UPT, UPT, URZ, URZ, URZ ;  /* 0x000000fffffff290 */ /* 0x000fe4000fffe0ff */
.L_x_90:
[----:B------:R-:W4:Y:S01]  /*47d0*/  SYNCS.PHASECHK.TRANS64.TRYWAIT P2, [UR7+0x70], R12 ;  /* 0x0000700cff0075a7 */ /* 0x000f220008041107 */
[----:B------:R-:W-:Y:S04]  /*47e0*/  ELECT P4, URZ, PT ;  /* 0x0000000000ff782f */ /* 0x000fe80003880000 */
[----:B------:R-:W-:Y:S11]  /*47f0*/  PLOP3.LUT P4, PT, P0, P4, PT, 0xf2, 0x2f ;  /* 0x00000000002f781c */ /* 0x000ff60000789e72 */
[----:B------:R-:W-:Y:S02]  /*4800*/  @!UPT UIADD3 URZ, UPT, UPT, URZ, URZ, URZ ;  /* 0x000000fffffff290 */ /* 0x000fe4000fffe0ff */
[----:B-1----:R-:W-:Y:S05]  /*4810*/  @!P4 IADD3 R9, P0, PT, R32, 0x580, RZ ;  /* 0x000005802009c810 */ /* 0x002fea0007f1e0ff */
[----:B--2---:R-:W-:Y:S01]  /*4820*/  @!P4 IMAD.X R0, RZ, RZ, R33, P0 ;  /* 0x000000ffff00c224 */ /* 0x004fe200000e0621 */
[----:B----4-:R-:W-:Y:S07]  /*4830*/  @!P2 BRA `(.L_x_91) ;  /* 0x0000009c00cca947 */ /* 0x010fee0003800000 */
.L_x_163:
[----:B------:R-:W-:Y:S01]  /*4840*/  @!P4 R2UR UR8, R0 ;  /* 0x000000000008c2ca */ /* 0x000fe200000e0000 */
[----:B------:R-:W-:Y:S01]  /*4850*/  VOTEU.ALL UP1, P4 ;  /* 0x0000000000ff7886 */ /* 0x000fe20002020000 */
[----:B------:R-:W-:Y:S01]  /*4860*/  @!P4 R2UR UR9, R9 ;  /* 0x000000000909c2ca */ /* 0x000fe200000e0000 */
[----:B------:R-:W-:Y:S01]  /*4870*/  @!P4 IMAD.MOV.U32 R0, RZ, RZ, 0x4000 ;  /* 0x00004000ff00c424 */ /* 0x000fe200078e00ff */
[----:B------:R-:W-:Y:S01]  /*4880*/  UMOV UR10, 0x0 ;  /* 0x00000000000a7882 */ /* 0x000fe20000000000 */
[----:B------:R-:W-:Y:S01]  /*4890*/  UMOV UR11, 0x10000000 ;  /* 0x10000000000b7882 */ /* 0x000fe20000000000 */
[----:B------:R-:W-:Y:S01]  /*48a0*/  @!UP1 UIADD3 UR32, UPT, UPT, UR7, 0x400, URZ ;  /* 0x0000040007209890 */ /* 0x000fe2000fffe0ff */
[----:B------:R-:W-:Y:S01]  /*48b0*/  @!P4 IADD3 R9, P0, PT, R32, 0x580, RZ ;  /* 0x000005802009c810 */ /* 0x000fe20007f1e0ff */
[----:B------:R-:W-:Y:S05]  /*48c0*/  VOTEU.ALL UP1, P4 ;  /* 0x0000000000ff7886 */ /* 0x000fea0002020000 */
[----:B------:R-:W-:Y:S01]  /*48d0*/  IMAD.U32 R11, RZ, RZ, UR8 ;  /* 0x00000008ff0b7e24 */ /* 0x000fe2000f8e00ff */
[----:B------:R-:W-:Y:S01]  /*48e0*/  UPRMT UR8, UR37, 0x654, UR33 ;  /* 0x0000065425087896 */ /* 0x000fe20008000021 */
[----:B------:R-:W-:Y:S03]  /*48f0*/  IMAD.U32 R10, RZ, RZ, UR9 ;  /* 0x00000009ff0a7e24 */ /* 0x000fe6000f8e00ff */
[----:B------:R-:W-:Y:S02]  /*4900*/  @!P4 R2UR UR15, R11 ;  /* 0x000000000b0fc2ca */ /* 0x000fe400000e0000 */
[----:B------:R-:W-:Y:S11]  /*4910*/  @!P4 R2UR UR14, R10 ;  /* 0x000000000a0ec2ca */ /* 0x000ff600000e0000 */
[----:B------:R-:W-:Y:S02]  /*4920*/  @!UPT UIADD3 URZ, UPT, UPT, URZ, URZ, URZ ;  /* 0x000000fffffff290 */ /* 0x000fe4000fffe0ff */
[----:B------:R2:W-:Y:S01]  /*4930*/  @!UP1 UTMALDG.3D [UR32], [UR14], desc[UR10] ;  /* 0x00000a200e0095b4 */ /* 0x0005e20008011000 */
[----:B------:R4:W-:Y:S01]  /*4940*/  @!P4 SYNCS.ARRIVE.TRANS64.RED.A0TR RZ, [UR7+0x50], R0 ;  /* 0x00005000ffffc9a7 */ /* 0x0009e20008300407 */
[----:B------:R-:W-:Y:S01]  /*4950*/  SYNCS.ARRIVE.TRANS64.RED.A1T0 RZ, [UR8], RZ ;  /* 0x000000ffffff79a7 */ /* 0x000fe20008100408 */
[----:B----4-:R-:W-:Y:S01]  /*4960*/  @!P4 IMAD.X R0, RZ, RZ, R33, P0 ;  /* 0x000000ffff00c224 */ /* 0x010fe200000e0621 */
[----:B------:R-:W4:Y:S02]  /*4970*/  SYNCS.PHASECHK.TRANS64.TRYWAIT P2, [UR7+0x78], R12 ;  /* 0x0000780cff0075a7 */ /* 0x000f240008041107 */
[----:B--2-4-:R-:W-:Y:S05]  /*4980*/  @!P2 BRA `(.L_x_92) ;  /* 0x0000009c0090a947 */ /* 0x014fea0003800000 */
.L_x_165:
        /* <DEDUP_REMOVED lines=8> */
[----:B------:R-:W-:Y:S01]  /*4a10*/  @!UP1 UIADD3 UR24, UPT, UPT, UR7, 0x4400, URZ ;  /* 0x0000440007189890 */ /* 0x000fe2000fffe0ff */
[----:B------:R-:W-:Y:S01]  /*4a20*/  VOTEU.ALL UP1, P4 ;  /* 0x0000000000ff7886 */ /* 0x000fe20002020000 */
[----:B------:R-:W-:Y:S01]  /*4a30*/  UMOV UR27, UR35 ;  /* 0x00000023001b7c82 */ /* 0x000fe20008000000 */
[----:B------:R-:W-:Y:S02]  /*4a40*/  UMOV UR28, UR36 ;  /* 0x00000024001c7c82 */ /* 0x000fe40008000000 */
[----:B------:R-:W-:Y:S01]  /*4a50*/  IMAD.U32 R11, RZ, RZ, UR8 ;  /* 0x00000008ff0b7e24 */ /* 0x000fe2000f8e00ff */
[----:B------:R-:W-:Y:S01]  /*4a60*/  UPRMT UR8, UR37, 0x654, UR25 ;  /* 0x0000065425087896 */ /* 0x000fe20008000019 */
[----:B------:R-:W-:Y:S02]  /*4a70*/  IMAD.U32 R10, RZ, RZ, UR9 ;  /* 0x00000009ff0a7e24 */ /* 0x000fe4000f8e00ff */
[----:B------:R-:W-:Y:S01]  /*4a80*/  @!P4 IMAD.X R18, RZ, RZ, R33, P0 ;  /* 0x000000ffff12c224 */ /* 0x000fe200000e0621 */
[----:B------:R-:W-:Y:S02]  /*4a90*/  @!P4 R2UR UR15, R11 ;  /* 0x000000000b0fc2ca */ /* 0x000fe400000e0000 */
[----:B------:R-:W-:Y:S11]  /*4aa0*/  @!P4 R2UR UR14, R10 ;  /* 0x000000000a0ec2ca */ /* 0x000ff600000e0000 */
[----:B------:R-:W-:Y:S02]  /*4ab0*/  @!UPT UIADD3 URZ, UPT, UPT, URZ, URZ, URZ ;  /* 0x000000fffffff290 */ /* 0x000fe4000fffe0ff */
[----:B------:R2:W-:Y:S01]  /*4ac0*/  @!UP1 UTMALDG.3D [UR24], [UR14], desc[UR10] ;  /* 0x00000a180e0095b4 */ /* 0x0005e20008011000 */
[----:B------:R2:W-:Y:S01]  /*4ad0*/  @!P4 SYNCS.ARRIVE.TRANS64.RED.A0TR RZ, [UR7+0x58], R0 ;  /* 0x00005800ffffc9a7 */ /* 0x0005e20008300407 */
[----:B------:R-:W-:Y:S01]  /*4ae0*/  SYNCS.ARRIVE.TRANS64.RED.A1T0 RZ, [UR8], RZ ;  /* 0x000000ffffff79a7 */ /* 0x000fe20008100408 */
[----:B------:R-:W4:Y:S02]  /*4af0*/  SYNCS.PHASECHK.TRANS64.TRYWAIT P2, [UR7+0x80], R12 ;  /* 0x0000800cff0075a7 */ /* 0x000f240008041107 */
[----:B--2-4-:R-:W-:Y:S05]  /*4b00*/  @!P2 BRA `(.L_x_93) ;  /* 0x0000009c0048a947 */ /* 0x014fea0003800000 */
.L_x_167:
[----:B------:R-:W2:Y:S01]  /*4b10*/  LDC.64 R14, c[0x0][0xb10] ;  /* 0x0002c400ff0e7b82 */ /* 0x000ea20000000a00 */
[----:B------:R-:W-:Y:S01]  /*4b20*/  @!P4 R2UR UR8, R18 ;  /* 0x000000001208c2ca */ /* 0x000fe200000e0000 */
[----:B------:R-:W-:Y:S01]  /*4b30*/  VOTEU.ALL UP1, P4 ;  /* 0x0000000000ff7886 */ /* 0x000fe20002020000 */
[----:B------:R-:W-:Y:S01]  /*4b40*/  @!P4 R2UR UR9, R19 ;  /* 0x000000001309c2ca */ /* 0x000fe200000e0000 */
[----:B------:R-:W-:Y:S01]  /*4b50*/  UMOV UR10, 0x0 ;  /* 0x00000000000a7882 */ /* 0x000fe20000000000 */
[----:B------:R-:W-:Y:S03]  /*4b60*/  UMOV UR11, 0x10000000 ;  /* 0x10000000000b7882 */ /* 0x000fe60000000000 */
[----:B------:R-:W4:Y:S01]  /*4b70*/  LDC.64 R10, c[0x0][0xb18] ;  /* 0x0002c600ff0a7b82 */ /* 0x000f220000000a00 */
[----:B------:R-:W-:Y:S01]  /*4b80*/  @!UP1 UIADD3 UR18, UPT, UPT, UR34, 0x80, URZ ;  /* 0x0000008022129890 */ /* 0x000fe2000fffe0ff */
[----:B------:R-:W-:Y:S01]  /*4b90*/  @P3 SHF.R.U32.HI R28, RZ, 0x10, R21 ;  /* 0x00000010ff1c3819 */ /* 0x000fe20000011615 */
[----:B------:R-:W-:Y:S01]  /*4ba0*/  @!UP1 UIADD3 UR16, UPT, UPT, UR7, 0x8400, URZ ;  /* 0x0000840007109890 */ /* 0x000fe2000fffe0ff */
[----:B------:R-:W-:Y:S01]  /*4bb0*/  VIADD R30, R30, 0x1 ;  /* 0x000000011e1e7836 */ /* 0x000fe20000000000 */
[----:B------:R-:W-:Y:S03]  /*4bc0*/  VOTEU.ALL UP1, P4 ;  /* 0x0000000000ff7886 */ /* 0x000fe60002020000 */
[----:B------:R-:W5:Y:S01]  /*4bd0*/  @!P1 LDC R0, c[0x0][0xb20] ;  /* 0x0002c800ff009b82 */ /* 0x000f620000000800 */
[----:B------:R-:W-:Y:S01]  /*4be0*/  UMOV UR19, UR35 ;  /* 0x0000002300137c82 */ /* 0x000fe20008000000 */
[----:B------:R-:W-:Y:S01]  /*4bf0*/  IMAD.U32 R19, RZ, RZ, UR8 ;  /* 0x00000008ff137e24 */ /* 0x000fe2000f8e00ff */
[----:B------:R-:W-:Y:S05]  /*4c00*/  UMOV UR20, UR36 ;  /* 0x0000002400147c82 */ /* 0x000fea0008000000 */
[----:B-1----:R-:W1:Y:S01]  /*4c10*/  @!P1 LDC R3, c[0x0][0xb0c] ;  /* 0x0002c300ff039b82 */ /* 0x002e620000000800 */
[----:B------:R-:W-:Y:S01]  /*4c20*/  IMAD.U32 R18, RZ, RZ, UR9 ;  /* 0x00000009ff127e24 */ /* 0x000fe2000f8e00ff */
[----:B------:R-:W-:Y:S01]  /*4c30*/  UPRMT UR8, UR37, 0x654, UR17 ;  /* 0x0000065425087896 */ /* 0x000fe20008000011 */
[----:B------:R-:W-:Y:S03]  /*4c40*/  @!P4 R2UR UR15, R19 ;  /* 0x00000000130fc2ca */ /* 0x000fe600000e0000 */
[----:B------:R-:W-:Y:S01]  /*4c50*/  @!P4 R2UR UR14, R18 ;  /* 0x00000000120ec2ca */ /* 0x000fe200000e0000 */
[----:B------:R-:W-:Y:S11]  /*4c60*/  @!P4 IMAD.MOV.U32 R18, RZ, RZ, 0x4000 ;  /* 0x00004000ff12c424 */ /* 0x000ff600078e00ff */
[----:B------:R-:W-:Y:S01]  /*4c70*/  @!UPT UIADD3 URZ, UPT, UPT, URZ, URZ, URZ ;  /* 0x000000fffffff290 */ /* 0x000fe2000fffe0ff */
[----:B------:R1:W-:Y:S01]  /*4c80*/  @!UP1 UTMALDG.3D [UR16], [UR14], desc[UR10] ;  /* 0x00000a100e0095b4 */ /* 0x0003e20008011000 */
[----:B------:R1:W-:Y:S02]  /*4c90*/  @!P4 SYNCS.ARRIVE.TRANS64.RED.A0TR RZ, [UR7+0x60], R18 ;  /* 0x00006012ffffc9a7 */ /* 0x0003e40008300407 */
[----:B-1----:R-:W-:Y:S01]  /*4ca0*/  @!P1 ISETP.NE.AND P2, PT, R3, 0x1, PT ;  /* 0x000000010300980c */ /* 0x002fe20003f45270 */
[C---:B--2---:R-:W-:Y:S01]  /*4cb0*/  @!P1 IMAD.HI.U32 R14, R13.reuse, R14, RZ ;  /* 0x0000000e0d0e9227 */ /* 0x044fe200078e00ff */
[----:B----4-:R-:W-:Y:S03]  /*4cc0*/  @!P1 ISETP.NE.AND P0, PT, R10, 0x1, PT ;  /* 0x000000010a00980c */ /* 0x010fe60003f05270 */
[C---:B------:R-:W-:Y:S01]  /*4cd0*/  @!P1 IMAD.HI.U32 R11, R8.reuse, R11, RZ ;  /* 0x0000000b080b9227 */ /* 0x040fe200078e00ff */
[----:B------:R-:W-:Y:S04]  /*4ce0*/  @!P1 SHF.R.U32.HI R14, RZ, R15, R14 ;  /* 0x0000000fff0e9219 */ /* 0x000fe8000001160e */
[----:B-----5:R-:W-:Y:S01]  /*4cf0*/  @!P1 SHF.R.U32.HI R9, RZ, R0, R11 ;  /* 0x00000000ff099219 */ /* 0x020fe2000001160b */
[----:B------:R-:W-:Y:S01]  /*4d00*/  SYNCS.ARRIVE.TRANS64.RED.A1T0 RZ, [UR8], RZ ;  /* 0x000000ffffff79a7 */ /* 0x000fe20008100408 */
[----:B------:R-:W-:Y:S02]  /*4d10*/  @!P1 SEL R14, R13, R14, !P2 ;  /* 0x0000000e0d0e9207 */ /* 0x000fe40005000000 */
[----:B------:R-:W-:Y:S01]  /*4d20*/  @!P1 SEL R9, R8, R9, !P0 ;  /* 0x0000000908099207 */ /* 0x000fe20004000000 */
[----:B------:R-:W1:Y:S04]  /*4d30*/  SYNCS.PHASECHK.TRANS64.TRYWAIT P5, [UR7+0x88], R12 ;  /* 0x0000880cff0075a7 */ /* 0x000e6800080a1107 */
[----:B------:R-:W-:Y:S02]  /*4d40*/  @!P1 IMAD.IADD R0, R9, 0x1, -R14 ;  /* 0x0000000109009824 */ /* 0x000fe400078e0a0e */
[----:B------:R-:W-:Y:S02]  /*4d50*/  @!P1 IMAD.IADD R9, R14, 0x1, -R9 ;  /* 0x000000010e099824 */ /* 0x000fe400078e0a09 */
[----:B------:R-:W-:Y:S02]  /*4d60*/  @!P1 IMAD R13, R0, R3, R13 ;  /* 0x00000003000d9224 */ /* 0x000fe400078e020d */
[----:B------:R-:W-:Y:S01]  /*4d70*/  @!P1 IMAD R8, R9, R10, R8 ;  /* 0x0000000a09089224 */ /* 0x000fe200078e0208 */
[----:B-1----:R-:W-:Y:S06]  /*4d80*/  @!P5 BRA `(.L_x_94) ;  /* 0x0000009800c0d947 */ /* 0x002fec0003800000 */
.L_x_169:
[----:B-1----:R-:W-:Y:S01]  /*4d90*/  @!P4 IADD3 R3, P0, PT, R32, 0x580, RZ ;  /* 0x000005802003c810 */ /* 0x002fe20007f1e0ff */
[----:B------:R-:W-:Y:S01]  /*4da0*/  VOTEU.ALL UP1, P4 ;  /* 0x0000000000ff7886 */ /* 0x000fe20002020000 */
[----:B------:R-:W-:Y:S01]  /*4db0*/  UMOV UR18, 0x0 ;  /* 0x0000000000127882 */ /* 0x000fe20000000000 */
[----:B------:R-:W-:Y:S01]  /*4dc0*/  UMOV UR19, 0x10000000 ;  /* 0x1000000000137882 */ /* 0x000fe20000000000 */
[----:B------:R-:W-:Y:S01]  /*4dd0*/  @!P4 R2UR UR9, R3 ;  /* 0x000000000309c2ca */ /* 0x000fe200000e0000 */
[----:B------:R-:W-:Y:S01]  /*4de0*/  @!P4 IMAD.X R0, RZ, RZ, R33, P0 ;  /* 0x000000ffff00c224 */ /* 0x000fe200000e0621 */
[----:B------:R-:W-:Y:S01]  /*4df0*/  @!UP1 UIADD3 UR10, UPT, UPT, UR34, 0xc0, URZ ;  /* 0x000000c0220a9890 */ /* 0x000fe2000fffe0ff */
[----:B------:R-:W-:Y:S01]  /*4e00*/  ISETP.NE.AND P0, PT, R30, 0x2, PT ;  /* 0x000000021e00780c */ /* 0x000fe20003f05270 */
[----:B------:R-:W-:Y:S01]  /*4e10*/  UMOV UR11, UR35 ;  /* 0x00000023000b7c82 */ /* 0x000fe20008000000 */
[----:B------:R-:W-:Y:S01]  /*4e20*/  UMOV UR12, UR36 ;  /* 0x00000024000c7c82 */ /* 0x000fe20008000000 */
[----:B------:R-:W-:Y:S01]  /*4e30*/  @!P4 R2UR UR8, R0 ;  /* 0x000000000008c2ca */ /* 0x000fe200000e0000 */
[----:B------:R-:W-:Y:S01]  /*4e40*/  IMAD.IADD R18, R8, 0x1, R173 ;  /* 0x0000000108127824 */ /* 0x000fe200078e02ad */
[----:B------:R-:W-:Y:S01]  /*4e50*/  @P3 R2UR UR36, R28 ;  /* 0x000000001c2432ca */ /* 0x000fe200000e0000 */
[----:B------:R-:W-:Y:S01]  /*4e60*/  IMAD.IADD R19, R13, 0x1, R172 ;  /* 0x000000010d137824 */ /* 0x000fe200078e02ac */
[----:B------:R-:W-:Y:S02]  /*4e70*/  SEL R0, RZ, 0x1, P0 ;  /* 0x00000001ff007807 */ /* 0x000fe40000000000 */
[----:B------:R-:W-:Y:S01]  /*4e80*/  LOP3.LUT R31, R31, 0x1, RZ, 0x3c, !PT ;  /* 0x000000011f1f7812 */ /* 0x000fe200078e3cff */
[----:B------:R-:W-:Y:S01]  /*4e90*/  IMAD.U32 R10, RZ, RZ, UR9 ;  /* 0x00000009ff0a7e24 */ /* 0x000fe2000f8e00ff */
[----:B------:R-:W-:Y:S01]  /*4ea0*/  @!UP1 UIADD3 UR9, UPT, UPT, UR7, 0x68, URZ ;  /* 0x0000006807099890 */ /* 0x000fe2000fffe0ff */
[----:B------:R-:W-:Y:S02]  /*4eb0*/  LOP3.LUT R29, R29, R0, RZ, 0x3c, !PT ;  /* 0x000000001d1d7212 */ /* 0x000fe400078e3cff */
[----:B------:R-:W-:Y:S02]  /*4ec0*/  SEL R30, R30, RZ, P0 ;  /* 0x000000ff1e1e7207 */ /* 0x000fe40000000000 */
[----:B------:R-:W-:Y:S01]  /*4ed0*/  IMAD.U32 R11, RZ, RZ, UR8 ;  /* 0x00000008ff0b7e24 */ /* 0x000fe2000f8e00ff */
[----:B------:R-:W-:Y:S01]  /*4ee0*/  @!P4 R2UR UR14, R10 ;  /* 0x000000000a0ec2ca */ /* 0x000fe200000e0000 */
[----:B------:R-:W-:Y:S01]  /*4ef0*/  @!UP1 UIADD3 UR8, UPT, UPT, UR7, 0xc400, URZ ;  /* 0x0000c40007089890 */ /* 0x000fe2000fffe0ff */
[----:B------:R-:W-:Y:S02]  /*4f00*/  VOTEU.ALL UP1, P4 ;  /* 0x0000000000ff7886 */ /* 0x000fe40002020000 */
[----:B------:R-:W-:Y:S11]  /*4f10*/  @!P4 R2UR UR15, R11 ;  /* 0x000000000b0fc2ca */ /* 0x000ff600000e0000 */
[----:B------:R-:W-:Y:S02]  /*4f20*/  @!UPT UIADD3 URZ, UPT, UPT, URZ, URZ, URZ ;  /* 0x000000fffffff290 */ /* 0x000fe4000fffe0ff */
[----:B------:R2:W-:Y:S01]  /*4f30*/  @!UP1 UTMALDG.3D [UR8], [UR14], desc[UR18] ;  /* 0x000012080e0095b4 */ /* 0x0005e20008011000 */
[----:B------:R2:W-:Y:S01]  /*4f40*/  @!P4 SYNCS.ARRIVE.TRANS64.RED.A0TR RZ, [UR7+0x68], R27 ;  /* 0x0000681bffffc9a7 */ /* 0x0005e20008300407 */
[----:B------:R-:W-:Y:S01]  /*4f50*/  UPLOP3.LUT UP1, UPT, UPT, UPT, UPT, 0x80, 0x8 ;  /* 0x000000000008789c */ /* 0x000fe20003f2f070 */
[----:B------:R-:W-:Y:S01]  /*4f60*/  SYNCS.ARRIVE.TRANS64.RED.A1T0 RZ, [UR13], RZ ;  /* 0x000000ffffff79a7 */ /* 0x000fe2000810040d */
[----:B------:R-:W-:Y:S09]  /*4f70*/  @P3 BRA `(.L_x_95) ;  /* 0xfffffff000943947 */ /* 0x000ff2000383ffff */
[----:B------:R-:W-:-:S04]  /*4f80*/  SHF.L.U32 R3, R31, 0x1f, RZ ;  /* 0x0000001f1f037819 */ /* 0x000fc800000006ff */
[----:B------:R-:W1:Y:S02]  /*4f90*/  SYNCS.PHASECHK.TRANS64.TRYWAIT P0, [UR7+0x70], R3 ;  /* 0x00007003ff0075a7 */ /* 0x000e640008001107 */
[----:B-1----:R-:W-:Y:S05]  /*4fa0*/  @!P0 BRA `(.L_x_96) ;  /* 0x0000009800508947 */ /* 0x002fea0003800000 */
.L_x_171:
[----:B------:R-:W4:Y:S02]  /*4fb0*/  SYNCS.PHASECHK.TRANS64.TRYWAIT P0, [UR7+0x78], R3 ;  /* 0x00007803ff0075a7 */ /* 0x000f240008001107 */
[----:B----4-:R-:W-:Y:S05]  /*4fc0*/  @!P0 BRA `(.L_x_97) ;  /* 0x0000009800608947 */ /* 0x010fea0003800000 */
.L_x_173:
[----:B------:R-:W4:Y:S02]  /*4fd0*/  SYNCS.PHASECHK.TRANS64.TRYWAIT P0, [UR7+0x80], R3 ;  /* 0x00008003ff0075a7 */ /* 0x000f240008001107 */
[----:B----4-:R-:W-:Y:S05]  /*4fe0*/  @!P0 BRA `(.L_x_98) ;  /* 0x0000009800708947 */ /* 0x010fea0003800000 */
.L_x_175:
[----:B-1----:R-:W-:-:S07]  /*4ff0*/  MOV R0, UR7 ;  /* 0x0000000700007c02 */ /* 0x002fce0008000f00 */
.L_x_99:
[----:B-1----:R-:W-:-:S04]  /*5000*/  SHF.L.U32 R3, R31, 0x1f, RZ ;  /* 0x0000001f1f037819 */ /* 0x002fc800000006ff */
[----:B------:R1:W4:Y:S03]  /*5010*/  SYNCS.PHASECHK.TRANS64.TRYWAIT P0, [R0+URZ+0x88], R3 ;  /* 0x00008803000075a7 */ /* 0x00032600080011ff */
[----:B----4-:R-:W-:Y:S05]  /*5020*/  @!P0 NANOSLEEP.SYNCS 0x989680 ;  /* 0x009896800000895d */ /* 0x010fea0003900000 */
[----:B------:R-:W4:Y:S02]  /*5030*/  @!P0 SYNCS.PHASECHK.TRANS64 P0, [R0+URZ+0x88], R3 ;  /* 0x00008803000085a7 */ /* 0x000f2400080010ff */
[----:B--2-4-:R-:W-:Y:S05]  /*5040*/  @P0 EXIT ;  /* 0x000000000000094d */ /* 0x014fea0003800000 */
[----:B------:R-:W-:Y:S05]  /*5050*/  BRA `(.L_x_99) ;  /* 0xfffffffc00e87947 */ /* 0x000fea000383ffff */
.L_x_84:
[----:B------:R-:W-:-:S06]  /*5060*/  UISETP.GE.AND UP1, UPT, UR10, 0x4, UPT ;  /* 0x000000040a00788c */ /* 0x000fcc000bf26270 */
[----:B------:R-:W-:-:S13]  /*5070*/  PLOP3.LUT P0, PT, PT, PT, UP1, 0x80, 0x8 ;  /* 0x000000000008781c */ /* 0x000fda0003f0f018 */
[----:B------:R-:W-:Y:S05]  /*5080*/  @!P0 EXIT ;  /* 0x000000000000894d */ /* 0x000fea0003800000 */
[----:B------:R-:W-:Y:S01]  /*5090*/  BAR.SYNC.DEFER_BLOCKING 0x6, 0xa0 ;  /* 0x0182800000007b1d */ /* 0x000fe20000010000 */
[C---:B------:R-:W-:Y:S01]  /*50a0*/  IMAD.SHL.U32 R5, R196.reuse, 0x40, RZ ;  /* 0x00000040c4057824 */ /* 0x040fe200078e00ff */
[C---:B------:R-:W-:Y:S01]  /*50b0*/  LOP3.LUT R195, R196.reuse, 0x1, RZ, 0xc0, !PT ;  /* 0x00000001c4c37812 */ /* 0x040fe200078ec0ff */
[C---:B------:R-:W-:Y:S01]  /*50c0*/  IMAD.U32 R126, R196.reuse, 0x10000, RZ ;  /* 0x00010000c47e7824 */ /* 0x040fe200078e00ff */
[----:B------:R-:W-:Y:S01]  /*50d0*/  CS2R R190, SRZ ;  /* 0x0000000000be7805 */ /* 0x000fe2000001ff00 */
[----:B------:R-:W-:Y:S01]  /*50e0*/  IMAD.SHL.U32 R194, R196, 0x8, RZ ;  /* 0x00000008c4c27824 */ /* 0x000fe200078e00ff */
[----:B------:R-:W-:Y:S02]  /*50f0*/  UMOV UR41, 0x400 ;  /* 0x0000040000297882 */ /* 0x000fe40000000000 */
[----:B------:R-:W1:Y:S01]  /*5100*/  LDC R179, c[0x0][0x370] ;  /* 0x0000dc00ffb37b82 */ /* 0x000e620000000800 */
[----:B------:R-:W-:Y:S01]  /*5110*/  ULEA UR41, UR37, UR41, 0x18 ;  /* 0x0000002925297291 */ /* 0x000fe2000f8ec0ff */
[----:B------:R-:W-:Y:S01]  /*5120*/  ISETP.NE.U32.AND P0, PT, R195, 0x1, PT ;  /* 0x00000001c300780c */ /* 0x000fe20003f05070 */
[----:B------:R-:W-:Y:S01]  /*5130*/  IMAD.MOV.U32 R193, RZ, RZ, 0x2 ;  /* 0x00000002ffc17424 */ /* 0x000fe200078e00ff */
[----:B------:R-:W-:Y:S01]  /*5140*/  LOP3.LUT R7, R5, 0x1c0, RZ, 0xc0, !PT ;  /* 0x000001c005077812 */ /* 0x000fe200078ec0ff */
[----:B------:R-:W-:Y:S01]  /*5150*/  IMAD.MOV.U32 R192, RZ, RZ, 0x4 ;  /* 0x00000004ffc07424 */ /* 0x000fe200078e00ff */
[----:B------:R-:W-:Y:S01]  /*5160*/  LOP3.LUT R126, R126, 0x600000, RZ, 0xc0, !PT ;  /* 0x006000007e7e7812 */ /* 0x000fe200078ec0ff */
[----:B------:R-:W-:Y:S01]  /*5170*/  IMAD.MOV.U32 R125, RZ, RZ, RZ ;  /* 0x000000ffff7d7224 */ /* 0x000fe200078e00ff */
[----:B------:R-:W2:Y:S01]  /*5180*/  LDC R182, c[0x0][0x374] ;  /* 0x0000dd00ffb67b82 */ /* 0x000ea20000000800 */
[----:B------:R-:W-:Y:S01]  /*5190*/  R2P PR, R196, 0x6 ;  /* 0x00000006c4007804 */ /* 0x000fe20000000000 */
[----:B------:R-:W-:Y:S01]  /*51a0*/  IMAD.MOV.U32 R177, RZ, RZ, RZ ;  /* 0x000000ffffb17224 */ /* 0x000fe200078e00ff */
[----:B------:R-:W-:Y:S01]  /*51b0*/  LOP3.LUT R194, R7, 0x38, R194, 0xf8, !PT ;  /* 0x0000003807c27812 */ /* 0x000fe200078ef8c2 */
[----:B------:R-:W-:Y:S01]  /*51c0*/  IMAD.MOV.U32 R189, RZ, RZ, RZ ;  /* 0x000000ffffbd7224 */ /* 0x000fe200078e00ff */
[----:B------:R-:W-:Y:S01]  /*51d0*/  P2R R0, PR, RZ, 0x1 ;  /* 0x00000001ff007803 */ /* 0x000fe20000000000 */
[----:B------:R-:W3:Y:S01]  /*51e0*/  LDCU.64 UR46, c[0x0][0x348] ;  /* 0x00006900ff2e77ac */ /* 0x000ee20008000a00 */
[----:B------:R-:W-:Y:S01]  /*51f0*/  LOP3.LUT R194, R194, 0x1e00, R5, 0xf8, !PT ;  /* 0x00001e00c2c27812 */ /* 0x000fe200078ef805 */
[----:B------:R-:W4:Y:S01]  /*5200*/  LDS R3, [UR41+0x130] ;  /* 0x00013029ff037984 */ /* 0x000f220008000800 */
[----:B------:R-:W-:Y:S01]  /*5210*/  LOP3.LUT R196, R196, 0x60, RZ, 0xc0, !PT ;  /* 0x00000060c4c47812 */ /* 0x000fe200078ec0ff */
[----:B------:R-:W-:Y:S01]  /*5220*/  UMOV UR44, 0x1 ;  /* 0x00000001002c7882 */ /* 0x000fe20000000000 */
[----:B------:R-:W-:Y:S01]  /*5230*/  SEL R193, R193, 0xfffffffe, !P1 ;  /* 0xfffffffec1c17807 */ /* 0x000fe20004800000 */
[----:B------:R-:W-:Y:S01]  /*5240*/  UIADD3 UR40, UPT, UPT, UR41, 0x400, URZ ;  /* 0x0000040029287890 */ /* 0x000fe2000fffe0ff */
[----:B------:R-:W-:Y:S01]  /*5250*/  SEL R192, R192, 0xfffffffc, !P2 ;  /* 0xfffffffcc0c07807 */ /* 0x000fe20005000000 */
[----:B------:R-:W-:Y:S01]  /*5260*/  UMOV UR43, URZ ;  /* 0x000000ff002b7c82 */ /* 0x000fe20008000000 */
[----:B------:R-:W-:Y:S01]  /*5270*/  UMOV UR42, URZ ;  /* 0x000000ff002a7c82 */ /* 0x000fe20008000000 */
[----:B-1234-:R-:W-:-:S08]  /*5280*/  IMAD.IADD R126, R3, 0x1, R126 ;  /* 0x00000001037e7824 */ /* 0x01efd000078e027e */
.L_x_127:
[C---:B------:R-:W-:Y:S02]  /*5290*/  LEA R0, R177.reuse, UR41, 0x3 ;  /* 0x00000029b1007c11 */ /* 0x040fe4000f8e18ff */
[----:B------:R-:W-:Y:S02]  /*52a0*/  SHF.L.U32 R3, R190, 0x1f, RZ ;  /* 0x0000001fbe037819 */ /* 0x000fe400000006ff */
[----:B------:R-:W-:Y:S02]  /*52b0*/  LEA R8, R177, UR41, 0x4 ;  /* 0x00000029b1087c11 */ /* 0x000fe4000f8e20ff */
[----:B------:R-:W1:Y:S02]  /*52c0*/  SYNCS.PHASECHK.TRANS64.TRYWAIT P0, [R0+URZ+0xa0], R3 ;  /* 0x0000a003000075a7 */ /* 0x000e6400080011ff */
[----:B-1----:R-:W-:Y:S05]  /*52d0*/  @!P0 BRA `(.L_x_100) ;  /* 0x0000009400cc8947 */ /* 0x002fea0003800000 */
.L_x_176:
        /* <DEDUP_REMOVED lines=11> */
[----:B--2---:R-:W-:-:S04]  /*5390*/  LOP3.LUT P3, RZ, R10, 0x1, RZ, 0xc0, !PT ;  /* 0x000000010aff7812 */ /* 0x004fc8000786c0ff */
[----:B------:R-:W-:-:S09]  /*53a0*/  P2R R199, PR, RZ, 0x8 ;  /* 0x00000008ffc77803 */ /* 0x000fd20000000000 */
[----:B------:R-:W-:Y:S02]  /*53b0*/  @P3 MOV R187, R8 ;  /* 0x0000000800bb3202 */ /* 0x000fe40000000f00 */
[----:B------:R-:W-:Y:S01]  /*53c0*/  @P3 LOP3.LUT R186, R9, 0xffff, RZ, 0xc0, !PT ;  /* 0x0000ffff09ba3812 */ /* 0x000fe200078ec0ff */
[----:B-1----:R-:W-:Y:S06]  /*53d0*/  @!P0 BRA `(.L_x_101) ;  /* 0x0000000000b88947 */ /* 0x002fec0003800000 */
[----:B------:R-:W1:Y:S01]  /*53e0*/  LDC.64 R4, c[0x0][0xb18] ;  /* 0x0002c600ff047b82 */ /* 0x000e620000000a00 */
[----:B------:R-:W-:-:S07]  /*53f0*/  ISETP.NE.AND P0, PT, R122, 0x1, PT ;  /* 0x000000017a00780c */ /* 0x000fce0003f05270 */
[----:B------:R-:W2:Y:S08]  /*5400*/  LDC.64 R6, c[0x0][0xb10] ;  /* 0x0002c400ff067b82 */ /* 0x000eb00000000a00 */
[----:B------:R-:W3:Y:S08]  /*5410*/  LDC R0, c[0x0][0xb20] ;  /* 0x0002c800ff007b82 */ /* 0x000ef00000000800 */
[----:B------:R-:W4:Y:S01]  /*5420*/  LDC R12, c[0x0][0xb0c] ;  /* 0x0002c300ff0c7b82 */ /* 0x000f220000000800 */
[----:B-1----:R-:W-:Y:S01]  /*5430*/  IMAD.HI.U32 R13, R182, R5, RZ ;  /* 0x00000005b60d7227 */ /* 0x002fe200078e00ff */
[----:B------:R-:W-:-:S03]  /*5440*/  ISETP.NE.AND P1, PT, R4, 0x1, PT ;  /* 0x000000010400780c */ /* 0x000fc60003f25270 */
[----:B------:R-:W-:-:S03]  /*5450*/  IMAD.HI.U32 R5, R186, R5, RZ ;  /* 0x00000005ba057227 */ /* 0x000fc600078e00ff */
[----:B------:R-:W1:Y:S01]  /*5460*/  LDC.64 R2, c[0x0][0xb28] ;  /* 0x0002ca00ff027b82 */ /* 0x000e620000000a00 */
[----:B--2---:R-:W-:-:S04]  /*5470*/  IMAD.HI.U32 R14, R179, R6, RZ ;  /* 0x00000006b30e7227 */ /* 0x004fc800078e00ff */
[----:B------:R-:W-:Y:S01]  /*5480*/  IMAD.HI.U32 R16, R187, R6, RZ ;  /* 0x00000006bb107227 */ /* 0x000fe200078e00ff */
[----:B------:R-:W-:Y:S02]  /*5490*/  SHF.R.U32.HI R14, RZ, R7, R14 ;  /* 0x00000007ff0e7219 */ /* 0x000fe4000001160e */
[-C--:B---3--:R-:W-:Y:S02]  /*54a0*/  SHF.R.U32.HI R13, RZ, R0.reuse, R13 ;  /* 0x00000000ff0d7219 */ /* 0x088fe4000001160d */
[----:B------:R-:W-:Y:S02]  /*54b0*/  SHF.R.U32.HI R5, RZ, R0, R5 ;  /* 0x00000000ff057219 */ /* 0x000fe40000011605 */
[----:B------:R-:W-:Y:S02]  /*54c0*/  SEL R13, R182, R13, !P1 ;  /* 0x0000000db60d7207 */ /* 0x000fe40004800000 */
[----:B------:R-:W-:Y:S02]  /*54d0*/  SHF.R.U32.HI R16, RZ, R7, R16 ;  /* 0x00000007ff107219 */ /* 0x000fe40000011610 */
[----:B----4-:R-:W-:-:S02]  /*54e0*/  ISETP.NE.AND P2, PT, R12, 0x1, PT ;  /* 0x000000010c00780c */ /* 0x010fc40003f45270 */
[----:B------:R-:W-:Y:S02]  /*54f0*/  SEL R5, R186, R5, !P1 ;  /* 0x00000005ba057207 */ /* 0x000fe40004800000 */
[----:B------:R-:W-:Y:S02]  /*5500*/  SEL R15, R179, R14, !P2 ;  /* 0x0000000eb30f7207 */ /* 0x000fe40005000000 */
[----:B------:R-:W-:Y:S01]  /*5510*/  SEL R7, R187, R16, !P2 ;  /* 0x00000010bb077207 */ /* 0x000fe20005000000 */
[----:B-1----:R-:W-:-:S04]  /*5520*/  IMAD.HI.U32 R14, R13, R2, RZ ;  /* 0x000000020d0e7227 */ /* 0x002fc800078e00ff */
[----:B------:R-:W-:Y:S01]  /*5530*/  IMAD.HI.U32 R6, R15, R2, RZ ;  /* 0x000000020f067227 */ /* 0x000fe200078e00ff */
[----:B------:R-:W-:-:S04]  /*5540*/  @P0 SHF.R.U32.HI R13, RZ, R3, R14 ;  /* 0x00000003ff0d0219 */ /* 0x000fc8000001160e */
[----:B------:R-:W-:Y:S01]  /*5550*/  @P0 SHF.R.U32.HI R15, RZ, R3, R6 ;  /* 0x00000003ff0f0219 */ /* 0x000fe20000011606 */
[----:B------:R-:W-:-:S04]  /*5560*/  IMAD R13, R122, R13, RZ ;  /* 0x0000000d7a0d7224 */ /* 0x000fc800078e02ff */
[----:B------:R-:W-:Y:S01]  /*5570*/  IMAD R0, R122, R15, RZ ;  /* 0x0000000f7a007224 */ /* 0x000fe200078e02ff */
[C---:B------:R-:W-:Y:S02]  /*5580*/  ISETP.GE.AND P1, PT, R5.reuse, R13, PT ;  /* 0x0000000d0500720c */ /* 0x040fe40003f26270 */
[----:B------:R-:W-:Y:S02]  /*5590*/  IADD3 R13, PT, PT, -R5, RZ, RZ ;  /* 0x000000ff050d7210 */ /* 0x000fe40007ffe1ff */
[----:B------:R-:W-:Y:S01]  /*55a0*/  ISETP.GE.OR P1, PT, R7, R0, P1 ;  /* 0x000000000700720c */ /* 0x000fe20000f26670 */
[----:B------:R-:W-:-:S04]  /*55b0*/  IMAD.HI.U32 R0, R5, R2, RZ ;  /* 0x0000000205007227 */ /* 0x000fc800078e00ff */
[----:B------:R-:W-:Y:S01]  /*55c0*/  IMAD R13, R4, R13, R186 ;  /* 0x0000000d040d7224 */ /* 0x000fe200078e02ba */
        /* <DEDUP_REMOVED lines=15> */
.L_x_101:
[----:B------:R-:W1:Y:S02]  /*56c0*/  LDCU UR4, c[0x0][0xb30] ;  /* 0x00016600ff0477ac */ /* 0x000e640008000800 */
[----:B-1----:R-:W-:-:S09]  /*56d0*/  UISETP.NE.AND UP0, UPT, UR4, 0x1, UPT ;  /* 0x000000010400788c */ /* 0x002fd2000bf05270 */
[----:B------:R-:W-:Y:S05]  /*56e0*/  BRA.U UP0, `(.L_x_102) ;  /* 0x0000000100407547 */ /* 0x000fea000b800000 */
[----:B------:R-:W1:Y:S08]  /*56f0*/  LDC.64 R2, c[0x0][0xb18] ;  /* 0x0002c600ff027b82 */ /* 0x000e700000000a00 */
[----:B------:R-:W2:Y:S08]  /*5700*/  LDC.64 R4, c[0x0][0xb10] ;  /* 0x0002c400ff047b82 */ /* 0x000eb00000000a00 */
[----:B------:R-:W3:Y:S08]  /*5710*/  LDC R0, c[0x0][0xb20] ;  /* 0x0002c800ff007b82 */ /* 0x000ef00000000800 */
[----:B------:R-:W4:Y:S01]  /*5720*/  LDC R6, c[0x0][0xb0c] ;  /* 0x0002c300ff067b82 */ /* 0x000f220000000800 */
[----:B-1----:R-:W-:Y:S01]  /*5730*/  IMAD.HI.U32 R3, R186, R3, RZ ;  /* 0x00000003ba037227 */ /* 0x002fe200078e00ff */
[----:B------:R-:W-:-:S03]  /*5740*/  ISETP.NE.AND P0, PT, R2, 0x1, PT ;  /* 0x000000010200780c */ /* 0x000fc60003f05270 */
[----:B--2---:R-:W-:-:S05]  /*5750*/  IMAD.HI.U32 R4, R187, R4, RZ ;  /* 0x00000004bb047227 */ /* 0x004fca00078e00ff */
[----:B------:R-:W-:Y:S02]  /*5760*/  SHF.R.U32.HI R4, RZ, R5, R4 ;  /* 0x00000005ff047219 */ /* 0x000fe40000011604 */
        /* <DEDUP_REMOVED lines=8> */
.L_x_102:
[----:B------:R-:W-:Y:S01]  /*57f0*/  ULOP3.LUT UP0, URZ, UR40, 0x3f0, URZ, 0xc0, !UPT ;  /* 0x000003f028ff7892 */ /* 0x000fe2000f80c0ff */
[----:B------:R-:W-:Y:S02]  /*5800*/  IADD3 R177, PT, PT, R177, 0x1, RZ ;  /* 0x00000001b1b17810 */ /* 0x000fe40007ffe0ff */
[----:B------:R-:W-:-:S06]  /*5810*/  @P3 SHF.R.U32.HI R188, RZ, 0x10, R9 ;  /* 0x00000010ffbc3819 */ /* 0x000fcc0000011609 */
[----:B------:R-:W-:Y:S05]  /*5820*/  BRA.U !UP0, `(.L_x_103) ;  /* 0x00000001087c7547 */ /* 0x000fea000b800000 */
[----:B------:R-:W-:Y:S01]  /*5830*/  MOV R2, 0x0 ;  /* 0x0000000000027802 */ /* 0x000fe20000000f00 */
[----:B------:R-:W1:Y:S01]  /*5840*/  LDCU.64 UR8, c[0x4][0x80] ;  /* 0x01001000ff0877ac */ /* 0x000e620008000a00 */
[----:B------:R-:W-:Y:S02]  /*5850*/  HFMA2 R12, -RZ, RZ, 0, 5.9604644775390625e-08 ;  /* 0x00000001ff0c7431 */ /* 0x000fe400000001ff */
[----:B------:R-:W-:Y:S01]  /*5860*/  IMAD.MOV.U32 R8, RZ, RZ, 0x70 ;  /* 0x00000070ff087424 */ /* 0x000fe200078e00ff */
[----:B------:R2:W3:Y:S01]  /*5870*/  LDC.64 R14, c[0x4][R2] ;  /* 0x01000000020e7b82 */ /* 0x0004e20000000a00 */
[----:B------:R-:W4:Y:S01]  /*5880*/  LDCU.64 UR6, c[0x4][0x88] ;  /* 0x01001100ff0677ac */ /* 0x000f220008000a00 */
[----:B------:R-:W-:Y:S01]  /*5890*/  IMAD.MOV.U32 R13, RZ, RZ, RZ ;  /* 0x000000ffff0d7224 */ /* 0x000fe200078e00ff */
[----:B------:R-:W2:Y:S01]  /*58a0*/  LDCU.64 UR4, c[0x4][0x8] ;  /* 0x01000100ff0477ac */ /* 0x000ea20008000a00 */
[----:B-1----:R-:W-:Y:S01]  /*58b0*/  IMAD.U32 R4, RZ, RZ, UR8 ;  /* 0x00000008ff047e24 */ /* 0x002fe2000f8e00ff */
[----:B------:R-:W-:Y:S01]  /*58c0*/  MOV R5, UR9 ;  /* 0x0000000900057c02 */ /* 0x000fe20008000f00 */
[----:B----4-:R-:W-:Y:S01]  /*58d0*/  IMAD.U32 R6, RZ, RZ, UR6 ;  /* 0x00000006ff067e24 */ /* 0x010fe2000f8e00ff */
[----:B------:R-:W-:Y:S01]  /*58e0*/  MOV R7, UR7 ;  /* 0x0000000700077c02 */ /* 0x000fe20008000f00 */
[----:B--2---:R-:W-:Y:S01]  /*58f0*/  IMAD.U32 R10, RZ, RZ, UR4 ;  /* 0x00000004ff0a7e24 */ /* 0x004fe2000f8e00ff */
[----:B------:R-:W-:-:S02]  /*5900*/  MOV R11, UR5 ;  /* 0x00000005000b7c02 */ /* 0x000fc40008000f00 */
[----:B------:R-:W-:-:S07]  /*5910*/  LEPC R20, `(.L_x_104) ;  /* 0x000000001014794e */ /* 0x000fce0000000000 */
[----:B---3-5:R-:W-:Y:S05]  /*5920*/  CALL.ABS.NOINC R14 ;  /* 0x000000000e007343 */ /* 0x028fea0003c00000 */
.L_x_104:
[----:B------:R-:W1:Y:S01]  /*5930*/  LDC.64 R2, c[0x4][R2] ;  /* 0x0100000002027b82 */ /* 0x000e620000000a00 */
[----:B------:R-:W2:Y:S01]  /*5940*/  LDCU.64 UR8, c[0x4][0x80] ;  /* 0x01001000ff0877ac */ /* 0x000ea20008000a00 */
[----:B------:R-:W-:Y:S02]  /*5950*/  HFMA2 R12, -RZ, RZ, 0, 5.9604644775390625e-08 ;  /* 0x00000001ff0c7431 */ /* 0x000fe400000001ff */
[----:B------:R-:W-:Y:S01]  /*5960*/  IMAD.MOV.U32 R8, RZ, RZ, 0x70 ;  /* 0x00000070ff087424 */ /* 0x000fe200078e00ff */
[----:B------:R-:W3:Y:S01]  /*5970*/  LDCU.64 UR6, c[0x4][0x88] ;  /* 0x01001100ff0677ac */ /* 0x000ee20008000a00 */
[----:B------:R-:W-:Y:S01]  /*5980*/  IMAD.MOV.U32 R13, RZ, RZ, RZ ;  /* 0x000000ffff0d7224 */ /* 0x000fe200078e00ff */
[----:B------:R-:W4:Y:S01]  /*5990*/  LDCU.64 UR4, c[0x4][0x8] ;  /* 0x01000100ff0477ac */ /* 0x000f220008000a00 */
[----:B--2---:R-:W-:Y:S02]  /*59a0*/  MOV R4, UR8 ;  /* 0x0000000800047c02 */ /* 0x004fe40008000f00 */
[----:B------:R-:W-:Y:S01]  /*59b0*/  MOV R5, UR9 ;  /* 0x0000000900057c02 */ /* 0x000fe20008000f00 */
[----:B---3--:R-:W-:Y:S01]  /*59c0*/  IMAD.U32 R6, RZ, RZ, UR6 ;  /* 0x00000006ff067e24 */ /* 0x008fe2000f8e00ff */
[----:B------:R-:W-:Y:S01]  /*59d0*/  MOV R7, UR7 ;  /* 0x0000000700077c02 */ /* 0x000fe20008000f00 */
[----:B----4-:R-:W-:Y:S01]  /*59e0*/  IMAD.U32 R10, RZ, RZ, UR4 ;  /* 0x00000004ff0a7e24 */ /* 0x010fe2000f8e00ff */
[----:B------:R-:W-:-:S02]  /*59f0*/  MOV R11, UR5 ;  /* 0x00000005000b7c02 */ /* 0x000fc40008000f00 */
[----:B------:R-:W-:-:S07]  /*5a00*/  LEPC R20, `(.L_x_103) ;  /* 0x000000001014794e */ /* 0x000fce0000000000 */
[----:B-1----:R-:W-:Y:S05]  /*5a10*/  CALL.ABS.NOINC R2 ;  /* 0x0000000002007343 */ /* 0x002fea0003c00000 */
.L_x_103:
[----:B------:R-:W1:Y:S01]  /*5a20*/  LDC.64 R2, c[0x0][0x890] ;  /* 0x00022400ff027b82 */ /* 0x000e620000000a00 */
[----:B------:R-:W-:-:S06]  /*5a30*/  ULOP3.LUT UR4, UR44, 0x1, URZ, 0x3c, !UPT ;  /* 0x000000012c047892 */ /* 0x000fcc000f8e3cff */
[----:B------:R-:W-:Y:S01]  /*5a40*/  IMAD.U32 R185, RZ, RZ, UR4 ;  /* 0x00000004ffb97e24 */ /* 0x000fe2000f8e00ff */
[----:B-1----:R-:W-:-:S04]  /*5a50*/  ISETP.NE.U32.AND P3, PT, R2, RZ, PT ;  /* 0x000000ff0200720c */ /* 0x002fc80003f65070 */
[----:B------:R-:W-:-:S13]  /*5a60*/  ISETP.NE.AND.EX P3, PT, R3, RZ, PT, P3 ;  /* 0x000000ff0300720c */ /* 0x000fda0003f65330 */
[----:B------:R-:W-:Y:S05]  /*5a70*/  @!P3 BRA `(.L_x_105) ;  /* 0x000000000034b947 */ /* 0x000fea0003800000 */
[----:B------:R-:W1:Y:S02]  /*5a80*/  LDCU.64 UR4, c[0x0][0x888] ;  /* 0x00011100ff0477ac */ /* 0x000e640008000a00 */
[----:B-1----:R-:W-:-:S04]  /*5a90*/  UISETP.NE.U32.AND UP0, UPT, UR4, URZ, UPT ;  /* 0x000000ff0400728c */ /* 0x002fc8000bf05070 */
[----:B------:R-:W-:-:S09]  /*5aa0*/  UISETP.NE.AND.EX UP0, UPT, UR5, URZ, UPT, UP0 ;  /* 0x000000ff0500728c */ /* 0x000fd2000bf05300 */
[----:B------:R-:W-:Y:S05]  /*5ab0*/  BRA.U !UP0, `(.L_x_106) ;  /* 0x0000000108187547 */ /* 0x000fea000b800000 */
[----:B------:R-:W1:Y:S01]  /*5ac0*/  LDC.64 R4, c[0x0][0x888] ;  /* 0x00022200ff047b82 */ /* 0x000e620000000a00 */
[----:B------:R-:W-:-:S04]  /*5ad0*/  IMAD R0, R2, UR36, RZ ;  /* 0x0000002402007c24 */ /* 0x000fc8000f8e02ff */
[----:B-1----:R-:W-:-:S05]  /*5ae0*/  IMAD.WIDE R4, R0, 0x4, R4 ;  /* 0x0000000400047825 */ /* 0x002fca00078e0204 */
[----:B-----5:R1:W5:Y:S01]  /*5af0*/  LDG.E R138, desc[UR38][R4.64] ;  /* 0x00000026048a7981 */ /* 0x020362000c1e1900 */
[----:B------:R-:W-:Y:S01]  /*5b00*/  MOV R174, 0x1 ;  /* 0x0000000100ae7802 */ /* 0x000fe20000000f00 */
[----:B------:R-:W-:Y:S06]  /*5b10*/  BRA `(.L_x_105) ;  /* 0x00000000000c7947 */ /* 0x000fec0003800000 */
.L_x_106:
[----:B------:R-:W1:Y:S01]  /*5b20*/  LDCU UR4, c[0x0][0x880] ;  /* 0x00011000ff0477ac */ /* 0x000e620008000800 */
[----:B------:R-:W-:Y:S01]  /*5b30*/  HFMA2 R174, -RZ, RZ, 0, 5.9604644775390625e-08 ;  /* 0x00000001ffae7431 */ /* 0x000fe200000001ff */
[----:B-1---5:R-:W-:Y:S02]  /*5b40*/  MOV R138, UR4 ;  /* 0x00000004008a7c02 */ /* 0x022fe40008000f00 */
.L_x_105:
[----:B-1----:R-:W1:Y:S02]  /*5b50*/  LDC.64 R4, c[0x0][0x8b0] ;  /* 0x00022c00ff047b82 */ /* 0x002e640000000a00 */
        /* <DEDUP_REMOVED lines=11> */
[----:B------:R-:W-:Y:S05]  /*5c10*/  BRA `(.L_x_107) ;  /* 0x0000000000087947 */ /* 0x000fea0003800000 */
.L_x_108:
[----:B------:R-:W1:Y:S02]  /*5c20*/  LDCU UR4, c[0x0][0x8a0] ;  /* 0x00011400ff0477ac */ /* 0x000e640008000800 */
[----:B-1---5:R-:W-:Y:S02]  /*5c30*/  MOV R127, UR4 ;  /* 0x00000004007f7c02 */ /* 0x022fe40008000f00 */
.L_x_107:
[----:B------:R-:W-:Y:S01]  /*5c40*/  UISETP.NE.AND UP0, UPT, UR45, URZ, UPT ;  /* 0x000000ff2d00728c */ /* 0x000fe2000bf05270 */
[----:B------:R-:W-:-:S04]  /*5c50*/  PLOP3.LUT P0, PT, PT, PT, PT, 0x8, 0x80 ;  /* 0x000000000080781c */ /* 0x000fc80003f0e170 */
[----:B------:R-:W-:-:S04]  /*5c60*/  P2R R200, PR, RZ, 0x1 ;  /* 0x00000001ffc87803 */ /* 0x000fc80000000000 */
[----:B------:R-:W-:Y:S05]  /*5c70*/  BRA.U !UP0, `(.L_x_109) ;  /* 0x00000001083c7547 */ /* 0x000fea000b800000 */
[----:B------:R-:W-:-:S04]  /*5c80*/  ISETP.NE.U32.AND P0, PT, R2, RZ, PT ;  /* 0x000000ff0200720c */ /* 0x000fc80003f05070 */
[----:B------:R-:W-:-:S13]  /*5c90*/  ISETP.NE.AND.EX P0, PT, R3, RZ, PT, P0 ;  /* 0x000000ff0300720c */ /* 0x000fda0003f05300 */
[----:B-----5:R-:W-:-:S04]  /*5ca0*/  @!P0 FSETP.EQ.AND P1, PT, R138, RZ, PT ;  /* 0x000000ff8a00820b */ /* 0x020fc80003f22000 */
[----:B------:R-:W-:Y:S01]  /*5cb0*/  P2R R200, PR, RZ, 0x2 ;  /* 0x00000002ffc87803 */ /* 0x000fe20000000000 */
[----:B------:R-:W-:Y:S08]  /*5cc0*/  @!P0 BRA `(.L_x_109) ;  /* 0x0000000000288947 */ /* 0x000ff00003800000 */
[----:B------:R-:W2:Y:S01]  /*5cd0*/  LDCU.64 UR4, c[0x0][0x888] ;  /* 0x00011100ff0477ac */ /* 0x000ea20008000a00 */
[----:B------:R-:W-:Y:S02]  /*5ce0*/  LOP3.LUT P1, RZ, R174, 0xff, RZ, 0xc0, !PT ;  /* 0x000000ffaeff7812 */ /* 0x000fe4000782c0ff */
[----:B------:R-:W-:-:S04]  /*5cf0*/  FSETP.NEU.AND P0, PT, R138, RZ, PT ;  /* 0x000000ff8a00720b */ /* 0x000fc80003f0d000 */
[----:B------:R-:W-:Y:S02]  /*5d00*/  SEL R0, RZ, 0xffffffff, P0 ;  /* 0xffffffffff007807 */ /* 0x000fe40000000000 */
[----:B--2---:R-:W-:-:S04]  /*5d10*/  ISETP.NE.U32.AND P2, PT, RZ, UR4, PT ;  /* 0x00000004ff007c0c */ /* 0x004fc8000bf45070 */
[----:B------:R-:W-:-:S04]  /*5d20*/  ISETP.NE.AND.EX P2, PT, RZ, UR5, PT, P2 ;  /* 0x00000005ff007c0c */ /* 0x000fc8000bf45320 */
[----:B------:R-:W-:-:S04]  /*5d30*/  @!P1 SEL R0, RZ, 0xffffffff, P2 ;  /* 0xffffffffff009807 */ /* 0x000fc80001000000 */
[----:B------:R-:W-:-:S04]  /*5d40*/  LOP3.LUT R0, R0, 0x1, RZ, 0xc0, !PT ;  /* 0x0000000100007812 */ /* 0x000fc800078ec0ff */
[----:B------:R-:W-:-:S04]  /*5d50*/  ISETP.EQ.U32.AND P0, PT, R0, 0x1, PT ;  /* 0x000000010000780c */ /* 0x000fc80003f02070 */
[----:B------:R-:W-:-:S09]  /*5d60*/  P2R R200, PR, RZ, 0x1 ;  /* 0x00000001ffc87803 */ /* 0x000fd20000000000 */
.L_x_109:
[----:B------:R-:W-:Y:S01]  /*5d70*/  ISETP.NE.AND P4, PT, R200, RZ, PT ;  /* 0x000000ffc800720c */ /* 0x000fe20003f85270 */
[----:B------:R-:W-:Y:S01]  /*5d80*/  IMAD.MOV.U32 R184, RZ, RZ, 0x1 ;  /* 0x00000001ffb87424 */ /* 0x000fe200078e00ff */
[----:B------:R-:W-:Y:S01]  /*5d90*/  LEA R5, R125, UR41, 0x3 ;  /* 0x000000297d057c11 */ /* 0x000fe2000f8e18ff */
[----:B------:R-:W-:Y:S01]  /*5da0*/  IMAD.SHL.U32 R178, R18, 0x100, RZ ;  /* 0x0000010012b27824 */ /* 0x000fe200078e00ff */
[----:B------:R-:W-:Y:S01]  /*5db0*/  SHF.L.U32 R2, R191, 0x1f, RZ ;  /* 0x0000001fbf027819 */ /* 0x000fe200000006ff */
[----:B------:R-:W-:Y:S01]  /*5dc0*/  IMAD.SHL.U32 R176, R19, 0x80, RZ ;  /* 0x0000008013b07824 */ /* 0x000fe200078e00ff */
[----:B------:R-:W-:Y:S01]  /*5dd0*/  CS2R R170, SRZ ;  /* 0x0000000000aa7805 */ /* 0x000fe2000001ff00 */
[----:B------:R-:W-:Y:S01]  /*5de0*/  IMAD R124, R125, 0x100, R126 ;  /* 0x000001007d7c7824 */ /* 0x000fe200078e027e */
[----:B------:R-:W-:Y:S01]  /*5df0*/  CS2R R168, SRZ ;  /* 0x0000000000a87805 */ /* 0x000fe2000001ff00 */
[----:B------:R-:W-:Y:S01]  /*5e00*/  IMAD.MOV.U32 R123, RZ, RZ, RZ ;  /* 0x000000ffff7b7224 */ /* 0x000fe200078e00ff */
[----:B------:R-:W-:Y:S01]  /*5e10*/  CS2R R166, SRZ ;  /* 0x0000000000a67805 */ /* 0x000fe2000001ff00 */
[----:B------:R-:W-:Y:S01]  /*5e20*/  IMAD.U32 R183, RZ, RZ, UR42 ;  /* 0x0000002affb77e24 */ /* 0x000fe2000f8e00ff */
[----:B------:R-:W-:Y:S01]  /*5e30*/  CS2R R164, SRZ ;  /* 0x0000000000a47805 */ /* 0x000fe2000001ff00 */
[----:B------:R-:W-:Y:S01]  /*5e40*/  VOTEU.ALL UP0, P4 ;  /* 0x0000000000ff7886 */ /* 0x000fe20002000000 */
[----:B------:R-:W-:Y:S01]  /*5e50*/  @!P4 SHF.L.U32 R4, R185, 0x1f, RZ ;  /* 0x0000001fb904c819 */ /* 0x000fe200000006ff */
[----:B------:R-:W-:Y:S01]  /*5e60*/  IMAD.U32 R181, RZ, RZ, UR43 ;  /* 0x0000002bffb57e24 */ /* 0x000fe2000f8e00ff */
[----:B------:R-:W-:-:S02]  /*5e70*/  CS2R R162, SRZ ;  /* 0x0000000000a27805 */ /* 0x000fc4000001ff00 */
[----:B------:R-:W-:Y:S01]  /*5e80*/  CS2R R160, SRZ ;  /* 0x0000000000a07805 */ /* 0x000fe2000001ff00 */
[----:B------:R-:W-:Y:S01]  /*5e90*/  @!UP0 ULEA UR4, UR43, UR41, 0x3 ;  /* 0x000000292b048291 */ /* 0x000fe2000f8e18ff */
[----:B------:R-:W-:Y:S02]  /*5ea0*/  CS2R R158, SRZ ;  /* 0x00000000009e7805 */ /* 0x000fe4000001ff00 */
[----:B------:R-:W-:Y:S02]  /*5eb0*/  CS2R R156, SRZ ;  /* 0x00000000009c7805 */ /* 0x000fe4000001ff00 */
[----:B------:R-:W-:Y:S02]  /*5ec0*/  CS2R R154, SRZ ;  /* 0x00000000009a7805 */ /* 0x000fe4000001ff00 */
[----:B------:R-:W-:Y:S02]  /*5ed0*/  CS2R R152, SRZ ;  /* 0x0000000000987805 */ /* 0x000fe4000001ff00 */
[----:B------:R-:W-:-:S02]  /*5ee0*/  CS2R R150, SRZ ;  /* 0x0000000000967805 */ /* 0x000fc4000001ff00 */
[----:B------:R-:W-:Y:S02]  /*5ef0*/  CS2R R148, SRZ ;  /* 0x0000000000947805 */ /* 0x000fe4000001ff00 */
[----:B------:R-:W-:Y:S02]  /*5f00*/  CS2R R146, SRZ ;  /* 0x0000000000927805 */ /* 0x000fe4000001ff00 */
[----:B------:R-:W-:Y:S01]  /*5f10*/  CS2R R144, SRZ ;  /* 0x0000000000907805 */ /* 0x000fe2000001ff00 */
[----:B------:R-:W2:Y:S01]  /*5f20*/  @!P4 SYNCS.PHASECHK.TRANS64.TRYWAIT P1, [UR4+0x50], R4 ;  /* 0x00005004ff00c5a7 */ /* 0x000ea20008021104 */
[----:B------:R-:W-:Y:S01]  /*5f30*/  CS2R R142, SRZ ;  /* 0x00000000008e7805 */ /* 0x000fe2000001ff00 */
[----:B------:R-:W3:Y:S01]  /*5f40*/  LDCU.64 UR4, c[0x0][0x888] ;  /* 0x00011100ff0477ac */ /* 0x000ee20008000a00 */
[----:B------:R-:W-:Y:S01]  /*5f50*/  CS2R R140, SRZ ;  /* 0x00000000008c7805 */ /* 0x000fe2000001ff00 */
[----:B------:R-:W4:Y:S01]  /*5f60*/  SYNCS.PHASECHK.TRANS64.TRYWAIT P0, [R5+URZ+0xc0], R2 ;  /* 0x0000c002050075a7 */ /* 0x000f2200080011ff */
[----:B---3--:R-:W-:-:S04]  /*5f70*/  ISETP.NE.U32.AND P2, PT, RZ, UR4, PT ;  /* 0x00000004ff007c0c */ /* 0x008fc8000bf45070 */
[----:B------:R-:W-:-:S04]  /*5f80*/  ISETP.NE.AND.EX P2, PT, RZ, UR5, PT, P2 ;  /* 0x00000005ff007c0c */ /* 0x000fc8000bf45320 */
[----:B------:R-:W-:Y:S02]  /*5f90*/  SEL R3, RZ, 0xffffffff, P2 ;  /* 0xffffffffff037807 */ /* 0x000fe40001000000 */
[----:B-----5:R-:W-:-:S04]  /*5fa0*/  FSETP.NEU.AND P2, PT, R138, RZ, PT ;  /* 0x000000ff8a00720b */ /* 0x020fc80003f4d000 */
[----:B------:R-:W-:Y:S02]  /*5fb0*/  SEL R0, RZ, 0xffffffff, P2 ;  /* 0xffffffffff007807 */ /* 0x000fe40001000000 */
[----:B------:R-:W-:-:S04]  /*5fc0*/  LOP3.LUT P2, R175, R174, 0xff, RZ, 0xc0, !PT ;  /* 0x000000ffaeaf7812 */ /* 0x000fc8000784c0ff */
[----:B------:R-:W-:-:S04]  /*5fd0*/  @P3 SEL R0, R3, R0, !P2 ;  /* 0x0000000003003207 */ /* 0x000fc80005000000 */
[----:B------:R-:W-:-:S04]  /*5fe0*/  LOP3.LUT R0, R0, 0x1, RZ, 0xc0, !PT ;  /* 0x0000000100007812 */ /* 0x000fc800078ec0ff */
[----:B------:R-:W-:-:S04]  /*5ff0*/  ISETP.NE.U32.AND P2, PT, R0, 0x1, PT ;  /* 0x000000010000780c */ /* 0x000fc80003f45070 */
[----:B------:R-:W-:Y:S02]  /*6000*/  P2R R198, PR, RZ, 0x4 ;  /* 0x00000004ffc67803 */ /* 0x000fe40000000000 */
[----:B--2---:R-:W-:Y:S02]  /*6010*/  @!P4 SEL R184, RZ, 0x1, !P1 ;  /* 0x00000001ffb8c807 */ /* 0x004fe40004800000 */
[----:B----4-:R-:W-:-:S07]  /*6020*/  SEL R180, RZ, 0x1, !P0 ;  /* 0x00000001ffb47807 */ /* 0x010fce0004000000 */
.L_x_126:
[----:B------:R-:W-:Y:S01]  /*6030*/  ISETP.NE.AND P0, PT, R200, RZ, PT ;  /* 0x000000ffc800720c */ /* 0x000fe20003f05270 */
[----:B------:R-:W-:Y:S05]  /*6040*/  YIELD ;  /* 0x0000000000007946 */ /* 0x000fea0003800000 */
[----:B------:R-:W-:Y:S07]  /*6050*/  BSSY B1, `(.L_x_110) ;  /* 0x0000027000017945 */ /* 0x000fee0003800000 */
[----:B------:R-:W-:Y:S05]  /*6060*/  @P0 BRA `(.L_x_111) ;  /* 0x0000000000940947 */ /* 0x000fea0003800000 */
[----:B------:R-:W-:Y:S01]  /*6070*/  ISETP.NE.AND P1, PT, R198, RZ, PT ;  /* 0x000000ffc600720c */ /* 0x000fe20003f25270 */
[----:B------:R-:W-:Y:S01]  /*6080*/  BSSY B0, `(.L_x_112) ;  /* 0x0000010000007945 */ /* 0x000fe20003800000 */
[----:B------:R-:W-:Y:S02]  /*6090*/  ISETP.NE.AND P0, PT, R184, RZ, PT ;  /* 0x000000ffb800720c */ /* 0x000fe40003f05270 */
[----:B------:R-:W-:Y:S09]  /*60a0*/  ISETP.NE.U32.AND P2, PT, R195, 0x1, PT ;  /* 0x00000001c300780c */ /* 0x000ff20003f45070 */
[----:B------:R-:W-:Y:S02]  /*60b0*/  @P1 IMAD R8, R181, 0x2000, R194 ;  /* 0x00002000b5081824 */ /* 0x000fe400078e02c2 */
[----:B------:R-:W-:Y:S03]  /*60c0*/  @P1 IMAD.MOV.U32 R5, RZ, RZ, 0x10 ;  /* 0x00000010ff051424 */ /* 0x000fe600078e00ff */
[----:B------:R-:W-:Y:S02]  /*60d0*/  @P1 LEA R8, R8, UR41, 0x1 ;  /* 0x0000002908081c11 */ /* 0x000fe4000f8e08ff */
[----:B------:R-:W-:Y:S02]  /*60e0*/  @P1 SEL R5, R5, 0xfffffff0, P2 ;  /* 0xfffffff005051807 */ /* 0x000fe40001000000 */
[----:B------:R-:W-:Y:S01]  /*60f0*/  @P1 LEA R2, R193, R8, 0x4 ;  /* 0x00000008c1021211 */ /* 0x000fe200078e20ff */
[C---:B------:R-:W-:Y:S02]  /*6100*/  @P1 VIADD R3, R8.reuse, 0x400 ;  /* 0x0000040008031836 */ /* 0x040fe40000000000 */
[----:B------:R-:W-:Y:S03]  /*6110*/  @P1 IMAD.IADD R4, R8, 0x1, R5 ;  /* 0x0000000108041824 */ /* 0x000fe600078e0205 */
[----:B-1----:R-:W-:Y:S01]  /*6120*/  @P1 LEA R6, R192, R3, 0x4 ;  /* 0x00000003c0061211 */ /* 0x002fe200078e20ff */
[----:B------:R-:W-:Y:S06]  /*6130*/  @P0 BRA `(.L_x_113) ;  /* 0x0000000000100947 */ /* 0x000fec0003800000 */
[----:B------:R-:W-:Y:S02]  /*6140*/  LEA R3, R181, UR41, 0x3 ;  /* 0x00000029b5037c11 */ /* 0x000fe4000f8e18ff */
[----:B------:R-:W-:Y:S04]  /*6150*/  SHF.L.U32 R0, R185, 0x1f, RZ ;  /* 0x0000001fb9007819 */ /* 0x000fe800000006ff */
[----:B------:R-:W1:Y:S02]  /*6160*/  SYNCS.PHASECHK.TRANS64.TRYWAIT P0, [R3+URZ+0x50], R0 ;  /* 0x00005000030075a7 */ /* 0x000e6400080011ff */
[----:B-1----:R-:W-:Y:S05]  /*6170*/  @!P0 BRA `(.L_x_114) ;  /* 0x0000008800388947 */ /* 0x002fea0003800000 */
.L_x_113:
[----:B------:R-:W-:Y:S05]  /*6180*/  BSYNC B0 ;  /* 0x0000000000007941 */ /* 0x000fea0003800000 */
.L_x_112:
[----:B------:R-:W-:Y:S02]  /*6190*/  ISETP.NE.AND P0, PT, R198, RZ, PT ;  /* 0x000000ffc600720c */ /* 0x000fe40003f05270 */
[----:B------:R-:W-:Y:S11]  /*61a0*/  IADD3 R181, PT, PT, R181, 0x1, RZ ;  /* 0x00000001b5b57810 */ /* 0x000ff60007ffe0ff */
[----:B------:R2:W3:Y:S01]  /*61b0*/  @P0 LDS.128 R144, [R4+0x400] ;  /* 0x0004000004900984 */ /* 0x0004e20000000c00 */
[----:B------:R-:W-:Y:S01]  /*61c0*/  @P0 IMAD R10, R193, 0x10, R6 ;  /* 0x00000010c10a0824 */ /* 0x000fe200078e0206 */
[C---:B------:R-:W-:Y:S01]  /*61d0*/  @P0 IADD3 R6, PT, PT, R5.reuse, R6, RZ ;  /* 0x0000000605060210 */ /* 0x040fe20007ffe0ff */
[C---:B-1----:R-:W-:Y:S01]  /*61e0*/  @P0 IMAD.IADD R0, R5.reuse, 0x1, R2 ;  /* 0x0000000105000824 */ /* 0x042fe200078e0202 */
[----:B------:R4:W1:Y:S01]  /*61f0*/  @P0 LDS.128 R140, [R8+0x400] ;  /* 0x00040000088c0984 */ /* 0x0008620000000c00 */
[----:B------:R-:W-:Y:S02]  /*6200*/  @P0 IMAD R3, R192, 0x10, R8 ;  /* 0x00000010c0030824 */ /* 0x000fe400078e0208 */
[----:B------:R-:W-:Y:S01]  /*6210*/  @P0 IMAD.IADD R5, R5, 0x1, R10 ;  /* 0x0000000105050824 */ /* 0x000fe200078e020a */
[----:B------:R4:W1:Y:S04]  /*6220*/  @P0 LDS.128 R148, [R2+0x400] ;  /* 0x0004000002940984 */ /* 0x0008680000000c00 */
[----:B------:R4:W1:Y:S04]  /*6230*/  @P0 LDS.128 R152, [R0+0x400] ;  /* 0x0004000000980984 */ /* 0x0008680000000c00 */
[----:B------:R4:W1:Y:S04]  /*6240*/  @P0 LDS.128 R156, [R3+0x400] ;  /* 0x00040000039c0984 */ /* 0x0008680000000c00 */
[----:B------:R4:W1:Y:S04]  /*6250*/  @P0 LDS.128 R160, [R6] ;  /* 0x0000000006a00984 */ /* 0x0008680000000c00 */
[----:B------:R4:W1:Y:S04]  /*6260*/  @P0 LDS.128 R164, [R10] ;  /* 0x000000000aa40984 */ /* 0x0008680000000c00 */
[----:B------:R4:W1:Y:S01]  /*6270*/  @P0 LDS.128 R168, [R5] ;  /* 0x0000000005a80984 */ /* 0x0008620000000c00 */
[C---:B------:R-:W-:Y:S04]  /*6280*/  ISETP.NE.AND P0, PT, R181.reuse, 0x4, PT ;  /* 0x00000004b500780c */ /* 0x040fe80003f05270 */
[----:B--2---:R-:W-:Y:S02]  /*6290*/  SEL R4, RZ, 0x1, P0 ;  /* 0x00000001ff047807 */ /* 0x004fe40000000000 */
[----:B------:R-:W-:Y:S02]  /*62a0*/  SEL R181, R181, RZ, P0 ;  /* 0x000000ffb5b57207 */ /* 0x000fe40000000000 */
[----:B------:R-:W-:Y:S02]  /*62b0*/  LOP3.LUT R185, R185, R4, RZ, 0x3c, !PT ;  /* 0x00000004b9b97212 */ /* 0x000fe400078e3cff */
.L_x_111:
[----:B------:R-:W-:Y:S05]  /*62c0*/  BSYNC B1 ;  /* 0x0000000000017941 */ /* 0x000fea0003800000 */
.L_x_110:
[C---:B------:R-:W-:Y:S01]  /*62d0*/  LOP3.LUT P1, RZ, R123.reuse, R180, RZ, 0xfc, !PT ;  /* 0x000000b47bff7212 */ /* 0x040fe2000782fcff */
[----:B------:R-:W-:Y:S01]  /*62e0*/  IMAD.SHL.U32 R121, R123, 0x40, RZ ;  /* 0x000000407b797824 */ /* 0x000fe200078e00ff */
[----:B------:R-:W-:Y:S01]  /*62f0*/  LEA R201, R125, UR41, 0x3 ;  /* 0x000000297dc97c11 */ /* 0x000fe2000f8e18ff */
[----:B------:R-:W-:Y:S02]  /*6300*/  BSSY B0, `(.L_x_115) ;  /* 0x0000009000007945 */ /* 0x000fe40003800000 */
[----:B------:R-:W-:Y:S05]  /*6310*/  IMAD.IADD R16, R124, 0x1, R121 ;  /* 0x000000017c107824 */ /* 0x000fea00078e0279 */
[----:B----4-:R-:W-:Y:S04]  /*6320*/  SHF.R.U32.HI R0, RZ, 0x15, R16 ;  /* 0x00000015ff007819 */ /* 0x010fe80000011610 */
[----:B------:R-:W-:Y:S01]  /*6330*/  LOP3.LUT P0, RZ, R0, 0x3, R197, 0x48, !PT ;  /* 0x0000000300ff7812 */ /* 0x000fe200078048c5 */
[----:B------:R-:W-:Y:S01]  /*6340*/  @!UPT UIADD3 URZ, UPT, UPT, URZ, URZ, URZ ;  /* 0x000000fffffff290 */ /* 0x000fe2000fffe0ff */
[----:B------:R-:W-:Y:S11]  /*6350*/  @P1 BRA `(.L_x_116) ;  /* 0x00000000000c1947 */ /* 0x000ff60003800000 */
[----:B------:R-:W-:Y:S04]  /*6360*/  SHF.L.U32 R0, R191, 0x1f, RZ ;  /* 0x0000001fbf007819 */ /* 0x000fe800000006ff */
[----:B------:R-:W2:Y:S02]  /*6370*/  SYNCS.PHASECHK.TRANS64.TRYWAIT P1, [R201+URZ+0xc0], R0 ;  /* 0x0000c000c90075a7 */ /* 0x000ea400080211ff */
[----:B--2---:R-:W-:Y:S05]  /*6380*/  @!P1 BRA `(.L_x_117) ;  /* 0x0000008400c89947 */ /* 0x004fea0003800000 */
.L_x_116:
[----:B------:R-:W-:Y:S05]  /*6390*/  BSYNC B0 ;  /* 0x0000000000007941 */ /* 0x000fea0003800000 */
.L_x_115:
[----:B------:R-:W-:Y:S05]  /*63a0*/  @!P0 BRA `(.L_x_118) ;  /* 0x0000000000408947 */ /* 0x000fea0003800000 */
[----:B------:R-:W4:Y:S01]  /*63b0*/  LDCU.64 UR8, c[0x4][0x70] ;  /* 0x01000e00ff0877ac */ /* 0x000f220008000a00 */
[----:B------:R-:W-:Y:S01]  /*63c0*/  MOV R3, 0x0 ;  /* 0x0000000000037802 */ /* 0x000fe20000000f00 */
[----:B------:R-:W-:Y:S02]  /*63d0*/  HFMA2 R12, -RZ, RZ, 0, 5.9604644775390625e-08 ;  /* 0x00000001ff0c7431 */ /* 0x000fe400000001ff */
[----:B------:R-:W-:Y:S02]  /*63e0*/  IMAD.MOV.U32 R8, RZ, RZ, 0x192 ;  /* 0x00000192ff087424 */ /* 0x000fe400078e00ff */
[----:B------:R-:W-:Y:S01]  /*63f0*/  IMAD.MOV.U32 R13, RZ, RZ, RZ ;  /* 0x000000ffff0d7224 */ /* 0x000fe200078e00ff */
[----:B------:R-:W1:Y:S01]  /*6400*/  LDCU.64 UR6, c[0x4][0x78] ;  /* 0x01000f00ff0677ac */ /* 0x000e620008000a00 */
[----:B------:R-:W2:Y:S01]  /*6410*/  LDC.64 R2, c[0x4][R3] ;  /* 0x0100000003027b82 */ /* 0x000ea20000000a00 */
[----:B------:R-:W5:Y:S01]  /*6420*/  LDCU.64 UR4, c[0x4][0x10] ;  /* 0x01000200ff0477ac */ /* 0x000f620008000a00 */
[----:B----4-:R-:W-:Y:S01]  /*6430*/  MOV R5, UR9 ;  /* 0x0000000900057c02 */ /* 0x010fe20008000f00 */
[----:B------:R-:W-:Y:S01]  /*6440*/  IMAD.U32 R4, RZ, RZ, UR8 ;  /* 0x00000008ff047e24 */ /* 0x000fe2000f8e00ff */
[----:B-1----:R-:W-:Y:S01]  /*6450*/  MOV R7, UR7 ;  /* 0x0000000700077c02 */ /* 0x002fe20008000f00 */
[----:B------:R-:W-:Y:S01]  /*6460*/  IMAD.U32 R6, RZ, RZ, UR6 ;  /* 0x00000006ff067e24 */ /* 0x000fe2000f8e00ff */
[----:B-----5:R-:W-:Y:S01]  /*6470*/  MOV R11, UR5 ;  /* 0x00000005000b7c02 */ /* 0x020fe20008000f00 */
[----:B------:R-:W-:Y:S02]  /*6480*/  IMAD.U32 R10, RZ, RZ, UR4 ;  /* 0x00000004ff0a7e24 */ /* 0x000fe4000f8e00ff */
[----:B------:R-:W-:Y:S07]  /*6490*/  LEPC R20, `(.L_x_118) ;  /* 0x000000001014794e */ /* 0x000fee0000000000 */
[----:B--23--:R-:W-:Y:S05]  /*64a0*/  CALL.ABS.NOINC R2 ;  /* 0x0000000002007343 */ /* 0x00cfea0003c00000 */
.L_x_118:
[----:B-1----:R-:W-:Y:S01]  /*64b0*/  SHF.L.U32 R69, R140, 0x10, RZ ;  /* 0x000000108c457819 */ /* 0x002fe200000006ff */
[----:B------:R-:W-:Y:S05]  /*64c0*/  WARPSYNC.ALL ;  /* 0x0000000000007948 */ /* 0x000fea0003800000 */
[----:B------:R-:W-:Y:S01]  /*64d0*/  R2UR UR4, R16 ;  /* 0x00000000100472ca */ /* 0x000fe200000e0000 */
[----:B------:R-:W-:Y:S01]  /*64e0*/  HFMA2 R133, -RZ, RZ, 0.8349609375, 5.424022674560546875e-06 ;  /* 0x3aae005bff857431 */ /* 0x000fe200000001ff */
[----:B------:R-:W-:Y:S01]  /*64f0*/  LOP3.LUT R71, R140, 0xffff0000, RZ, 0xc0, !PT ;  /* 0xffff00008c477812 */ /* 0x000fe200078ec0ff */
[----:B------:R-:W-:Y:S01]  /*6500*/  HFMA2 R132, -RZ, RZ, 1.28515625, -179.25 ;  /* 0x3d24d99aff847431 */ /* 0x000fe200000001ff */
[C---:B------:R-:W-:Y:S01]  /*6510*/  SHF.L.U32 R68, R141.reuse, 0x10, RZ ;  /* 0x000000108d447819 */ /* 0x040fe200000006ff */
[----:B------:R-:W-:Y:S01]  /*6520*/  HFMA2 R130, -RZ, RZ, 1.8525390625, -0.310791015625 ;  /* 0x3f69b4f9ff827431 */ /* 0x000fe200000001ff */
[----:B------:R-:W-:Y:S01]  /*6530*/  LOP3.LUT R70, R141, 0xffff0000, RZ, 0xc0, !PT ;  /* 0xffff00008d467812 */ /* 0x000fe200078ec0ff */
[----:B------:R-:W-:Y:S01]  /*6540*/  BSSY.RECONVERGENT B0, `(.L_x_119) ;  /* 0x000075b000007945 */ /* 0x000fe20003800200 */
[----:B------:R-:W-:Y:S02]  /*6550*/  LOP3.LUT R72, R142, 0xffff0000, RZ, 0xc0, !PT ;  /* 0xffff00008e487812 */ /* 0x000fe400078ec0ff */
[----:B------:R-:W-:Y:S02]  /*6560*/  MOV R139, 0x38eb4c3a ;  /* 0x38eb4c3a008b7802 */ /* 0x000fe40000000f00 */
[----:B------:R-:W-:Y:S01]  /*6570*/  MOV R128, 0x3c09919f ;  /* 0x3c09919f00807802 */ /* 0x000fe20000000f00 */
[----:B------:R-:W2:Y:S01]  /*6580*/  LDTM.x64 R4, tmem[UR4] ;  /* 0x00000004000479ee */ /* 0x000ea20008340000 */
[----:B------:R-:W-:Y:S02]  /*6590*/  MOV R131, 0x3e235519 ;  /* 0x3e23551900837802 */ /* 0x000fe40000000f00 */
[----:B------:R-:W-:Y:S02]  /*65a0*/  MOV R129, 0x3f210a14 ;  /* 0x3f210a1400817802 */ /* 0x000fe40000000f00 */
[----:B------:R-:W-:Y:S01]  /*65b0*/  ISETP.NE.U32.AND P6, PT, R195, 0x1, PT ;  /* 0x00000001c300780c */ /* 0x000fe20003fc5070 */
[C---:B--2---:R-:W-:Y:S01]  /*65c0*/  FMUL R0, R127.reuse, R4 ;  /* 0x000000047f007220 */ /* 0x044fe20000400000 */
[C---:B------:R-:W-:Y:S01]  /*65d0*/  FMUL R2, R127.reuse, R5 ;  /* 0x000000057f027220 */ /* 0x040fe20000400000 */
[C---:B------:R-:W-:Y:S01]  /*65e0*/  FMUL R3, R127.reuse, R6 ;  /* 0x000000067f037220 */ /* 0x040fe20000400000 */
[C---:B------:R-:W-:Y:S01]  /*65f0*/  FMUL R7, R127.reuse, R7 ;  /* 0x000000077f077220 */ /* 0x040fe20000400000 */
[----:B------:R-:W-:Y:S01]  /*6600*/  FFMA R0, R138, R69, R0 ;  /* 0x000000458a007223 */ /* 0x000fe20000000000 */
[----:B------:R-:W-:Y:S01]  /*6610*/  SHF.L.U32 R69, R142, 0x10, RZ ;  /* 0x000000108e457819 */ /* 0x000fe200000006ff */
[----:B------:R-:W-:Y:S01]  /*6620*/  FMUL R4, R127, R8 ;  /* 0x000000087f047220 */ /* 0x000fe20000400000 */
[C---:B------:R-:W-:Y:S01]  /*6630*/  FFMA R2, R138.reuse, R71, R2 ;  /* 0x000000478a027223 */ /* 0x040fe20000000002 */
[C---:B------:R-:W-:Y:S01]  /*6640*/  SHF.L.U32 R71, R143.reuse, 0x10, RZ ;  /* 0x000000108f477819 */ /* 0x040fe200000006ff */
[C---:B------:R-:W-:Y:S01]  /*6650*/  FFMA R3, R138.reuse, R68, R3 ;  /* 0x000000448a037223 */ /* 0x040fe20000000003 */
[----:B------:R-:W-:Y:S01]  /*6660*/  LOP3.LUT R68, R143, 0xffff0000, RZ, 0xc0, !PT ;  /* 0xffff00008f447812 */ /* 0x000fe200078ec0ff */
[C---:B------:R-:W-:Y:S01]  /*6670*/  FMUL R5, R127.reuse, R9 ;  /* 0x000000097f057220 */ /* 0x040fe20000400000 */
[C---:B------:R-:W-:Y:S01]  /*6680*/  FMUL R6, R127.reuse, R10 ;  /* 0x0000000a7f067220 */ /* 0x040fe20000400000 */
[----:B------:R-:W-:Y:S01]  /*6690*/  FFMA R7, R138, R70, R7 ;  /* 0x000000468a077223 */ /* 0x000fe20000000007 */
[----:B---3--:R-:W-:Y:S01]  /*66a0*/  LOP3.LUT R70, R144, 0xffff0000, RZ, 0xc0, !PT ;  /* 0xffff000090467812 */ /* 0x008fe200078ec0ff */
[----:B------:R-:W-:Y:S01]  /*66b0*/  FMUL R11, R127, R11 ;  /* 0x0000000b7f0b7220 */ /* 0x000fe20000400000 */
[----:B------:R-:W-:Y:S01]  /*66c0*/  FFMA R4, R138, R69, R4 ;  /* 0x000000458a047223 */ /* 0x000fe20000000004 */
[----:B------:R-:W-:Y:S01]  /*66d0*/  SHF.L.U32 R69, R144, 0x10, RZ ;  /* 0x0000001090457819 */ /* 0x000fe200000006ff */
[C---:B------:R-:W-:Y:S01]  /*66e0*/  FFMA R5, R138.reuse, R72, R5 ;  /* 0x000000488a057223 */ /* 0x040fe20000000005 */
[C---:B------:R-:W-:Y:S01]  /*66f0*/  FFMA R6, R138.reuse, R71, R6 ;  /* 0x000000478a067223 */ /* 0x040fe20000000006 */
[----:B------:R-:W-:Y:S01]  /*6700*/  SHF.L.U32 R71, R145, 0x10, RZ ;  /* 0x0000001091477819 */ /* 0x000fe200000006ff */
[----:B------:R-:W-:Y:S01]  /*6710*/  FMUL R8, R127, R12 ;  /* 0x0000000c7f087220 */ /* 0x000fe20000400000 */
[C---:B------:R-:W-:Y:S01]  /*6720*/  FFMA R11, R138.reuse, R68, R11 ;  /* 0x000000448a0b7223 */ /* 0x040fe2000000000b */
[----:B------:R-:W-:Y:S01]  /*6730*/  LOP3.LUT R68, R145, 0xffff0000, RZ, 0xc0, !PT ;  /* 0xffff000091447812 */ /* 0x000fe200078ec0ff */
[C---:B------:R-:W-:Y:S01]  /*6740*/  FMUL R9, R127.reuse, R13 ;  /* 0x0000000d7f097220 */ /* 0x040fe20000400000 */
[C---:B------:R-:W-:Y:S01]  /*6750*/  FMUL R10, R127.reuse, R14 ;  /* 0x0000000e7f0a7220 */ /* 0x040fe20000400000 */
[----:B------:R-:W-:Y:S01]  /*6760*/  FMUL R15, R127, R15 ;  /* 0x0000000f7f0f7220 */ /* 0x000fe20000400000 */
[----:B------:R-:W-:Y:S01]  /*6770*/  FFMA R8, R138, R69, R8 ;  /* 0x000000458a087223 */ /* 0x000fe20000000008 */
[----:B------:R-:W-:Y:S01]  /*6780*/  SHF.L.U32 R69, R146, 0x10, RZ ;  /* 0x0000001092457819 */ /* 0x000fe200000006ff */
[C---:B------:R-:W-:Y:S01]  /*6790*/  FFMA R9, R138.reuse, R70, R9 ;  /* 0x000000468a097223 */ /* 0x040fe20000000009 */
[C---:B------:R-:W-:Y:S01]  /*67a0*/  LOP3.LUT R70, R147.reuse, 0xffff0000, RZ, 0xc0, !PT ;  /* 0xffff000093467812 */ /* 0x040fe200078ec0ff */
[C---:B------:R-:W-:Y:S01]  /*67b0*/  FFMA R10, R138.reuse, R71, R10 ;  /* 0x000000478a0a7223 */ /* 0x040fe2000000000a */
[----:B------:R-:W-:Y:S01]  /*67c0*/  SHF.L.U32 R71, R147, 0x10, RZ ;  /* 0x0000001093477819 */ /* 0x000fe200000006ff */
[C---:B------:R-:W-:Y:S01]  /*67d0*/  FMUL R12, R127.reuse, R16 ;  /* 0x000000107f0c7220 */ /* 0x040fe20000400000 */
[----:B------:R-:W-:Y:S01]  /*67e0*/  FFMA R15, R138, R68, R15 ;  /* 0x000000448a0f7223 */ /* 0x000fe2000000000f */
[----:B------:R-:W-:Y:S01]  /*67f0*/  LOP3.LUT R68, R146, 0xffff0000, RZ, 0xc0, !PT ;  /* 0xffff000092447812 */ /* 0x000fe200078ec0ff */
[C---:B------:R-:W-:Y:S01]  /*6800*/  FMUL R13, R127.reuse, R17 ;  /* 0x000000117f0d7220 */ /* 0x040fe20000400000 */
[----:B------:R-:W-:Y:S01]  /*6810*/  FFMA R12, R138, R69, R12 ;  /* 0x000000458a0c7223 */ /* 0x000fe2000000000c */
[----:B------:R-:W-:Y:S01]  /*6820*/  SHF.L.U32 R69, R148, 0x10, RZ ;  /* 0x0000001094457819 */ /* 0x000fe200000006ff */
[C---:B------:R-:W-:Y:S01]  /*6830*/  FMUL R14, R127.reuse, R18 ;  /* 0x000000127f0e7220 */ /* 0x040fe20000400000 */
[C---:B------:R-:W-:Y:S01]  /*6840*/  FMUL R19, R127.reuse, R19 ;  /* 0x000000137f137220 */ /* 0x040fe20000400000 */
[----:B------:R-:W-:Y:S01]  /*6850*/  FMUL R16, R127, R20 ;  /* 0x000000147f107220 */ /* 0x000fe20000400000 */
[----:B------:R-:W-:Y:S01]  /*6860*/  FFMA R13, R138, R68, R13 ;  /* 0x000000448a0d7223 */ /* 0x000fe2000000000d */
[----:B------:R-:W-:Y:S01]  /*6870*/  LOP3.LUT R68, R148, 0xffff0000, RZ, 0xc0, !PT ;  /* 0xffff000094447812 */ /* 0x000fe200078ec0ff */
[----:B------:R-:W-:Y:S01]  /*6880*/  FFMA R14, R138, R71, R14 ;  /* 0x000000478a0e7223 */ /* 0x000fe2000000000e */
[----:B------:R-:W-:Y:S01]  /*6890*/  SHF.L.U32 R71, R150, 0x10, RZ ;  /* 0x0000001096477819 */ /* 0x000fe200000006ff */
[C---:B------:R-:W-:Y:S01]  /*68a0*/  FFMA R19, R138.reuse, R70, R19 ;  /* 0x000000468a137223 */ /* 0x040fe20000000013 */
[----:B------:R-:W-:Y:S01]  /*68b0*/  LOP3.LUT R70, R149, 0xffff0000, RZ, 0xc0, !PT ;  /* 0xffff000095467812 */ /* 0x000fe200078ec0ff */
[----:B------:R-:W-:Y:S01]  /*68c0*/  FMUL R17, R127, R21 ;  /* 0x000000157f117220 */ /* 0x000fe20000400000 */
[C---:B------:R-:W-:Y:S01]  /*68d0*/  FFMA R16, R138.reuse, R69, R16 ;  /* 0x000000458a107223 */ /* 0x040fe20000000010 */
[----:B------:R-:W-:Y:S01]  /*68e0*/  SHF.L.U32 R69, R149, 0x10, RZ ;  /* 0x0000001095457819 */ /* 0x000fe200000006ff */
[C---:B------:R-:W-:Y:S01]  /*68f0*/  FMUL R18, R127.reuse, R22 ;  /* 0x000000167f127220 */ /* 0x040fe20000400000 */
[----:B------:R-:W-:Y:S01]  /*6900*/  FFMA R17, R138, R68, R17 ;  /* 0x000000448a117223 */ /* 0x000fe20000000011 */
[----:B------:R-:W-:Y:S01]  /*6910*/  LOP3.LUT R68, R150, 0xffff0000, RZ, 0xc0, !PT ;  /* 0xffff000096447812 */ /* 0x000fe200078ec0ff */
[C---:B------:R-:W-:Y:S01]  /*6920*/  FMUL R23, R127.reuse, R23 ;  /* 0x000000177f177220 */ /* 0x040fe20000400000 */
[C---:B------:R-:W-:Y:S01]  /*6930*/  FMUL R20, R127.reuse, R24 ;  /* 0x000000187f147220 */ /* 0x040fe20000400000 */
[----:B------:R-:W-:Y:S01]  /*6940*/  FMUL R21, R127, R25 ;  /* 0x000000197f157220 */ /* 0x000fe20000400000 */
[C---:B------:R-:W-:Y:S01]  /*6950*/  FFMA R18, R138.reuse, R69, R18 ;  /* 0x000000458a127223 */ /* 0x040fe20000000012 */
[----:B------:R-:W-:Y:S01]  /*6960*/  SHF.L.U32 R69, R151, 0x10, RZ ;  /* 0x0000001097457819 */ /* 0x000fe200000006ff */
[----:B------:R-:W-:Y:S01]  /*6970*/  FFMA R23, R138, R70, R23 ;  /* 0x000000468a177223 */ /* 0x000fe20000000017 */
[----:B------:R-:W-:Y:S01]  /*6980*/  LOP3.LUT R70, R152, 0xffff0000, RZ, 0xc0, !PT ;  /* 0xffff000098467812 */ /* 0x000fe200078ec0ff */
[----:B------:R-:W-:Y:S01]  /*6990*/  FFMA R20, R138, R71, R20 ;  /* 0x000000478a147223 */ /* 0x000fe20000000014 */
[----:B------:R-:W-:Y:S01]  /*69a0*/  SHF.L.U32 R71, R152, 0x10, RZ ;  /* 0x0000001098477819 */ /* 0x000fe200000006ff */
[----:B------:R-:W-:Y:S01]  /*69b0*/  FMUL R22, R127, R26 ;  /* 0x0000001a7f167220 */ /* 0x000fe20000400000 */
[C---:B------:R-:W-:Y:S01]  /*69c0*/  FFMA R21, R138.reuse, R68, R21 ;  /* 0x000000448a157223 */ /* 0x040fe20000000015 */
[----:B------:R-:W-:Y:S01]  /*69d0*/  LOP3.LUT R68, R151, 0xffff0000, RZ, 0xc0, !PT ;  /* 0xffff000097447812 */ /* 0x000fe200078ec0ff */
[----:B------:R-:W-:Y:S01]  /*69e0*/  FMUL R27, R127, R27 ;  /* 0x0000001b7f1b7220 */ /* 0x000fe20000400000 */
[C---:B------:R-:W-:Y:S01]  /*69f0*/  FFMA R22, R138.reuse, R69, R22 ;  /* 0x000000458a167223 */ /* 0x040fe20000000016 */
[----:B------:R-:W-:Y:S01]  /*6a00*/  SHF.L.U32 R69, R153, 0x10, RZ ;  /* 0x0000001099457819 */ /* 0x000fe200000006ff */
[C---:B------:R-:W-:Y:S01]  /*6a10*/  FMUL R24, R127.reuse, R28 ;  /* 0x0000001c7f187220 */ /* 0x040fe20000400000 */
[C---:B------:R-:W-:Y:S01]  /*6a20*/  FMUL R25, R127.reuse, R29 ;  /* 0x0000001d7f197220 */ /* 0x040fe20000400000 */
[----:B------:R-:W-:Y:S01]  /*6a30*/  FMUL R26, R127, R30 ;  /* 0x0000001e7f1a7220 */ /* 0x000fe20000400000 */
[C---:B------:R-:W-:Y:S01]  /*6a40*/  FFMA R27, R138.reuse, R68, R27 ;  /* 0x000000448a1b7223 */ /* 0x040fe2000000001b */
[----:B------:R-:W-:Y:S01]  /*6a50*/  LOP3.LUT R68, R153, 0xffff0000, RZ, 0xc0, !PT ;  /* 0xffff000099447812 */ /* 0x000fe200078ec0ff */
[C---:B------:R-:W-:Y:S01]  /*6a60*/  FFMA R24, R138.reuse, R71, R24 ;  /* 0x000000478a187223 */ /* 0x040fe20000000018 */
[----:B------:R-:W-:Y:S01]  /*6a70*/  SHF.L.U32 R71, R155, 0x10, RZ ;  /* 0x000000109b477819 */ /* 0x000fe200000006ff */
[----:B------:R-:W-:Y:S01]  /*6a80*/  FFMA R25, R138, R70, R25 ;  /* 0x000000468a197223 */ /* 0x000fe20000000019 */
[----:B------:R-:W-:Y:S01]  /*6a90*/  LOP3.LUT R70, R154, 0xffff0000, RZ, 0xc0, !PT ;  /* 0xffff00009a467812 */ /* 0x000fe200078ec0ff */
[C---:B------:R-:W-:Y:S01]  /*6aa0*/  FMUL R31, R127.reuse, R31 ;  /* 0x0000001f7f1f7220 */ /* 0x040fe20000400000 */
[----:B------:R-:W-:Y:S01]  /*6ab0*/  FFMA R26, R138, R69, R26 ;  /* 0x000000458a1a7223 */ /* 0x000fe2000000001a */
        /* <DEDUP_REMOVED lines=89> */
[----:B------:R-:W-:Y:S01]  /*7050*/  FFMA R56, R138, R69, R56 ;  /* 0x000000458a387223 */ /* 0x000fe20000000038 */
[----:B------:R-:W-:Y:S01]  /*7060*/  SHF.L.U32 R69, R169, 0x10, RZ ;  /* 0x00000010a9457819 */ /* 0x000fe200000006ff */
[C---:B------:R-:W-:Y:S01]  /*7070*/  FMUL R58, R127.reuse, R62 ;  /* 0x0000003e7f3a7220 */ /* 0x040fe20000400000 */
[----:B------:R-:W-:Y:S01]  /*7080*/  FMUL R72, R0, 0.70710676908493041992 ;  /* 0x3f3504f300487820 */ /* 0x000fe20000400000 */
[----:B------:R-:W-:Y:S01]  /*7090*/  FFMA R57, R138, R68, R57 ;  /* 0x000000448a397223 */ /* 0x000fe20000000039 */
[----:B------:R-:W-:Y:S01]  /*70a0*/  LOP3.LUT R68, R170, 0xffff0000, RZ, 0xc0, !PT ;  /* 0xffff0000aa447812 */ /* 0x000fe200078ec0ff */
[C---:B------:R-:W-:Y:S01]  /*70b0*/  FMUL R63, R127.reuse, R63 ;  /* 0x0000003f7f3f7220 */ /* 0x040fe20000400000 */
[C---:B------:R-:W-:Y:S01]  /*70c0*/  FMUL R60, R127.reuse, R64 ;  /* 0x000000407f3c7220 */ /* 0x040fe20000400000 */
[----:B------:R-:W-:Y:S01]  /*70d0*/  FSETP.GE.AND P1, PT, |R72|, 1.0029599666595458984, PT ;  /* 0x3f8060fe4800780b */ /* 0x000fe20003f26200 */
[----:B------:R-:W-:Y:S01]  /*70e0*/  FMUL R61, R127, R65 ;  /* 0x000000417f3d7220 */ /* 0x000fe20000400000 */
[----:B------:R-:W-:Y:S01]  /*70f0*/  FFMA R58, R138, R69, R58 ;  /* 0x000000458a3a7223 */ /* 0x000fe2000000003a */
[----:B------:R-:W-:Y:S01]  /*7100*/  SHF.L.U32 R69, R171, 0x10, RZ ;  /* 0x00000010ab457819 */ /* 0x000fe200000006ff */
[----:B------:R-:W-:Y:S01]  /*7110*/  FMUL R65, R72, R72 ;  /* 0x0000004848417220 */ /* 0x000fe20000400000 */
[----:B------:R-:W-:Y:S01]  /*7120*/  FSEL R64, -R133, -0.00082130916416645050049, P1 ;  /* 0xba574d2085407808 */ /* 0x000fe20000800100 */
[C---:B------:R-:W-:Y:S01]  /*7130*/  FFMA R63, R138.reuse, R70, R63 ;  /* 0x000000468a3f7223 */ /* 0x040fe2000000003f */
[C---:B------:R-:W-:Y:S01]  /*7140*/  FFMA R60, R138.reuse, R71, R60 ;  /* 0x000000478a3c7223 */ /* 0x040fe2000000003c */
[----:B------:R-:W-:Y:S01]  /*7150*/  FSEL R71, R139, 8.4834944573231041431e-05, P1 ;  /* 0x38b1e96a8b477808 */ /* 0x000fe20000800000 */
[----:B------:R-:W-:Y:S01]  /*7160*/  FFMA R61, R138, R68, R61 ;  /* 0x000000448a3d7223 */ /* 0x000fe2000000003d */
[----:B------:R-:W-:Y:S01]  /*7170*/  LOP3.LUT R68, R171, 0xffff0000, RZ, 0xc0, !PT ;  /* 0xffff0000ab447812 */ /* 0x000fe200078ec0ff */
[C---:B------:R-:W-:Y:S01]  /*7180*/  FMUL R62, R127.reuse, R66 ;  /* 0x000000427f3e7220 */ /* 0x040fe20000400000 */
[----:B------:R-:W-:Y:S01]  /*7190*/  FSEL R73, |R72|, R65, P1 ;  /* 0x0000004148497208 */ /* 0x000fe20000800200 */
[----:B------:R-:W-:Y:S01]  /*71a0*/  FMUL R67, R127, R67 ;  /* 0x000000437f437220 */ /* 0x000fe20000400000 */
[----:B------:R-:W-:Y:S01]  /*71b0*/  FSEL R65, R128, 0.0052134888246655464172, P1 ;  /* 0x3baad5ea80417808 */ /* 0x000fe20000800000 */
[----:B------:R-:W-:Y:S01]  /*71c0*/  FFMA R62, R138, R69, R62 ;  /* 0x000000458a3e7223 */ /* 0x000fe2000000003e */
[----:B------:R-:W-:Y:S01]  /*71d0*/  FSEL R66, -R132, -0.026868773624300956726, P1 ;  /* 0xbcdc1be784427808 */ /* 0x000fe20000800100 */
[----:B------:R-:W-:Y:S01]  /*71e0*/  FFMA R67, R138, R68, R67 ;  /* 0x000000448a437223 */ /* 0x000fe20000000043 */
[----:B------:R-:W-:Y:S01]  /*71f0*/  FSEL R69, R131, 0.11284004896879196167, P1 ;  /* 0x3de718af83457808 */ /* 0x000fe20000800000 */
[-C--:B------:R-:W-:Y:S01]  /*7200*/  FFMA R64, R71, R73.reuse, R64 ;  /* 0x0000004947407223 */ /* 0x080fe20000000040 */
[C---:B------:R-:W-:Y:S01]  /*7210*/  FMUL R71, R2.reuse, 0.70710676908493041992 ;  /* 0x3f3504f302477820 */ /* 0x040fe20000400000 */
[----:B------:R-:W-:Y:S01]  /*7220*/  FMUL R2, R2, 0.5 ;  /* 0x3f00000002027820 */ /* 0x000fe20000400000 */
[----:B------:R-:W-:Y:S01]  /*7230*/  FMUL R206, R4, 0.5 ;  /* 0x3f00000004ce7820 */ /* 0x000fe20000400000 */
[-C--:B------:R-:W-:Y:S01]  /*7240*/  FFMA R65, R64, R73.reuse, R65 ;  /* 0x0000004940417223 */ /* 0x080fe20000000041 */
[----:B------:R-:W-:Y:S02]  /*7250*/  FSEL R64, R130, -0.37612664699554443359, P1 ;  /* 0xbec093ac82407808 */ /* 0x000fe40000800000 */
[----:B------:R-:W-:Y:S01]  /*7260*/  FSETP.GE.AND P0, PT, |R71|, 1.0029599666595458984, PT ;  /* 0x3f8060fe4700780b */ /* 0x000fe20003f06200 */
[-C--:B------:R-:W-:Y:S01]  /*7270*/  FFMA R66, R65, R73.reuse, R66 ;  /* 0x0000004941427223 */ /* 0x080fe20000000042 */
[----:B------:R-:W-:Y:S02]  /*7280*/  FSEL R65, R129, 0.12837915122509002686, P1 ;  /* 0x3e0375d381417808 */ /* 0x000fe40000800000 */
[----:B------:R-:W-:Y:S01]  /*7290*/  FSEL R68, -R132, -0.026868773624300956726, P0 ;  /* 0xbcdc1be784447808 */ /* 0x000fe20000000100 */
[----:B------:R-:W-:Y:S01]  /*72a0*/  FFMA R69, R66, R73, R69 ;  /* 0x0000004942457223 */ /* 0x000fe20000000045 */
[----:B------:R-:W-:Y:S03]  /*72b0*/  FMUL R66, R71, R71 ;  /* 0x0000004747427220 */ /* 0x000fe60000400000 */
[-C--:B------:R-:W-:Y:S01]  /*72c0*/  FFMA R64, R69, R73.reuse, R64 ;  /* 0x0000004945407223 */ /* 0x080fe20000000040 */
[----:B------:R-:W-:Y:S02]  /*72d0*/  FSEL R69, R139, 8.4834944573231041431e-05, P0 ;  /* 0x38b1e96a8b457808 */ /* 0x000fe40000000000 */
[----:B------:R-:W-:Y:S01]  /*72e0*/  FSEL R70, |R71|, R66, P0 ;  /* 0x0000004247467208 */ /* 0x000fe20000000200 */
[----:B------:R-:W-:Y:S01]  /*72f0*/  FFMA R65, R64, R73, R65 ;  /* 0x0000004940417223 */ /* 0x000fe20000000041 */
[----:B------:R-:W-:Y:S01]  /*7300*/  FSEL R66, -R73, R72, P1 ;  /* 0x0000004849427208 */ /* 0x000fe20000800100 */
[----:B------:R-:W-:Y:S01]  /*7310*/  FMUL R73, R3, 0.70710676908493041992 ;  /* 0x3f3504f303497820 */ /* 0x000fe20000400000 */
[----:B------:R-:W-:Y:S03]  /*7320*/  FSEL R64, -R133, -0.00082130916416645050049, P0 ;  /* 0xba574d2085407808 */ /* 0x000fe60000000100 */
[----:B------:R-:W-:Y:S01]  /*7330*/  FFMA R66, R65, R66, R66 ;  /* 0x0000004241427223 */ /* 0x000fe20000000042 */
[----:B------:R-:W-:Y:S01]  /*7340*/  FSEL R65, R128, 0.0052134888246655464172, P0 ;  /* 0x3baad5ea80417808 */ /* 0x000fe20000000000 */
[-C--:B------:R-:W-:Y:S01]  /*7350*/  FFMA R64, R69, R70.reuse, R64 ;  /* 0x0000004645407223 */ /* 0x080fe20000000040 */
[----:B------:R-:W-:Y:S01]  /*7360*/  FSEL R69, R131, 0.11284004896879196167, P0 ;  /* 0x3de718af83457808 */ /* 0x000fe20000000000 */
[----:B------:R-:W1:Y:S01]  /*7370*/  @P1 MUFU.EX2 R75, R66 ;  /* 0x00000042004b1308 */ /* 0x000e620000000800 */
[----:B------:R-:W-:Y:S01]  /*7380*/  FSETP.GE.AND P2, PT, |R73|, 1.0029599666595458984, PT ;  /* 0x3f8060fe4900780b */ /* 0x000fe20003f46200 */
[-C--:B------:R-:W-:Y:S01]  /*7390*/  FFMA R65, R64, R70.reuse, R65 ;  /* 0x0000004640417223 */ /* 0x080fe20000000041 */
[----:B------:R-:W-:Y:S03]  /*73a0*/  FSEL R64, R130, -0.37612664699554443359, P0 ;  /* 0xbec093ac82407808 */ /* 0x000fe60000000000 */
[-C--:B------:R-:W-:Y:S01]  /*73b0*/  FFMA R68, R65, R70.reuse, R68 ;  /* 0x0000004641447223 */ /* 0x080fe20000000044 */
[----:B------:R-:W-:Y:S03]  /*73c0*/  FSEL R65, R129, 0.12837915122509002686, P0 ;  /* 0x3e0375d381417808 */ /* 0x000fe60000000000 */
[-C--:B------:R-:W-:Y:S01]  /*73d0*/  FFMA R69, R68, R70.reuse, R69 ;  /* 0x0000004644457223 */ /* 0x080fe20000000045 */
[----:B------:R-:W-:Y:S03]  /*73e0*/  FMUL R68, R73, R73 ;  /* 0x0000004949447220 */ /* 0x000fe60000400000 */
[----:B------:R-:W-:Y:S01]  /*73f0*/  FFMA R64, R69, R70, R64 ;  /* 0x0000004645407223 */ /* 0x000fe20000000040 */
[----:B------:R-:W-:Y:S02]  /*7400*/  FSEL R69, R139, 8.4834944573231041431e-05, P2 ;  /* 0x38b1e96a8b457808 */ /* 0x000fe40001000000 */
[----:B------:R-:W-:Y:S01]  /*7410*/  FSEL R74, |R73|, R68, P2 ;  /* 0x00000044494a7208 */ /* 0x000fe20001000200 */
[----:B------:R-:W-:Y:S01]  /*7420*/  FFMA R65, R64, R70, R65 ;  /* 0x0000004640417223 */ /* 0x000fe20000000041 */
[----:B------:R-:W-:Y:S01]  /*7430*/  FSEL R64, -R70, R71, P0 ;  /* 0x0000004746407208 */ /* 0x000fe20000000100 */
[----:B-1----:R-:W-:Y:S01]  /*7440*/  @P1 FADD R77, -R75, 1 ;  /* 0x3f8000004b4d1421 */ /* 0x002fe20000000100 */
[----:B------:R-:W-:Y:S01]  /*7450*/  FSEL R68, -R133, -0.00082130916416645050049, P2 ;  /* 0xba574d2085447808 */ /* 0x000fe20001000100 */
[----:B------:R-:W-:Y:S01]  /*7460*/  FMUL R75, R7, 0.70710676908493041992 ;  /* 0x3f3504f3074b7820 */ /* 0x000fe20000400000 */
[----:B------:R-:W-:Y:S01]  /*7470*/  FSEL R70, -R132, -0.026868773624300956726, P2 ;  /* 0xbcdc1be784467808 */ /* 0x000fe20001000100 */
[----:B------:R-:W-:Y:S01]  /*7480*/  FFMA R64, R65, R64, R64 ;  /* 0x0000004041407223 */ /* 0x000fe20000000040 */
[----:B------:R-:W-:Y:S01]  /*7490*/  FSEL R65, R128, 0.0052134888246655464172, P2 ;  /* 0x3baad5ea80417808 */ /* 0x000fe20001000000 */
[-C--:B------:R-:W-:Y:S01]  /*74a0*/  FFMA R68, R69, R74.reuse, R68 ;  /* 0x0000004a45447223 */ /* 0x080fe20000000044 */
[----:B------:R-:W-:Y:S02]  /*74b0*/  FSEL R69, R131, 0.11284004896879196167, P2 ;  /* 0x3de718af83457808 */ /* 0x000fe40001000000 */
[----:B------:R-:W-:Y:S01]  /*74c0*/  @P1 LOP3.LUT R66, R77, 0x80000000, R72, 0xb8, !PT ;  /* 0x800000004d421812 */ /* 0x000fe200078eb848 */
[-C--:B------:R-:W-:Y:S01]  /*74d0*/  FFMA R65, R68, R74.reuse, R65 ;  /* 0x0000004a44417223 */ /* 0x080fe20000000041 */
[----:B------:R-:W-:Y:S02]  /*74e0*/  FSEL R68, R130, -0.37612664699554443359, P2 ;  /* 0xbec093ac82447808 */ /* 0x000fe40001000000 */
[----:B------:R-:W-:Y:S01]  /*74f0*/  FSETP.GE.AND P1, PT, |R75|, 1.0029599666595458984, PT ;  /* 0x3f8060fe4b00780b */ /* 0x000fe20003f26200 */
[-C--:B------:R-:W-:Y:S01]  /*7500*/  FFMA R70, R65, R74.reuse, R70 ;  /* 0x0000004a41467223 */ /* 0x080fe20000000046 */
[----:B------:R-:W-:Y:S01]  /*7510*/  FSEL R65, R129, 0.12837915122509002686, P2 ;  /* 0x3e0375d381417808 */ /* 0x000fe20001000000 */
[----:B------:R-:W-:Y:S01]  /*7520*/  FADD R205, R66, 1 ;  /* 0x3f80000042cd7421 */ /* 0x000fe20000000000 */
[----:B------:R-:W-:Y:S01]  /*7530*/  FSEL R72, R139, 8.4834944573231041431e-05, P1 ;  /* 0x38b1e96a8b487808 */ /* 0x000fe20000800000 */
[-C--:B------:R-:W-:Y:S01]  /*7540*/  FFMA R69, R70, R74.reuse, R69 ;  /* 0x0000004a46457223 */ /* 0x080fe20000000045 */
[----:B------:R-:W-:Y:S03]  /*7550*/  FMUL R70, R75, R75 ;  /* 0x0000004b4b467220 */ /* 0x000fe60000400000 */
[----:B------:R-:W-:Y:S01]  /*7560*/  FFMA R68, R69, R74, R68 ;  /* 0x0000004a45447223 */ /* 0x000fe20000000044 */
[----:B------:R-:W-:Y:S02]  /*7570*/  FSEL R69, -R133, -0.00082130916416645050049, P1 ;  /* 0xba574d2085457808 */ /* 0x000fe40000800100 */
[----:B------:R-:W-:Y:S01]  /*7580*/  FSEL R76, |R75|, R70, P1 ;  /* 0x000000464b4c7208 */ /* 0x000fe20000800200 */
[----:B------:R-:W-:Y:S01]  /*7590*/  FFMA R65, R68, R74, R65 ;  /* 0x0000004a44417223 */ /* 0x000fe20000000041 */
[----:B------:R-:W-:Y:S02]  /*75a0*/  FSEL R68, -R74, R73, P2 ;  /* 0x000000494a447208 */ /* 0x000fe40001000100 */
[----:B------:R-:W-:Y:S01]  /*75b0*/  FSEL R70, R128, 0.0052134888246655464172, P1 ;  /* 0x3baad5ea80467808 */ /* 0x000fe20000800000 */
[----:B------:R-:W1:Y:S02]  /*75c0*/  @P0 MUFU.EX2 R74, R64 ;  /* 0x00000040004a0308 */ /* 0x000e640000000800 */
[----:B------:R-:W-:Y:S01]  /*75d0*/  FFMA R68, R65, R68, R68 ;  /* 0x0000004441447223 */ /* 0x000fe20000000044 */
[----:B------:R-:W-:Y:S01]  /*75e0*/  FSEL R65, -R132, -0.026868773624300956726, P1 ;  /* 0xbcdc1be784417808 */ /* 0x000fe20000800100 */
[-C--:B------:R-:W-:Y:S01]  /*75f0*/  FFMA R69, R72, R76.reuse, R69 ;  /* 0x0000004c48457223 */ /* 0x080fe20000000045 */
[----:B------:R-:W-:Y:S03]  /*7600*/  FSEL R72, R131, 0.11284004896879196167, P1 ;  /* 0x3de718af83487808 */ /* 0x000fe60000800000 */
[-C--:B------:R-:W-:Y:S04]  /*7610*/  FFMA R70, R69, R76.reuse, R70 ;  /* 0x0000004c45467223 */ /* 0x080fe80000000046 */
[-C--:B------:R-:W-:Y:S01]  /*7620*/  FFMA R65, R70, R76.reuse, R65 ;  /* 0x0000004c46417223 */ /* 0x080fe20000000041 */
[----:B------:R-:W-:Y:S03]  /*7630*/  FSEL R70, R129, 0.12837915122509002686, P1 ;  /* 0x3e0375d381467808 */ /* 0x000fe60000800000 */
[-C--:B------:R-:W-:Y:S01]  /*7640*/  FFMA R72, R65, R76.reuse, R72 ;  /* 0x0000004c41487223 */ /* 0x080fe20000000048 */
[----:B------:R-:W-:Y:S01]  /*7650*/  FSEL R65, R130, -0.37612664699554443359, P1 ;  /* 0xbec093ac82417808 */ /* 0x000fe20000800000 */
[----:B-1----:R-:W-:Y:S01]  /*7660*/  @P0 FADD R78, -R74, 1 ;  /* 0x3f8000004a4e0421 */ /* 0x002fe20000000100 */
[----:B------:R-:W-:Y:S03]  /*7670*/  FMUL R74, R4, 0.70710676908493041992 ;  /* 0x3f3504f3044a7820 */ /* 0x000fe60000400000 */
[----:B------:R-:W-:Y:S01]  /*7680*/  FFMA R65, R72, R76, R65 ;  /* 0x0000004c48417223 */ /* 0x000fe20000000041 */
[----:B------:R-:W-:Y:S01]  /*7690*/  @P0 LOP3.LUT R64, R78, 0x80000000, R71, 0xb8, !PT ;  /* 0x800000004e400812 */ /* 0x000fe200078eb847 */
[C---:B------:R-:W-:Y:S01]  /*76a0*/  FMUL R69, R74.reuse, R74 ;  /* 0x0000004a4a457220 */ /* 0x040fe20000400000 */
[----:B------:R-:W-:Y:S01]  /*76b0*/  FSETP.GE.AND P0, PT, |R74|, 1.0029599666595458984, PT ;  /* 0x3f8060fe4a00780b */ /* 0x000fe20003f06200 */
[----:B------:R-:W-:Y:S01]  /*76c0*/  FFMA R70, R65, R76, R70 ;  /* 0x0000004c41467223 */ /* 0x000fe20000000046 */
[----:B------:R-:W-:Y:S01]  /*76d0*/  FSEL R65, -R76, R75, P1 ;  /* 0x0000004b4c417208 */ /* 0x000fe20000800100 */
[----:B------:R-:W-:Y:S01]  /*76e0*/  FADD R203, R64, 1 ;  /* 0x3f80000040cb7421 */ /* 0x000fe20000000000 */
[----:B------:R-:W-:Y:S01]  /*76f0*/  FSEL R77, |R74|, R69, P0 ;  /* 0x000000454a4d7208 */ /* 0x000fe20000000200 */
[----:B------:R-:W1:Y:S01]  /*7700*/  @P2 MUFU.EX2 R76, R68 ;  /* 0x00000044004c2308 */ /* 0x000e620000000800 */
[----:B------:R-:W-:Y:S01]  /*7710*/  FSEL R72, R139, 8.4834944573231041431e-05, P0 ;  /* 0x38b1e96a8b487808 */ /* 0x000fe20000000000 */
[----:B------:R-:W-:Y:S01]  /*7720*/  FMUL R203, R203, R2 ;  /* 0x00000002cbcb7220 */ /* 0x000fe20000400000 */
[----:B------:R-:W-:Y:S01]  /*7730*/  FSEL R69, -R133, -0.00082130916416645050049, P0 ;  /* 0xba574d2085457808 */ /* 0x000fe20000000100 */
[----:B------:R-:W-:Y:S01]  /*7740*/  FFMA R65, R70, R65, R65 ;  /* 0x0000004146417223 */ /* 0x000fe20000000041 */
[----:B------:R-:W-:Y:S01]  /*7750*/  FSEL R70, R128, 0.0052134888246655464172, P0 ;  /* 0x3baad5ea80467808 */ /* 0x000fe20000000000 */
[----:B------:R-:W-:Y:S01]  /*7760*/  FMUL R64, R53, 0.70710676908493041992 ;  /* 0x3f3504f335407820 */ /* 0x000fe20000400000 */
[----:B------:R-:W-:Y:S01]  /*7770*/  FSEL R71, -R132, -0.026868773624300956726, P0 ;  /* 0xbcdc1be784477808 */ /* 0x000fe20000000100 */
[-C--:B------:R-:W-:Y:S01]  /*7780*/  FFMA R69, R72, R77.reuse, R69 ;  /* 0x0000004d48457223 */ /* 0x080fe20000000045 */
[----:B------:R-:W-:Y:S01]  /*7790*/  FSEL R72, R131, 0.11284004896879196167, P0 ;  /* 0x3de718af83487808 */ /* 0x000fe20000000000 */
[----:B------:R-:W2:Y:S02]  /*77a0*/  @P1 MUFU.EX2 R78, R65 ;  /* 0x00000041004e1308 */ /* 0x000ea40000000800 */
[-C--:B------:R-:W-:Y:S01]  /*77b0*/  FFMA R70, R69, R77.reuse, R70 ;  /* 0x0000004d45467223 */ /* 0x080fe20000000046 */
[----:B------:R-:W-:Y:S03]  /*77c0*/  FSEL R69, R130, -0.37612664699554443359, P0 ;  /* 0xbec093ac82457808 */ /* 0x000fe60000000000 */
[-C--:B------:R-:W-:Y:S01]  /*77d0*/  FFMA R71, R70, R77.reuse, R71 ;  /* 0x0000004d46477223 */ /* 0x080fe20000000047 */
[----:B-1----:R-:W-:Y:S01]  /*77e0*/  @P2 FADD R70, -R76, 1 ;  /* 0x3f8000004c462421 */ /* 0x002fe20000000100 */
[----:B------:R-:W-:Y:S02]  /*77f0*/  FMUL R76, R5, 0.70710676908493041992 ;  /* 0x3f3504f3054c7820 */ /* 0x000fe40000400000 */
[-C--:B------:R-:W-:Y:S02]  /*7800*/  FFMA R72, R71, R77.reuse, R72 ;  /* 0x0000004d47487223 */ /* 0x080fe40000000048 */
[----:B------:R-:W-:Y:S01]  /*7810*/  @P2 LOP3.LUT R68, R70, 0x80000000, R73, 0xb8, !PT ;  /* 0x8000000046442812 */ /* 0x000fe200078eb849 */
[----:B------:R-:W-:Y:S01]  /*7820*/  FMUL R71, R76, R76 ;  /* 0x0000004c4c477220 */ /* 0x000fe20000400000 */
[----:B------:R-:W-:Y:S01]  /*7830*/  FSEL R70, R129, 0.12837915122509002686, P0 ;  /* 0x3e0375d381467808 */ /* 0x000fe20000000000 */
[-C--:B------:R-:W-:Y:S01]  /*7840*/  FFMA R69, R72, R77.reuse, R69 ;  /* 0x0000004d48457223 */ /* 0x080fe20000000045 */
[----:B------:R-:W-:Y:S01]  /*7850*/  FSETP.GE.AND P2, PT, |R76|, 1.0029599666595458984, PT ;  /* 0x3f8060fe4c00780b */ /* 0x000fe20003f46200 */
[----:B------:R-:W-:Y:S01]  /*7860*/  FADD R68, R68, 1 ;  /* 0x3f80000044447421 */ /* 0x000fe20000000000 */
[----:B--2---:R-:W-:Y:S01]  /*7870*/  @P1 FADD R80, -R78, 1 ;  /* 0x3f8000004e501421 */ /* 0x004fe20000000100 */
[----:B------:R-:W-:Y:S01]  /*7880*/  FFMA R70, R69, R77, R70 ;  /* 0x0000004d45467223 */ /* 0x000fe20000000046 */
[----:B------:R-:W-:Y:S01]  /*7890*/  FSEL R69, -R77, R74, P0 ;  /* 0x0000004a4d457208 */ /* 0x000fe20000000100 */
[----:B------:R-:W-:Y:S01]  /*78a0*/  FMUL R78, R6, 0.70710676908493041992 ;  /* 0x3f3504f3064e7820 */ /* 0x000fe20000400000 */
[----:B------:R-:W-:Y:S02]  /*78b0*/  FSEL R77, |R76|, R71, P2 ;  /* 0x000000474c4d7208 */ /* 0x000fe40001000200 */
[----:B------:R-:W-:Y:S01]  /*78c0*/  FSEL R72, R139, 8.4834944573231041431e-05, P2 ;  /* 0x38b1e96a8b487808 */ /* 0x000fe20001000000 */
[----:B------:R-:W-:Y:S01]  /*78d0*/  FFMA R69, R70, R69, R69 ;  /* 0x0000004546457223 */ /* 0x000fe20000000045 */
[----:B------:R-:W-:Y:S02]  /*78e0*/  FSEL R71, -R133, -0.00082130916416645050049, P2 ;  /* 0xba574d2085477808 */ /* 0x000fe40001000100 */
[----:B------:R-:W-:Y:S02]  /*78f0*/  FSEL R70, R128, 0.0052134888246655464172, P2 ;  /* 0x3baad5ea80467808 */ /* 0x000fe40001000000 */
[----:B------:R-:W-:Y:S01]  /*7900*/  FSEL R73, -R132, -0.026868773624300956726, P2 ;  /* 0xbcdc1be784497808 */ /* 0x000fe20001000100 */
[-C--:B------:R-:W-:Y:S01]  /*7910*/  FFMA R71, R72, R77.reuse, R71 ;  /* 0x0000004d48477223 */ /* 0x080fe20000000047 */
[----:B------:R-:W-:Y:S02]  /*7920*/  FSEL R72, R131, 0.11284004896879196167, P2 ;  /* 0x3de718af83487808 */ /* 0x000fe40001000000 */
[----:B------:R-:W-:Y:S01]  /*7930*/  @P1 LOP3.LUT R65, R80, 0x80000000, R75, 0xb8, !PT ;  /* 0x8000000050411812 */ /* 0x000fe200078eb84b */
[-C--:B------:R-:W-:Y:S01]  /*7940*/  FFMA R70, R71, R77.reuse, R70 ;  /* 0x0000004d47467223 */ /* 0x080fe20000000046 */
[----:B------:R-:W-:Y:S02]  /*7950*/  FSEL R71, R130, -0.37612664699554443359, P2 ;  /* 0xbec093ac82477808 */ /* 0x000fe40001000000 */
[----:B------:R-:W-:Y:S01]  /*7960*/  FSETP.GE.AND P1, PT, |R78|, 1.0029599666595458984, PT ;  /* 0x3f8060fe4e00780b */ /* 0x000fe20003f26200 */
[-C--:B------:R-:W-:Y:S01]  /*7970*/  FFMA R73, R70, R77.reuse, R73 ;  /* 0x0000004d46497223 */ /* 0x080fe20000000049 */
[----:B------:R-:W-:Y:S02]  /*7980*/  FSEL R70, R129, 0.12837915122509002686, P2 ;  /* 0x3e0375d381467808 */ /* 0x000fe40001000000 */
        /* <DEDUP_REMOVED lines=14> */
[-C--:B------:R-:W-:Y:S01]  /*7a70*/  FFMA R73, R72, R79.reuse, R73 ;  /* 0x0000004f48497223 */ /* 0x080fe20000000049 */
[----:B------:R-:W-:Y:S03]  /*7a80*/  FSEL R72, R130, -0.37612664699554443359, P1 ;  /* 0xbec093ac82487808 */ /* 0x000fe60000800000 */
[-C--:B------:R-:W-:Y:S04]  /*7a90*/  FFMA R70, R73, R79.reuse, R70 ;  /* 0x0000004f49467223 */ /* 0x080fe80000000046 */
[-C--:B------:R-:W-:Y:S01]  /*7aa0*/  FFMA R75, R70, R79.reuse, R75 ;  /* 0x0000004f464b7223 */ /* 0x080fe2000000004b */
[----:B------:R-:W-:Y:S01]  /*7ab0*/  FSEL R70, -R79, R78, P1 ;  /* 0x0000004e4f467208 */ /* 0x000fe20000800100 */
[----:B-1----:R-:W-:Y:S01]  /*7ac0*/  @P0 FADD R73, -R77, 1 ;  /* 0x3f8000004d490421 */ /* 0x002fe20000000100 */
[----:B------:R-:W-:Y:S01]  /*7ad0*/  FMUL R77, R11, 0.70710676908493041992 ;  /* 0x3f3504f30b4d7820 */ /* 0x000fe20000400000 */
[----:B------:R-:W-:Y:S03]  /*7ae0*/  FFMA R72, R75, R79, R72 ;  /* 0x0000004f4b487223 */ /* 0x000fe60000000048 */
[----:B------:R-:W-:Y:S01]  /*7af0*/  @P0 LOP3.LUT R69, R73, 0x80000000, R74, 0xb8, !PT ;  /* 0x8000000049450812 */ /* 0x000fe200078eb84a */
[----:B------:R-:W-:Y:S01]  /*7b00*/  FMUL R74, R77, R77 ;  /* 0x0000004d4d4a7220 */ /* 0x000fe20000400000 */
[----:B------:R-:W-:Y:S02]  /*7b10*/  FSEL R73, R129, 0.12837915122509002686, P1 ;  /* 0x3e0375d381497808 */ /* 0x000fe40000800000 */
[----:B------:R-:W-:Y:S01]  /*7b20*/  FSETP.GE.AND P0, PT, |R77|, 1.0029599666595458984, PT ;  /* 0x3f8060fe4d00780b */ /* 0x000fe20003f06200 */
[----:B------:R-:W-:Y:S02]  /*7b30*/  FADD R69, R69, 1 ;  /* 0x3f80000045457421 */ /* 0x000fe40000000000 */
[----:B------:R-:W-:Y:S01]  /*7b40*/  FFMA R73, R72, R79, R73 ;  /* 0x0000004f48497223 */ /* 0x000fe20000000049 */
[----:B------:R-:W-:Y:S01]  /*7b50*/  FSEL R80, |R77|, R74, P0 ;  /* 0x0000004a4d507208 */ /* 0x000fe20000000200 */
[----:B------:R-:W-:Y:S01]  /*7b60*/  FMUL R206, R69, R206 ;  /* 0x000000ce45ce7220 */ /* 0x000fe20000400000 */
[----:B------:R-:W-:Y:S01]  /*7b70*/  FSEL R75, R139, 8.4834944573231041431e-05, P0 ;  /* 0x38b1e96a8b4b7808 */ /* 0x000fe20000000000 */
[----:B------:R-:W-:Y:S01]  /*7b80*/  FMUL R69, R5, 0.5 ;  /* 0x3f00000005457820 */ /* 0x000fe20000400000 */
[----:B------:R-:W-:Y:S01]  /*7b90*/  FSEL R72, -R133, -0.00082130916416645050049, P0 ;  /* 0xba574d2085487808 */ /* 0x000fe20000000100 */
[----:B------:R-:W1:Y:S01]  /*7ba0*/  @P2 MUFU.EX2 R79, R71 ;  /* 0x00000047004f2308 */ /* 0x000e620000000800 */
[----:B------:R-:W-:Y:S01]  /*7bb0*/  FSEL R74, -R132, -0.026868773624300956726, P0 ;  /* 0xbcdc1be7844a7808 */ /* 0x000fe20000000100 */
[----:B------:R-:W-:Y:S01]  /*7bc0*/  FFMA R70, R73, R70, R70 ;  /* 0x0000004649467223 */ /* 0x000fe20000000046 */
[----:B------:R-:W-:Y:S01]  /*7bd0*/  FSEL R73, R128, 0.0052134888246655464172, P0 ;  /* 0x3baad5ea80497808 */ /* 0x000fe20000000000 */
[-C--:B------:R-:W-:Y:S01]  /*7be0*/  FFMA R72, R75, R80.reuse, R72 ;  /* 0x000000504b487223 */ /* 0x080fe20000000048 */
[----:B------:R-:W-:Y:S03]  /*7bf0*/  FSEL R75, R131, 0.11284004896879196167, P0 ;  /* 0x3de718af834b7808 */ /* 0x000fe60000000000 */
[-C--:B------:R-:W-:Y:S01]  /*7c00*/  FFMA R73, R72, R80.reuse, R73 ;  /* 0x0000005048497223 */ /* 0x080fe20000000049 */
[----:B------:R-:W-:Y:S03]  /*7c10*/  FSEL R72, R130, -0.37612664699554443359, P0 ;  /* 0xbec093ac82487808 */ /* 0x000fe60000000000 */
[-C--:B------:R-:W-:Y:S01]  /*7c20*/  FFMA R74, R73, R80.reuse, R74 ;  /* 0x00000050494a7223 */ /* 0x080fe2000000004a */
[----:B------:R-:W-:Y:S03]  /*7c30*/  FSEL R73, R129, 0.12837915122509002686, P0 ;  /* 0x3e0375d381497808 */ /* 0x000fe60000000000 */
[-C--:B------:R-:W-:Y:S01]  /*7c40*/  FFMA R75, R74, R80.reuse, R75 ;  /* 0x000000504a4b7223 */ /* 0x080fe2000000004b */
[----:B-1----:R-:W-:Y:S01]  /*7c50*/  @P2 FADD R81, -R79, 1 ;  /* 0x3f8000004f512421 */ /* 0x002fe20000000100 */
[----:B------:R-:W-:Y:S02]  /*7c60*/  FMUL R79, R8, 0.70710676908493041992 ;  /* 0x3f3504f3084f7820 */ /* 0x000fe40000400000 */
[-C--:B------:R-:W-:Y:S02]  /*7c70*/  FFMA R72, R75, R80.reuse, R72 ;  /* 0x000000504b487223 */ /* 0x080fe40000000048 */
[----:B------:R-:W-:Y:S01]  /*7c80*/  @P2 LOP3.LUT R71, R81, 0x80000000, R76, 0xb8, !PT ;  /* 0x8000000051472812 */ /* 0x000fe200078eb84c */
[C---:B------:R-:W-:Y:S01]  /*7c90*/  FMUL R74, R79.reuse, R79 ;  /* 0x0000004f4f4a7220 */ /* 0x040fe20000400000 */
[C---:B------:R-:W-:Y:S01]  /*7ca0*/  FSETP.GE.AND P2, PT, |R79|.reuse, 1.0029599666595458984, PT ;  /* 0x3f8060fe4f00780b */ /* 0x040fe20003f46200 */
[----:B------:R-:W1:Y:S01]  /*7cb0*/  @P1 MUFU.EX2 R81, R70 ;  /* 0x0000004600511308 */ /* 0x000e620000000800 */
[----:B------:R-:W-:Y:S01]  /*7cc0*/  FFMA R73, R72, R80, R73 ;  /* 0x0000005048497223 */ /* 0x000fe20000000049 */
[----:B------:R-:W-:Y:S02]  /*7cd0*/  FSEL R72, -R80, R77, P0 ;  /* 0x0000004d50487208 */ /* 0x000fe40000000100 */
[----:B------:R-:W-:Y:S02]  /*7ce0*/  FSEL R80, |R79|, R74, P2 ;  /* 0x0000004a4f507208 */ /* 0x000fe40001000200 */
[----:B------:R-:W-:Y:S01]  /*7cf0*/  FSEL R75, R139, 8.4834944573231041431e-05, P2 ;  /* 0x38b1e96a8b4b7808 */ /* 0x000fe20001000000 */
[----:B------:R-:W-:Y:S01]  /*7d00*/  FFMA R72, R73, R72, R72 ;  /* 0x0000004849487223 */ /* 0x000fe20000000048 */
[----:B------:R-:W-:Y:S02]  /*7d10*/  FSEL R74, -R133, -0.00082130916416645050049, P2 ;  /* 0xba574d20854a7808 */ /* 0x000fe40001000100 */
[----:B------:R-:W-:Y:S02]  /*7d20*/  FSEL R73, R128, 0.0052134888246655464172, P2 ;  /* 0x3baad5ea80497808 */ /* 0x000fe40001000000 */
[----:B------:R-:W-:Y:S01]  /*7d30*/  FSEL R76, -R132, -0.026868773624300956726, P2 ;  /* 0xbcdc1be7844c7808 */ /* 0x000fe20001000100 */
[-C--:B------:R-:W-:Y:S01]  /*7d40*/  FFMA R74, R75, R80.reuse, R74 ;  /* 0x000000504b4a7223 */ /* 0x080fe2000000004a */
[----:B------:R-:W-:Y:S03]  /*7d50*/  FSEL R75, R131, 0.11284004896879196167, P2 ;  /* 0x3de718af834b7808 */ /* 0x000fe60001000000 */
        /* <DEDUP_REMOVED lines=10> */
[C---:B------:R-:W-:Y:S01]  /*7e00*/  FSETP.GE.AND P1, PT, |R81|.reuse, 1.0029599666595458984, PT ;  /* 0x3f8060fe5100780b */ /* 0x040fe20003f26200 */
[----:B------:R-:W-:Y:S02]  /*7e10*/  FADD R207, R70, 1 ;  /* 0x3f80000046cf7421 */ /* 0x000fe40000000000 */
[----:B------:R-:W-:Y:S01]  /*7e20*/  FFMA R73, R74, R80, R73 ;  /* 0x000000504a497223 */ /* 0x000fe20000000049 */
[----:B------:R-:W-:Y:S02]  /*7e30*/  FSEL R74, -R80, R79, P2 ;  /* 0x0000004f504a7208 */ /* 0x000fe40001000100 */
[----:B------:R-:W-:Y:S01]  /*7e40*/  FSEL R82, |R81|, R76, P1 ;  /* 0x0000004c51527208 */ /* 0x000fe20000800200 */
[----:B------:R-:W1:Y:S01]  /*7e50*/  @P0 MUFU.EX2 R80, R72 ;  /* 0x0000004800500308 */ /* 0x000e620000000800 */
[----:B------:R-:W-:Y:S01]  /*7e60*/  FSEL R78, R139, 8.4834944573231041431e-05, P1 ;  /* 0x38b1e96a8b4e7808 */ /* 0x000fe20000800000 */
[----:B------:R-:W-:Y:S01]  /*7e70*/  FFMA R74, R73, R74, R74 ;  /* 0x0000004a494a7223 */ /* 0x000fe2000000004a */
[----:B------:R-:W-:Y:S02]  /*7e80*/  FSEL R75, -R133, -0.00082130916416645050049, P1 ;  /* 0xba574d20854b7808 */ /* 0x000fe40000800100 */
[----:B------:R-:W-:Y:S02]  /*7e90*/  FSEL R76, R128, 0.0052134888246655464172, P1 ;  /* 0x3baad5ea804c7808 */ /* 0x000fe40000800000 */
[----:B------:R-:W-:Y:S01]  /*7ea0*/  FSEL R73, -R132, -0.026868773624300956726, P1 ;  /* 0xbcdc1be784497808 */ /* 0x000fe20000800100 */
[-C--:B------:R-:W-:Y:S01]  /*7eb0*/  FFMA R75, R78, R82.reuse, R75 ;  /* 0x000000524e4b7223 */ /* 0x080fe2000000004b */
[----:B------:R-:W-:Y:S03]  /*7ec0*/  FSEL R78, R131, 0.11284004896879196167, P1 ;  /* 0x3de718af834e7808 */ /* 0x000fe60000800000 */
[-C--:B------:R-:W-:Y:S04]  /*7ed0*/  FFMA R76, R75, R82.reuse, R76 ;  /* 0x000000524b4c7223 */ /* 0x080fe8000000004c */
[-C--:B------:R-:W-:Y:S01]  /*7ee0*/  FFMA R73, R76, R82.reuse, R73 ;  /* 0x000000524c497223 */ /* 0x080fe20000000049 */
[----:B------:R-:W-:Y:S01]  /*7ef0*/  FSEL R76, R129, 0.12837915122509002686, P1 ;  /* 0x3e0375d3814c7808 */ /* 0x000fe20000800000 */
[----:B-1----:R-:W-:Y:S01]  /*7f00*/  @P0 FADD R84, -R80, 1 ;  /* 0x3f80000050540421 */ /* 0x002fe20000000100 */
[----:B------:R-:W-:Y:S01]  /*7f10*/  FMUL R80, R10, 0.70710676908493041992 ;  /* 0x3f3504f30a507820 */ /* 0x000fe20000400000 */
[----:B------:R-:W-:Y:S01]  /*7f20*/  FFMA R78, R73, R82, R78 ;  /* 0x00000052494e7223 */ /* 0x000fe2000000004e */
[----:B------:R-:W-:Y:S02]  /*7f30*/  FSEL R73, R130, -0.37612664699554443359, P1 ;  /* 0xbec093ac82497808 */ /* 0x000fe40000800000 */
[----:B------:R-:W-:Y:S01]  /*7f40*/  @P0 LOP3.LUT R72, R84, 0x80000000, R77, 0xb8, !PT ;  /* 0x8000000054480812 */ /* 0x000fe200078eb84d */
[C---:B------:R-:W-:Y:S01]  /*7f50*/  FMUL R75, R80.reuse, R80 ;  /* 0x00000050504b7220 */ /* 0x040fe20000400000 */
[----:B------:R-:W-:Y:S01]  /*7f60*/  FSETP.GE.AND P0, PT, |R80|, 1.0029599666595458984, PT ;  /* 0x3f8060fe5000780b */ /* 0x000fe20003f06200 */
[-C--:B------:R-:W-:Y:S02]  /*7f70*/  FFMA R73, R78, R82.reuse, R73 ;  /* 0x000000524e497223 */ /* 0x080fe40000000049 */
[----:B------:R-:W-:Y:S01]  /*7f80*/  FADD R70, R72, 1 ;  /* 0x3f80000048467421 */ /* 0x000fe20000000000 */
[----:B------:R-:W-:Y:S01]  /*7f90*/  FSEL R83, |R80|, R75, P0 ;  /* 0x0000004b50537208 */ /* 0x000fe20000000200 */
[----:B------:R-:W-:Y:S01]  /*7fa0*/  FFMA R76, R73, R82, R76 ;  /* 0x00000052494c7223 */ /* 0x000fe2000000004c */
[----:B------:R-:W-:Y:S01]  /*7fb0*/  FSEL R73, -R82, R81, P1 ;  /* 0x0000005152497208 */ /* 0x000fe20000800100 */
[----:B------:R-:W-:Y:S01]  /*7fc0*/  FMUL R72, R9, 0.5 ;  /* 0x3f00000009487820 */ /* 0x000fe20000400000 */
[----:B------:R-:W-:Y:S01]  /*7fd0*/  FSEL R78, R139, 8.4834944573231041431e-05, P0 ;  /* 0x38b1e96a8b4e7808 */ /* 0x000fe20000000000 */
[----:B------:R-:W1:Y:S01]  /*7fe0*/  @P2 MUFU.EX2 R82, R74 ;  /* 0x0000004a00522308 */ /* 0x000e620000000800 */
[----:B------:R-:W-:Y:S01]  /*7ff0*/  FSEL R75, -R133, -0.00082130916416645050049, P0 ;  /* 0xba574d20854b7808 */ /* 0x000fe20000000100 */
[----:B------:R-:W-:Y:S01]  /*8000*/  FFMA R73, R76, R73, R73 ;  /* 0x000000494c497223 */ /* 0x000fe20000000049 */
[----:B------:R-:W-:Y:S01]  /*8010*/  FSEL R76, R128, 0.0052134888246655464172, P0 ;  /* 0x3baad5ea804c7808 */ /* 0x000fe20000000000 */
[----:B------:R-:W-:Y:S01]  /*8020*/  FMUL R9, R59, 0.70710676908493041992 ;  /* 0x3f3504f33b097820 */ /* 0x000fe20000400000 */
[----:B------:R-:W-:Y:S01]  /*8030*/  FSEL R77, -R132, -0.026868773624300956726, P0 ;  /* 0xbcdc1be7844d7808 */ /* 0x000fe20000000100 */
[-C--:B------:R-:W-:Y:S01]  /*8040*/  FFMA R75, R78, R83.reuse, R75 ;  /* 0x000000534e4b7223 */ /* 0x080fe2000000004b */
[----:B------:R-:W-:Y:S03]  /*8050*/  FSEL R78, R131, 0.11284004896879196167, P0 ;  /* 0x3de718af834e7808 */ /* 0x000fe60000000000 */
[----:B------:R-:W2:Y:S01]  /*8060*/  @P1 MUFU.EX2 R84, R73 ;  /* 0x0000004900541308 */ /* 0x000ea20000000800 */
[-C--:B------:R-:W-:Y:S01]  /*8070*/  FFMA R76, R75, R83.reuse, R76 ;  /* 0x000000534b4c7223 */ /* 0x080fe2000000004c */
[----:B------:R-:W-:Y:S03]  /*8080*/  FSEL R75, R130, -0.37612664699554443359, P0 ;  /* 0xbec093ac824b7808 */ /* 0x000fe60000000000 */
[-C--:B------:R-:W-:Y:S01]  /*8090*/  FFMA R77, R76, R83.reuse, R77 ;  /* 0x000000534c4d7223 */ /* 0x080fe2000000004d */
[----:B-1----:R-:W-:Y:S03]  /*80a0*/  @P2 FADD R76, -R82, 1 ;  /* 0x3f800000524c2421 */ /* 0x002fe60000000100 */
[-C--:B------:R-:W-:Y:S01]  /*80b0*/  FFMA R78, R77, R83.reuse, R78 ;  /* 0x000000534d4e7223 */ /* 0x080fe2000000004e */
[----:B------:R-:W-:Y:S01]  /*80c0*/  FMUL R82, R15, 0.70710676908493041992 ;  /* 0x3f3504f30f527820 */ /* 0x000fe20000400000 */
[----:B------:R-:W-:Y:S02]  /*80d0*/  @P2 LOP3.LUT R74, R76, 0x80000000, R79, 0xb8, !PT ;  /* 0x800000004c4a2812 */ /* 0x000fe400078eb84f */
[-C--:B------:R-:W-:Y:S01]  /*80e0*/  FFMA R75, R78, R83.reuse, R75 ;  /* 0x000000534e4b7223 */ /* 0x080fe2000000004b */
[----:B------:R-:W-:Y:S01]  /*80f0*/  FSEL R76, R129, 0.12837915122509002686, P0 ;  /* 0x3e0375d3814c7808 */ /* 0x000fe20000000000 */
[C---:B------:R-:W-:Y:S01]  /*8100*/  FMUL R77, R82.reuse, R82 ;  /* 0x00000052524d7220 */ /* 0x040fe20000400000 */
        /* <DEDUP_REMOVED lines=23> */
[----:B------:R-:W-:Y:S01]  /*8280*/  FMUL R79, R84, R84 ;  /* 0x00000054544f7220 */ /* 0x000fe20000400000 */
[----:B------:R-:W-:Y:S01]  /*8290*/  FMUL R72, R73, R72 ;  /* 0x0000004849487220 */ /* 0x000fe20000400000 */
[----:B------:R-:W-:Y:S01]  /*82a0*/  FMUL R73, R10, 0.5 ;  /* 0x3f0000000a497820 */ /* 0x000fe20000400000 */
[----:B------:R-:W-:Y:S01]  /*82b0*/  FFMA R77, R78, R83, R77 ;  /* 0x000000534e4d7223 */ /* 0x000fe2000000004d */
[----:B------:R-:W-:Y:S01]  /*82c0*/  FSEL R78, -R133, -0.00082130916416645050049, P1 ;  /* 0xba574d20854e7808 */ /* 0x000fe20000800100 */
[----:B------:R-:W-:Y:S01]  /*82d0*/  FMUL R10, R56, 0.70710676908493041992 ;  /* 0x3f3504f3380a7820 */ /* 0x000fe20000400000 */
        /* <DEDUP_REMOVED lines=20> */
[C---:B------:R-:W-:Y:S03]  /*8420*/  FSETP.GE.AND P0, PT, |R83|.reuse, 1.0029599666595458984, PT ;  /* 0x3f8060fe5300780b */ /* 0x040fe60003f06200 */
[----:B------:R-:W-:Y:S01]  /*8430*/  FFMA R79, R78, R85, R79 ;  /* 0x000000554e4f7223 */ /* 0x000fe2000000004f */
        /* <DEDUP_REMOVED lines=12> */
[----:B------:R-:W-:Y:S01]  /*8500*/  FSEL R79, R129, 0.12837915122509002686, P0 ;  /* 0x3e0375d3814f7808 */ /* 0x000fe20000000000 */
[----:B-1----:R-:W-:Y:S01]  /*8510*/  @P2 FADD R87, -R85, 1 ;  /* 0x3f80000055572421 */ /* 0x002fe20000000100 */
[----:B------:R-:W-:Y:S01]  /*8520*/  FMUL R85, R14, 0.70710676908493041992 ;  /* 0x3f3504f30e557820 */ /* 0x000fe20000400000 */
[-C--:B------:R-:W-:Y:S03]  /*8530*/  FFMA R81, R80, R86.reuse, R81 ;  /* 0x0000005650517223 */ /* 0x080fe60000000051 */
[----:B------:R-:W-:Y:S01]  /*8540*/  @P2 LOP3.LUT R77, R87, 0x80000000, R82, 0xb8, !PT ;  /* 0x80000000574d2812 */ /* 0x000fe200078eb852 */
[-C--:B------:R-:W-:Y:S01]  /*8550*/  FFMA R78, R81, R86.reuse, R78 ;  /* 0x00000056514e7223 */ /* 0x080fe2000000004e */
[C---:B------:R-:W-:Y:S01]  /*8560*/  FSETP.GE.AND P2, PT, |R85|.reuse, 1.0029599666595458984, PT ;  /* 0x3f8060fe5500780b */ /* 0x040fe20003f46200 */
[C---:B------:R-:W-:Y:S01]  /*8570*/  FMUL R80, R85.reuse, R85 ;  /* 0x0000005555507220 */ /* 0x040fe20000400000 */
        /* <DEDUP_REMOVED lines=21> */
[C---:B------:R-:W-:Y:S03]  /*86d0*/  FSETP.GE.AND P1, PT, |R87|.reuse, 1.0029599666595458984, PT ;  /* 0x3f8060fe5700780b */ /* 0x040fe60003f26200 */
        /* <DEDUP_REMOVED lines=21> */
[-C--:B------:R-:W-:Y:S03]  /*8830*/  FFMA R79, R84, R88.reuse, R79 ;  /* 0x00000058544f7223 */ /* 0x080fe6000000004f */
[----:B------:R-:W-:Y:S01]  /*8840*/  FSEL R89, |R86|, R81, P0 ;  /* 0x0000005156597208 */ /* 0x000fe20000000200 */
[----:B------:R-:W-:Y:S01]  /*8850*/  FFMA R82, R79, R88, R82 ;  /* 0x000000584f527223 */ /* 0x000fe20000000052 */
[----:B------:R-:W-:Y:S02]  /*8860*/  FSEL R79, -R88, R87, P1 ;  /* 0x00000057584f7208 */ /* 0x000fe40000800100 */
[----:B------:R-:W-:Y:S01]  /*8870*/  FSEL R84, R139, 8.4834944573231041431e-05, P0 ;  /* 0x38b1e96a8b547808 */ /* 0x000fe20000000000 */
[----:B------:R-:W1:Y:S01]  /*8880*/  @P2 MUFU.EX2 R88, R80 ;  /* 0x0000005000582308 */ /* 0x000e620000000800 */
[----:B------:R-:W-:Y:S01]  /*8890*/  FSEL R81, -R133, -0.00082130916416645050049, P0 ;  /* 0xba574d2085517808 */ /* 0x000fe20000000100 */
[----:B------:R-:W-:Y:S01]  /*88a0*/  FFMA R79, R82, R79, R79 ;  /* 0x0000004f524f7223 */ /* 0x000fe2000000004f */
[----:B------:R-:W-:Y:S02]  /*88b0*/  FSEL R82, R128, 0.0052134888246655464172, P0 ;  /* 0x3baad5ea80527808 */ /* 0x000fe40000000000 */
        /* <DEDUP_REMOVED lines=150> */
[----:B--2---:R-:W-:Y:S01]  /*9220*/  @P1 FADD R98, -R96, 1 ;  /* 0x3f80000060621421 */ /* 0x004fe20000000100 */
[----:B------:R-:W-:Y:S01]  /*9230*/  FMUL R96, R24, 0.70710676908493041992 ;  /* 0x3f3504f318607820 */ /* 0x000fe20000400000 */
        /* <DEDUP_REMOVED lines=62> */
[----:B------:R-:W-:Y:S01]  /*9620*/  FMUL R92, R97, R97 ;  /* 0x00000061615c7220 */ /* 0x000fe20000400000 */
[----:B------:R-:W1:Y:S01]  /*9630*/  @P1 MUFU.EX2 R99, R88 ;  /* 0x0000005800631308 */ /* 0x000e620000000800 */
[----:B------:R-:W-:Y:S01]  /*9640*/  FFMA R91, R90, R98, R91 ;  /* 0x000000625a5b7223 */ /* 0x000fe2000000005b */
[----:B------:R-:W-:Y:S01]  /*9650*/  FSEL R90, -R98, R95, P0 ;  /* 0x0000005f625a7208 */ /* 0x000fe20000000100 */
[----:B------:R-:W-:Y:S01]  /*9660*/  FADD R89, R89, 1 ;  /* 0x3f80000059597421 */ /* 0x000fe20000000000 */
        /* <DEDUP_REMOVED lines=328> */
[----:B------:R-:W-:Y:S03]  /*aaf0*/  @P2 LOP3.LUT R104, R106, 0x80000000, R109, 0xb8, !PT ;  /* 0x800000006a682812 */ /* 0x000fe600078eb86d */
[----:B------:R-:W-:Y:S01]  /*ab00*/  FMUL R107, R112, R112 ;  /* 0x00000070706b7220 */ /* 0x000fe20000400000 */
[----:B------:R-:W-:Y:S01]  /*ab10*/  FSEL R106, R129, 0.12837915122509002686, P0 ;  /* 0x3e0375d3816a7808 */ /* 0x000fe20000000000 */
[-C--:B------:R-:W-:Y:S01]  /*ab20*/  FFMA R105, R108, R113.reuse, R105 ;  /* 0x000000716c697223 */ /* 0x080fe20000000069 */
        /* <DEDUP_REMOVED lines=202> */
[C---:B------:R-:W-:Y:S02]  /*b7d0*/  FMUL R116, R135.reuse, R135 ;  /* 0x0000008787747220 */ /* 0x040fe40000400000 */
        /* <DEDUP_REMOVED lines=18> */
[----:B------:R-:W-:Y:S02]  /*b900*/  @P1 LOP3.LUT R112, R115, 0x80000000, R120, 0xb8, !PT ;  /* 0x8000000073701812 */ /* 0x000fe400078eb878 */
[----:B------:R-:W-:Y:S01]  /*b910*/  FSEL R115, R129, 0.12837915122509002686, P2 ;  /* 0x3e0375d381737808 */ /* 0x000fe20001000000 */
[----:B------:R-:W-:Y:S01]  /*b920*/  FFMA R116, R117, R136, R116 ;  /* 0x0000008875747223 */ /* 0x000fe20000000074 */
[C---:B------:R-:W-:Y:S01]  /*b930*/  FSETP.GE.AND P1, PT, |R134|.reuse, 1.0029599666595458984, PT ;  /* 0x3f8060fe8600780b */ /* 0x040fe20003f26200 */
[----:B------:R-:W-:Y:S01]  /*b940*/  FMUL R117, R134, R134 ;  /* 0x0000008686757220 */ /* 0x000fe20000400000 */
[----:B------:R-:W-:Y:S01]  /*b950*/  FADD R112, R112, 1 ;  /* 0x3f80000070707421 */ /* 0x000fe20000000000 */
[----:B------:R-:W-:Y:S01]  /*b960*/  FFMA R115, R116, R136, R115 ;  /* 0x0000008874737223 */ /* 0x000fe20000000073 */
[----:B------:R-:W-:Y:S01]  /*b970*/  FSEL R116, -R136, R135, P2 ;  /* 0x0000008788747208 */ /* 0x000fe20001000100 */
[----:B--2---:R-:W-:Y:S01]  /*b980*/  @P0 FADD R202, -R137, 1 ;  /* 0x3f80000089ca0421 */ /* 0x004fe20000000100 */
        /* <DEDUP_REMOVED lines=10> */
[----:B------:R-:W-:Y:S03]  /*ba30*/  FSEL R117, R130, -0.37612664699554443359, P1 ;  /* 0xbec093ac82757808 */ /* 0x000fe60000800000 */
[-C--:B------:R-:W-:Y:S01]  /*ba40*/  FFMA R115, R118, R136.reuse, R115 ;  /* 0x0000008876737223 */ /* 0x080fe20000000073 */
[----:B------:R-:W-:Y:S03]  /*ba50*/  FSEL R118, R129, 0.12837915122509002686, P1 ;  /* 0x3e0375d381767808 */ /* 0x000fe60000800000 */
[----:B------:R-:W-:Y:S01]  /*ba60*/  FFMA R120, R115, R136, R120 ;  /* 0x0000008873787223 */ /* 0x000fe20000000078 */
[----:B------:R-:W-:Y:S03]  /*ba70*/  FSEL R115, -R136, R134, P1 ;  /* 0x0000008688737208 */ /* 0x000fe60000800100 */
[-C--:B------:R-:W-:Y:S01]  /*ba80*/  FFMA R117, R120, R136.reuse, R117 ;  /* 0x0000008878757223 */ /* 0x080fe20000000075 */
[----:B------:R-:W-:Y:S03]  /*ba90*/  FMUL R120, R52, 0.70710676908493041992 ;  /* 0x3f3504f334787820 */ /* 0x000fe60000400000 */
[----:B------:R-:W-:Y:S01]  /*baa0*/  FFMA R118, R117, R136, R118 ;  /* 0x0000008875767223 */ /* 0x000fe20000000076 */
[C---:B------:R-:W-:Y:S01]  /*bab0*/  FMUL R117, R120.reuse, R120 ;  /* 0x0000007878757220 */ /* 0x040fe20000400000 */
[----:B------:R-:W-:Y:S01]  /*bac0*/  FSETP.GE.AND P0, PT, |R120|, 1.0029599666595458984, PT ;  /* 0x3f8060fe7800780b */ /* 0x000fe20003f06200 */
[----:B------:R-:W-:Y:S01]  /*bad0*/  FMUL R136, R0, 0.5 ;  /* 0x3f00000000887820 */ /* 0x000fe20000400000 */
[----:B------:R-:W-:Y:S02]  /*bae0*/  FFMA R115, R118, R115, R115 ;  /* 0x0000007376737223 */ /* 0x000fe40000000073 */
[----:B------:R-:W-:Y:S01]  /*baf0*/  FSEL R137, |R120|, R117, P0 ;  /* 0x0000007578897208 */ /* 0x000fe20000000200 */
[----:B------:R-:W-:Y:S01]  /*bb00*/  FMUL R136, R205, R136 ;  /* 0x00000088cd887220 */ /* 0x000fe20000400000 */
[----:B------:R-:W-:Y:S01]  /*bb10*/  FSEL R119, R139, 8.4834944573231041431e-05, P0 ;  /* 0x38b1e96a8b777808 */ /* 0x000fe20000000000 */
[----:B------:R-:W1:Y:S01]  /*bb20*/  @P2 MUFU.EX2 R118, R116 ;  /* 0x0000007400762308 */ /* 0x000e620000000800 */
[----:B------:R-:W-:Y:S01]  /*bb30*/  FSEL R0, -R133, -0.00082130916416645050049, P0 ;  /* 0xba574d2085007808 */ /* 0x000fe20000000100 */
[----:B------:R-:W-:Y:S01]  /*bb40*/  FMUL R205, R3, 0.5 ;  /* 0x3f00000003cd7820 */ /* 0x000fe20000400000 */
[----:B------:R-:W-:Y:S02]  /*bb50*/  FSEL R117, R128, 0.0052134888246655464172, P0 ;  /* 0x3baad5ea80757808 */ /* 0x000fe40000000000 */
[----:B------:R-:W-:Y:S01]  /*bb60*/  FSEL R2, -R132, -0.026868773624300956726, P0 ;  /* 0xbcdc1be784027808 */ /* 0x000fe20000000100 */
[----:B------:R-:W-:Y:S01]  /*bb70*/  FFMA R0, R119, R137, R0 ;  /* 0x0000008977007223 */ /* 0x000fe20000000000 */
[----:B------:R-:W-:Y:S01]  /*bb80*/  FSEL R119, R131, 0.11284004896879196167, P0 ;  /* 0x3de718af83777808 */ /* 0x000fe20000000000 */
[----:B------:R-:W-:Y:S01]  /*bb90*/  FMUL R205, R68, R205 ;  /* 0x000000cd44cd7220 */ /* 0x000fe20000400000 */
[----:B------:R-:W-:Y:S01]  /*bba0*/  FSEL R3, R129, 0.12837915122509002686, P0 ;  /* 0x3e0375d381037808 */ /* 0x000fe20000000000 */
[-C--:B------:R-:W-:Y:S01]  /*bbb0*/  FFMA R117, R0, R137.reuse, R117 ;  /* 0x0000008900757223 */ /* 0x080fe20000000075 */
[----:B------:R-:W-:Y:S01]  /*bbc0*/  FSEL R0, R130, -0.37612664699554443359, P0 ;  /* 0xbec093ac82007808 */ /* 0x000fe20000000000 */
[----:B------:R-:W2:Y:S01]  /*bbd0*/  @P1 MUFU.EX2 R68, R115 ;  /* 0x0000007300441308 */ /* 0x000ea20000000800 */
[----:B------:R-:W-:Y:S01]  /*bbe0*/  F2FP.BF16.F32.PACK_AB R204, R203, R136 ;  /* 0x00000088cbcc723e */ /* 0x000fe200000010ff */
[-C--:B------:R-:W-:Y:S01]  /*bbf0*/  FFMA R2, R117, R137.reuse, R2 ;  /* 0x0000008975027223 */ /* 0x080fe20000000002 */
[----:B------:R-:W-:Y:S01]  /*bc00*/  FMUL R117, R64, R64 ;  /* 0x0000004040757220 */ /* 0x000fe20000400000 */
[----:B-1----:R-:W-:Y:S02]  /*bc10*/  @P2 FADD R118, -R118, 1 ;  /* 0x3f80000076762421 */ /* 0x002fe40000000100 */
[-C--:B------:R-:W-:Y:S03]  /*bc20*/  FFMA R119, R2, R137.reuse, R119 ;  /* 0x0000008902777223 */ /* 0x080fe60000000077 */
[----:B------:R-:W-:Y:S01]  /*bc30*/  @P2 LOP3.LUT R116, R118, 0x80000000, R135, 0xb8, !PT ;  /* 0x8000000076742812 */ /* 0x000fe200078eb887 */
[-C--:B------:R-:W-:Y:S01]  /*bc40*/  FFMA R0, R119, R137.reuse, R0 ;  /* 0x0000008977007223 */ /* 0x080fe20000000000 */
[----:B------:R-:W-:Y:S01]  /*bc50*/  FSETP.GE.AND P2, PT, |R64|, 1.0029599666595458984, PT ;  /* 0x3f8060fe4000780b */ /* 0x000fe20003f46200 */
[----:B------:R-:W-:Y:S01]  /*bc60*/  FMUL R118, R7, 0.5 ;  /* 0x3f00000007767820 */ /* 0x000fe20000400000 */
[----:B------:R-:W-:Y:S01]  /*bc70*/  FADD R135, R65, 1 ;  /* 0x3f80000041877421 */ /* 0x000fe20000000000 */
[----:B------:R-:W-:Y:S01]  /*bc80*/  FFMA R3, R0, R137, R3 ;  /* 0x0000008900037223 */ /* 0x000fe20000000003 */
[----:B------:R-:W-:Y:S01]  /*bc90*/  FSEL R0, -R137, R120, P0 ;  /* 0x0000007889007208 */ /* 0x000fe20000000100 */
[----:B------:R-:W-:Y:S01]  /*bca0*/  FADD R116, R116, 1 ;  /* 0x3f80000074747421 */ /* 0x000fe20000000000 */
[----:B------:R-:W-:Y:S01]  /*bcb0*/  FSEL R117, |R64|, R117, P2 ;  /* 0x0000007540757208 */ /* 0x000fe20001000200 */
[----:B------:R-:W-:Y:S01]  /*bcc0*/  FMUL R118, R135, R118 ;  /* 0x0000007687767220 */ /* 0x000fe20000400000 */
[----:B------:R-:W-:Y:S01]  /*bcd0*/  FSEL R119, R139, 8.4834944573231041431e-05, P2 ;  /* 0x38b1e96a8b777808 */ /* 0x000fe20001000000 */
[----:B------:R-:W-:Y:S01]  /*bce0*/  FFMA R0, R3, R0, R0 ;  /* 0x0000000003007223 */ /* 0x000fe20000000000 */
[----:B------:R-:W-:Y:S02]  /*bcf0*/  FSEL R2, -R133, -0.00082130916416645050049, P2 ;  /* 0xba574d2085027808 */ /* 0x000fe40001000100 */
[----:B------:R-:W-:Y:S02]  /*bd00*/  FSEL R3, R128, 0.0052134888246655464172, P2 ;  /* 0x3baad5ea80037808 */ /* 0x000fe40001000000 */
[----:B------:R-:W-:Y:S01]  /*bd10*/  FSEL R4, -R132, -0.026868773624300956726, P2 ;  /* 0xbcdc1be784047808 */ /* 0x000fe20001000100 */
[----:B------:R-:W-:Y:S01]  /*bd20*/  FFMA R2, R119, R117, R2 ;  /* 0x0000007577027223 */ /* 0x000fe20000000002 */
[----:B------:R-:W-:Y:S02]  /*bd30*/  FSEL R7, R131, 0.11284004896879196167, P2 ;  /* 0x3de718af83077808 */ /* 0x000fe40001000000 */
[----:B------:R-:W-:Y:S01]  /*bd40*/  F2FP.BF16.F32.PACK_AB R205, R118, R205 ;  /* 0x000000cd76cd723e */ /* 0x000fe200000010ff */
[-C--:B------:R-:W-:Y:S01]  /*bd50*/  FFMA R3, R2, R117.reuse, R3 ;  /* 0x0000007502037223 */ /* 0x080fe20000000003 */
[----:B------:R-:W-:Y:S01]  /*bd60*/  FSEL R2, R130, -0.37612664699554443359, P2 ;  /* 0xbec093ac82027808 */ /* 0x000fe20001000000 */
[----:B------:R-:W-:Y:S01]  /*bd70*/  FADD R118, R71, 1 ;  /* 0x3f80000047767421 */ /* 0x000fe20000000000 */
[----:B--2---:R-:W-:Y:S01]  /*bd80*/  @P1 FADD R71, -R68, 1 ;  /* 0x3f80000044471421 */ /* 0x004fe20000000100 */
[----:B------:R-:W-:Y:S01]  /*bd90*/  FFMA R4, R3, R117, R4 ;  /* 0x0000007503047223 */ /* 0x000fe20000000004 */
[----:B------:R-:W-:Y:S01]  /*bda0*/  FSEL R3, R129, 0.12837915122509002686, P2 ;  /* 0x3e0375d381037808 */ /* 0x000fe20001000000 */
[----:B------:R-:W-:Y:S01]  /*bdb0*/  FMUL R69, R118, R69 ;  /* 0x0000004576457220 */ /* 0x000fe20000400000 */
[----:B------:R-:W-:Y:S01]  /*bdc0*/  FMUL R68, R6, 0.5 ;  /* 0x3f00000006447820 */ /* 0x000fe20000400000 */
[----:B------:R-:W-:Y:S01]  /*bdd0*/  @P1 LOP3.LUT R115, R71, 0x80000000, R134, 0xb8, !PT ;  /* 0x8000000047731812 */ /* 0x000fe200078eb886 */
[-C--:B------:R-:W-:Y:S01]  /*bde0*/  FFMA R7, R4, R117.reuse, R7 ;  /* 0x0000007504077223 */ /* 0x080fe20000000007 */
[----:B------:R-:W-:Y:S01]  /*bdf0*/  FSEL R4, -R117, R64, P2 ;  /* 0x0000004075047208 */ /* 0x000fe20001000100 */
[----:B------:R-:W-:Y:S01]  /*be00*/  FMUL R207, R207, R68 ;  /* 0x00000044cfcf7220 */ /* 0x000fe20000400000 */
[----:B------:R-:W-:Y:S01]  /*be10*/  F2FP.BF16.F32.PACK_AB R206, R69, R206 ;  /* 0x000000ce45ce723e */ /* 0x000fe200000010ff */
[-C--:B------:R-:W-:Y:S01]  /*be20*/  FFMA R2, R7, R117.reuse, R2 ;  /* 0x0000007507027223 */ /* 0x080fe20000000002 */
[----:B------:R-:W-:Y:S01]  /*be30*/  FMUL R7, R54, 0.70710676908493041992 ;  /* 0x3f3504f336077820 */ /* 0x000fe20000400000 */
[----:B------:R-:W-:Y:S01]  /*be40*/  FMUL R71, R11, 0.5 ;  /* 0x3f0000000b477820 */ /* 0x000fe20000400000 */
[----:B------:R-:W-:Y:S01]  /*be50*/  FADD R118, R76, 1 ;  /* 0x3f8000004c767421 */ /* 0x000fe20000000000 */
[----:B------:R-:W-:Y:S01]  /*be60*/  FFMA R3, R2, R117, R3 ;  /* 0x0000007502037223 */ /* 0x000fe20000000003 */
[C---:B------:R-:W-:Y:S01]  /*be70*/  FMUL R2, R7.reuse, R7 ;  /* 0x0000000707027220 */ /* 0x040fe20000400000 */
[----:B------:R-:W-:Y:S01]  /*be80*/  FSETP.GE.AND P1, PT, |R7|, 1.0029599666595458984, PT ;  /* 0x3f8060fe0700780b */ /* 0x000fe20003f26200 */
[----:B------:R-:W-:Y:S01]  /*be90*/  FMUL R70, R70, R71 ;  /* 0x0000004746467220 */ /* 0x000fe20000400000 */
[----:B------:R-:W-:Y:S01]  /*bea0*/  FFMA R4, R3, R4, R4 ;  /* 0x0000000403047223 */ /* 0x000fe20000000004 */
[----:B------:R-:W-:Y:S01]  /*beb0*/  HFMA2 R117, -RZ, RZ, 0, 9.5367431640625e-07 ;  /* 0x00000010ff757431 */ /* 0x000fe200000001ff */
[----:B------:R-:W-:Y:S01]  /*bec0*/  FSEL R6, |R7|, R2, P1 ;  /* 0x0000000207067208 */ /* 0x000fe20000800200 */
[----:B------:R-:W1:Y:S01]  /*bed0*/  @P0 MUFU.EX2 R68, R0 ;  /* 0x0000000000440308 */ /* 0x000e620000000800 */
[----:B------:R-:W-:Y:S02]  /*bee0*/  FSEL R69, R139, 8.4834944573231041431e-05, P1 ;  /* 0x38b1e96a8b457808 */ /* 0x000fe40000800000 */
[----:B------:R-:W-:Y:S02]  /*bef0*/  FSEL R2, -R133, -0.00082130916416645050049, P1 ;  /* 0xba574d2085027808 */ /* 0x000fe40000800100 */
[----:B------:R-:W-:Y:S02]  /*bf00*/  FSEL R3, R128, 0.0052134888246655464172, P1 ;  /* 0x3baad5ea80037808 */ /* 0x000fe40000800000 */
[----:B------:R-:W-:Y:S01]  /*bf10*/  FSEL R5, R131, 0.11284004896879196167, P1 ;  /* 0x3de718af83057808 */ /* 0x000fe20000800000 */
[-C--:B------:R-:W-:Y:S01]  /*bf20*/  FFMA R2, R69, R6.reuse, R2 ;  /* 0x0000000645027223 */ /* 0x080fe20000000002 */
[----:B------:R-:W-:Y:S01]  /*bf30*/  F2FP.BF16.F32.PACK_AB R207, R70, R207 ;  /* 0x000000cf46cf723e */ /* 0x000fe200000010ff */
[----:B------:R-:W-:Y:S01]  /*bf40*/  FADD R70, R75, 1 ;  /* 0x3f8000004b467421 */ /* 0x000fe20000000000 */
[----:B------:R-:W-:Y:S01]  /*bf50*/  SEL R117, R117, 0xfffffff0, P6 ;  /* 0xfffffff075757807 */ /* 0x000fe20003000000 */
[-C--:B------:R-:W-:Y:S01]  /*bf60*/  FFMA R3, R2, R6.reuse, R3 ;  /* 0x0000000602037223 */ /* 0x080fe20000000003 */
[----:B------:R-:W-:Y:S01]  /*bf70*/  FSEL R2, -R132, -0.026868773624300956726, P1 ;  /* 0xbcdc1be784027808 */ /* 0x000fe20000800100 */
[----:B------:R-:W-:Y:S01]  /*bf80*/  FMUL R73, R70, R73 ;  /* 0x0000004946497220 */ /* 0x000fe20000400000 */
[----:B------:R-:W-:Y:S01]  /*bf90*/  FMUL R69, R8, 0.5 ;  /* 0x3f00000008457820 */ /* 0x000fe20000400000 */
[----:B------:R-:W2:Y:S01]  /*bfa0*/  @P2 MUFU.EX2 R70, R4 ;  /* 0x0000000400462308 */ /* 0x000ea20000000800 */
[----:B-1----:R-:W-:Y:S01]  /*bfb0*/  @P0 FADD R71, -R68, 1 ;  /* 0x3f80000044470421 */ /* 0x002fe20000000100 */
[-C--:B------:R-:W-:Y:S01]  /*bfc0*/  FFMA R2, R3, R6.reuse, R2 ;  /* 0x0000000603027223 */ /* 0x080fe20000000002 */
[----:B------:R-:W-:Y:S01]  /*bfd0*/  FSEL R3, R129, 0.12837915122509002686, P1 ;  /* 0x3e0375d381037808 */ /* 0x000fe20000800000 */
[----:B------:R-:W-:Y:S01]  /*bfe0*/  FMUL R69, R74, R69 ;  /* 0x000000454a457220 */ /* 0x000fe20000400000 */
[----:B------:R-:W-:Y:S01]  /*bff0*/  FMUL R75, R12, 0.5 ;  /* 0x3f0000000c4b7820 */ /* 0x000fe20000400000 */
[----:B------:R-:W-:Y:S01]  /*c000*/  @P0 LOP3.LUT R0, R71, 0x80000000, R120, 0xb8, !PT ;  /* 0x8000000047000812 */ /* 0x000fe200078eb878 */
[-C--:B------:R-:W-:Y:S01]  /*c010*/  FFMA R5, R2, R6.reuse, R5 ;  /* 0x0000000602057223 */ /* 0x080fe20000000005 */
[----:B------:R-:W-:Y:S01]  /*c020*/  FSEL R2, R130, -0.37612664699554443359, P1 ;  /* 0xbec093ac82027808 */ /* 0x000fe20000800000 */
[C---:B------:R-:W-:Y:S01]  /*c030*/  FMUL R8, R9.reuse, R9 ;  /* 0x0000000909087220 */ /* 0x040fe20000400000 */
[----:B------:R-:W-:Y:S01]  /*c040*/  FSETP.GE.AND P0, PT, |R9|, 1.0029599666595458984, PT ;  /* 0x3f8060fe0900780b */ /* 0x000fe20003f06200 */
[----:B------:R-:W-:Y:S01]  /*c050*/  FADD R120, R77, 1 ;  /* 0x3f8000004d787421 */ /* 0x000fe20000000000 */
[----:B------:R-:W-:Y:S01]  /*c060*/  F2FP.BF16.F32.PACK_AB R72, R72, R69 ;  /* 0x000000454848723e */ /* 0x000fe200000010ff */
[----:B------:R-:W-:Y:S01]  /*c070*/  FFMA R2, R5, R6, R2 ;  /* 0x0000000605027223 */ /* 0x000fe20000000002 */
[----:B------:R-:W-:Y:S01]  /*c080*/  FSEL R12, |R9|, R8, P0 ;  /* 0x00000008090c7208 */ /* 0x000fe20000000200 */
[----:B------:R-:W-:Y:S01]  /*c090*/  FMUL R75, R118, R75 ;  /* 0x0000004b764b7220 */ /* 0x000fe20000400000 */
[----:B------:R-:W-:Y:S01]  /*c0a0*/  FSEL R68, R139, 8.4834944573231041431e-05, P0 ;  /* 0x38b1e96a8b447808 */ /* 0x000fe20000000000 */
[----:B------:R-:W-:Y:S01]  /*c0b0*/  FFMA R3, R2, R6, R3 ;  /* 0x0000000602037223 */ /* 0x000fe20000000003 */
[----:B------:R-:W-:Y:S01]  /*c0c0*/  FSEL R2, -R6, R7, P1 ;  /* 0x0000000706027208 */ /* 0x000fe20000800100 */
[----:B------:R-:W-:Y:S01]  /*c0d0*/  FMUL R71, R15, 0.5 ;  /* 0x3f0000000f477820 */ /* 0x000fe20000400000 */
[----:B------:R-:W-:Y:S01]  /*c0e0*/  FSEL R5, -R133, -0.00082130916416645050049, P0 ;  /* 0xba574d2085057808 */ /* 0x000fe20000000100 */
[----:B------:R-:W-:Y:S01]  /*c0f0*/  FMUL R69, R19, 0.5 ;  /* 0x3f00000013457820 */ /* 0x000fe20000400000 */
[----:B------:R-:W-:Y:S01]  /*c100*/  FSEL R6, R128, 0.0052134888246655464172, P0 ;  /* 0x3baad5ea80067808 */ /* 0x000fe20000000000 */
[----:B------:R-:W-:Y:S01]  /*c110*/  FFMA R2, R3, R2, R2 ;  /* 0x0000000203027223 */ /* 0x000fe20000000002 */
[----:B------:R-:W-:Y:S01]  /*c120*/  FSEL R3, -R132, -0.026868773624300956726, P0 ;  /* 0xbcdc1be784037808 */ /* 0x000fe20000000100 */
[-C--:B------:R-:W-:Y:S01]  /*c130*/  FFMA R5, R68, R12.reuse, R5 ;  /* 0x0000000c44057223 */ /* 0x080fe20000000005 */
[----:B------:R-:W-:Y:S01]  /*c140*/  FSEL R8, R131, 0.11284004896879196167, P0 ;  /* 0x3de718af83087808 */ /* 0x000fe20000000000 */
[----:B------:R-:W1:Y:S01]  /*c150*/  @P1 MUFU.EX2 R68, R2 ;  /* 0x0000000200441308 */ /* 0x000e620000000800 */
[----:B------:R-:W-:Y:S01]  /*c160*/  FMUL R76, R120, R71 ;  /* 0x00000047784c7220 */ /* 0x000fe20000400000 */
[----:B--2---:R-:W-:Y:S01]  /*c170*/  @P2 FADD R71, -R70, 1 ;  /* 0x3f80000046472421 */ /* 0x004fe20000000100 */
[----:B------:R-:W-:Y:S01]  /*c180*/  FFMA R6, R5, R12, R6 ;  /* 0x0000000c05067223 */ /* 0x000fe20000000006 */
[----:B------:R-:W-:Y:S01]  /*c190*/  FMUL R74, R13, 0.5 ;  /* 0x3f0000000d4a7820 */ /* 0x000fe20000400000 */
[----:B------:R-:W-:Y:S01]  /*c1a0*/  FADD R77, R78, 1 ;  /* 0x3f8000004e4d7421 */ /* 0x000fe20000000000 */
[----:B------:R-:W-:Y:S01]  /*c1b0*/  F2FP.BF16.F32.PACK_AB R73, R76, R73 ;  /* 0x000000494c49723e */ /* 0x000fe200000010ff */
[----:B------:R-:W-:Y:S01]  /*c1c0*/  FADD R76, R79, 1 ;  /* 0x3f8000004f4c7421 */ /* 0x000fe20000000000 */
[----:B------:R-:W-:Y:S01]  /*c1d0*/  @P2 LOP3.LUT R4, R71, 0x80000000, R64, 0xb8, !PT ;  /* 0x8000000047042812 */ /* 0x000fe200078eb840 */
[----:B------:R-:W-:Y:S01]  /*c1e0*/  FMUL R74, R77, R74 ;  /* 0x0000004a4d4a7220 */ /* 0x000fe20000400000 */
[----:B------:R-:W-:Y:S01]  /*c1f0*/  ISETP.NE.AND P2, PT, R123, 0x3, PT ;  /* 0x000000037b00780c */ /* 0x000fe20003f45270 */
[-C--:B------:R-:W-:Y:S01]  /*c200*/  FFMA R3, R6, R12.reuse, R3 ;  /* 0x0000000c06037223 */ /* 0x080fe20000000003 */
[----:B------:R-:W-:Y:S01]  /*c210*/  FSEL R6, R129, 0.12837915122509002686, P0 ;  /* 0x3e0375d381067808 */ /* 0x000fe20000000000 */
[----:B------:R-:W-:Y:S01]  /*c220*/  FMUL R70, R76, R69 ;  /* 0x000000454c467220 */ /* 0x000fe20000400000 */
[----:B------:R-:W-:Y:S01]  /*c230*/  MOV R69, UR43 ;  /* 0x0000002b00457c02 */ /* 0x000fe20008000f00 */
[----:B------:R-:W-:Y:S01]  /*c240*/  FFMA R8, R3, R12, R8 ;  /* 0x0000000c03087223 */ /* 0x000fe20000000008 */
[----:B------:R-:W-:Y:S01]  /*c250*/  FSEL R3, R130, -0.37612664699554443359, P0 ;  /* 0xbec093ac82037808 */ /* 0x000fe20000000000 */
[----:B-1----:R-:W-:Y:S01]  /*c260*/  @P1 FADD R68, -R68, 1 ;  /* 0x3f80000044441421 */ /* 0x002fe20000000100 */
[----:B------:R-:W-:Y:S01]  /*c270*/  LEA R118, R69, R194, 0xd ;  /* 0x000000c245767211 */ /* 0x000fe200078e68ff */
[----:B------:R-:W-:Y:S01]  /*c280*/  FMUL R76, R16, 0.5 ;  /* 0x3f000000104c7820 */ /* 0x000fe20000400000 */
[----:B------:R-:W-:Y:S01]  /*c290*/  F2FP.BF16.F32.PACK_AB R74, R74, R75 ;  /* 0x0000004b4a4a723e */ /* 0x000fe200000010ff */
[----:B------:R-:W-:Y:S01]  /*c2a0*/  FFMA R3, R8, R12, R3 ;  /* 0x0000000c08037223 */ /* 0x000fe20000000003 */
[----:B------:R-:W-:Y:S01]  /*c2b0*/  @P1 LOP3.LUT R2, R68, 0x80000000, R7, 0xb8, !PT ;  /* 0x8000000044021812 */ /* 0x000fe200078eb807 */
[----:B------:R-:W-:Y:S01]  /*c2c0*/  @!P2 NOP ;  /* 0x000000000000a918 */ /* 0x000fe20000000000 */
[----:B------:R-:W-:Y:S01]  /*c2d0*/  @!P2 IADD3 R201, PT, PT, R201, 0xd0, RZ ;  /* 0x000000d0c9c9a810 */ /* 0x000fe20007ffe0ff */
[C---:B------:R-:W-:Y:S01]  /*c2e0*/  FMUL R5, R10.reuse, R10 ;  /* 0x0000000a0a057220 */ /* 0x040fe20000400000 */
[----:B------:R-:W-:Y:S01]  /*c2f0*/  FSETP.GE.AND P1, PT, |R10|, 1.0029599666595458984, PT ;  /* 0x3f8060fe0a00780b */ /* 0x000fe20003f26200 */
[----:B------:R-:W-:Y:S01]  /*c300*/  FMUL R75, R14, 0.5 ;  /* 0x3f0000000e4b7820 */ /* 0x000fe20000400000 */
[----:B------:R-:W-:Y:S01]  /*c310*/  LEA R118, R118, UR41, 0x1 ;  /* 0x0000002976767c11 */ /* 0x000fe2000f8e08ff */
[----:B------:R-:W-:Y:S01]  /*c320*/  FFMA R6, R3, R12, R6 ;  /* 0x0000000c03067223 */ /* 0x000fe20000000006 */
[----:B------:R-:W-:Y:S01]  /*c330*/  FSEL R3, -R12, R9, P0 ;  /* 0x000000090c037208 */ /* 0x000fe20000000100 */
[----:B------:R-:W-:Y:S01]  /*c340*/  FMUL R75, R80, R75 ;  /* 0x0000004b504b7220 */ /* 0x000fe20000400000 */
[----:B------:R-:W-:Y:S01]  /*c350*/  @!P2 LOP3.LUT R201, R201, 0xfefffff8, RZ, 0xc0, !PT ;  /* 0xfefffff8c9c9a812 */ /* 0x000fe200078ec0ff */
[----:B------:R-:W-:Y:S01]  /*c360*/  FMUL R76, R81, R76 ;  /* 0x0000004c514c7220 */ /* 0x000fe20000400000 */
[----:B------:R-:W-:Y:S01]  /*c370*/  FSEL R11, |R10|, R5, P1 ;  /* 0x000000050a0b7208 */ /* 0x000fe20000800200 */
[----:B------:R-:W-:Y:S01]  /*c380*/  FMUL R71, R17, 0.5 ;  /* 0x3f00000011477820 */ /* 0x000fe20000400000 */
[----:B------:R-:W-:Y:S01]  /*c390*/  FSEL R68, R139, 8.4834944573231041431e-05, P1 ;  /* 0x38b1e96a8b447808 */ /* 0x000fe20000800000 */
[----:B------:R1:W-:Y:S01]  /*c3a0*/  @!P2 SYNCS.ARRIVE.TRANS64.RED.A1T0 RZ, [R201+URZ], RZ ;  /* 0x000000ffc9ffa9a7 */ /* 0x0003e200081004ff */
[----:B------:R-:W-:Y:S01]  /*c3b0*/  FSEL R5, -R133, -0.00082130916416645050049, P1 ;  /* 0xba574d2085057808 */ /* 0x000fe20000800100 */
[----:B------:R-:W-:Y:S01]  /*c3c0*/  STS.128 [R118+0x400], R204 ;  /* 0x000400cc76007388 */ /* 0x000fe20000000c00 */
[----:B------:R-:W-:Y:S01]  /*c3d0*/  F2FP.BF16.F32.PACK_AB R75, R70, R75 ;  /* 0x0000004b464b723e */ /* 0x000fe200000010ff */
[----:B------:R-:W-:Y:S01]  /*c3e0*/  FFMA R3, R6, R3, R3 ;  /* 0x0000000306037223 */ /* 0x000fe20000000003 */
[----:B------:R-:W-:Y:S01]  /*c3f0*/  FSEL R6, R128, 0.0052134888246655464172, P1 ;  /* 0x3baad5ea80067808 */ /* 0x000fe20000800000 */
[----:B------:R-:W-:Y:S01]  /*c400*/  FADD R70, R83, 1 ;  /* 0x3f80000053467421 */ /* 0x000fe20000000000 */
[-C--:B------:R-:W-:Y:S01]  /*c410*/  IADD3 R69, PT, PT, R117, R118.reuse, RZ ;  /* 0x0000007675457210 */ /* 0x080fe20007ffe0ff */
[-C--:B------:R-:W-:Y:S01]  /*c420*/  FFMA R5, R68, R11.reuse, R5 ;  /* 0x0000000b44057223 */ /* 0x080fe20000000005 */
[----:B------:R-:W-:Y:S01]  /*c430*/  FSEL R7, -R132, -0.026868773624300956726, P1 ;  /* 0xbcdc1be784077808 */ /* 0x000fe20000800100 */
[----:B------:R-:W2:Y:S01]  /*c440*/  @P0 MUFU.EX2 R68, R3 ;  /* 0x0000000300440308 */ /* 0x000ea20000000800 */
[----:B------:R-:W-:Y:S01]  /*c450*/  FSEL R8, R129, 0.12837915122509002686, P1 ;  /* 0x3e0375d381087808 */ /* 0x000fe20000800000 */
[-C--:B------:R-:W-:Y:S01]  /*c460*/  FFMA R6, R5, R11.reuse, R6 ;  /* 0x0000000b05067223 */ /* 0x080fe20000000006 */
[----:B------:R-:W-:Y:S01]  /*c470*/  FSEL R5, R130, -0.37612664699554443359, P1 ;  /* 0xbec093ac82057808 */ /* 0x000fe20000800000 */
[----:B------:R3:W-:Y:S01]  /*c480*/  STS.128 [R69+0x400], R72 ;  /* 0x0004004845007388 */ /* 0x0007e20000000c00 */
[----:B------:R-:W-:Y:S01]  /*c490*/  LEA R120, R193, R118, 0x4 ;  /* 0x00000076c1787211 */ /* 0x000fe200078e20ff */
[----:B------:R-:W-:Y:S01]  /*c4a0*/  FFMA R7, R6, R11, R7 ;  /* 0x0000000b06077223 */ /* 0x000fe20000000007 */
[----:B------:R-:W-:Y:S01]  /*c4b0*/  FSEL R6, R131, 0.11284004896879196167, P1 ;  /* 0x3de718af83067808 */ /* 0x000fe20000800000 */
[----:B------:R-:W-:Y:S01]  /*c4c0*/  FMUL R12, R58, 0.70710676908493041992 ;  /* 0x3f3504f33a0c7820 */ /* 0x000fe20000400000 */
[----:B------:R-:W-:Y:S01]  /*c4d0*/  FMUL R71, R70, R71 ;  /* 0x0000004746477220 */ /* 0x000fe20000400000 */
[----:B------:R-:W-:Y:S01]  /*c4e0*/  FMUL R70, R18, 0.5 ;  /* 0x3f00000012467820 */ /* 0x000fe20000400000 */
[----:B------:R-:W-:Y:S01]  /*c4f0*/  FMUL R77, R23, 0.5 ;  /* 0x3f000000174d7820 */ /* 0x000fe20000400000 */
[-C--:B------:R-:W-:Y:S01]  /*c500*/  FFMA R6, R7, R11.reuse, R6 ;  /* 0x0000000b07067223 */ /* 0x080fe20000000006 */
[----:B------:R-:W-:Y:S01]  /*c510*/  FSEL R7, -R11, R10, P1 ;  /* 0x0000000a0b077208 */ /* 0x000fe20000800100 */
[----:B------:R-:W-:Y:S01]  /*c520*/  FMUL R78, R20, 0.5 ;  /* 0x3f000000144e7820 */ /* 0x000fe20000400000 */
[----:B------:R-:W-:Y:S01]  /*c530*/  F2FP.BF16.F32.PACK_AB R76, R71, R76 ;  /* 0x0000004c474c723e */ /* 0x000fe200000010ff */
[----:B------:R-:W-:Y:S01]  /*c540*/  FFMA R5, R6, R11, R5 ;  /* 0x0000000b06057223 */ /* 0x000fe20000000005 */
[----:B--2---:R-:W-:Y:S01]  /*c550*/  @P0 FADD R68, -R68, 1 ;  /* 0x3f80000044440421 */ /* 0x004fe20000000100 */
[----:B------:R-:W-:Y:S01]  /*c560*/  FMUL R77, R84, R77 ;  /* 0x0000004d544d7220 */ /* 0x000fe20000400000 */
[----:B------:R-:W-:Y:S01]  /*c570*/  FADD R71, R86, 1 ;  /* 0x3f80000056477421 */ /* 0x000fe20000000000 */
[----:B------:R-:W-:Y:S01]  /*c580*/  FFMA R8, R5, R11, R8 ;  /* 0x0000000b05087223 */ /* 0x000fe20000000008 */
[----:B------:R-:W-:Y:S01]  /*c590*/  FMUL R11, R57, 0.70710676908493041992 ;  /* 0x3f3504f3390b7820 */ /* 0x000fe20000400000 */
[----:B------:R-:W-:Y:S01]  /*c5a0*/  @P0 LOP3.LUT R3, R68, 0x80000000, R9, 0xb8, !PT ;  /* 0x8000000044030812 */ /* 0x000fe200078eb809 */
[----:B------:R-:W-:Y:S01]  /*c5b0*/  FMUL R78, R71, R78 ;  /* 0x0000004e474e7220 */ /* 0x000fe20000400000 */
[----:B------:R-:W-:Y:S01]  /*c5c0*/  FMUL R79, R22, 0.5 ;  /* 0x3f000000164f7820 */ /* 0x000fe20000400000 */
[C---:B------:R-:W-:Y:S01]  /*c5d0*/  FMUL R6, R11.reuse, R11 ;  /* 0x0000000b0b067220 */ /* 0x040fe20000400000 */
[----:B------:R-:W-:Y:S01]  /*c5e0*/  FSETP.GE.AND P0, PT, |R11|, 1.0029599666595458984, PT ;  /* 0x3f8060fe0b00780b */ /* 0x000fe20003f06200 */
[----:B------:R-:W-:Y:S01]  /*c5f0*/  FMUL R71, R21, 0.5 ;  /* 0x3f00000015477820 */ /* 0x000fe20000400000 */
[----:B------:R-:W-:Y:S01]  /*c600*/  FADD R80, R101, 1 ;  /* 0x3f80000065507421 */ /* 0x000fe20000000000 */
[----:B------:R-:W-:Y:S01]  /*c610*/  FMUL R83, R51, 0.5 ;  /* 0x3f00000033537820 */ /* 0x000fe20000400000 */
[----:B------:R-:W-:Y:S01]  /*c620*/  FSEL R14, |R11|, R6, P0 ;  /* 0x000000060b0e7208 */ /* 0x000fe20000000200 */
[----:B------:R-:W-:Y:S01]  /*c630*/  FADD R84, R113, 1 ;  /* 0x3f80000071547421 */ /* 0x000fe20000000000 */
[----:B------:R-:W-:Y:S01]  /*c640*/  FSEL R68, R139, 8.4834944573231041431e-05, P0 ;  /* 0x38b1e96a8b447808 */ /* 0x000fe20000000000 */
[----:B------:R-:W-:Y:S01]  /*c650*/  FMUL R81, R42, 0.5 ;  /* 0x3f0000002a517820 */ /* 0x000fe20000400000 */
[----:B------:R-:W-:Y:S01]  /*c660*/  FSEL R5, -R133, -0.00082130916416645050049, P0 ;  /* 0xba574d2085057808 */ /* 0x000fe20000000100 */
[----:B------:R-:W-:Y:S01]  /*c670*/  FFMA R7, R8, R7, R7 ;  /* 0x0000000708077223 */ /* 0x000fe20000000007 */
[----:B------:R-:W-:Y:S01]  /*c680*/  FSEL R6, R128, 0.0052134888246655464172, P0 ;  /* 0x3baad5ea80067808 */ /* 0x000fe20000000000 */
[----:B---3--:R-:W-:Y:S01]  /*c690*/  FADD R72, R85, 1 ;  /* 0x3f80000055487421 */ /* 0x008fe20000000000 */
[----:B------:R-:W-:Y:S01]  /*c6a0*/  FSEL R8, R131, 0.11284004896879196167, P0 ;  /* 0x3de718af83087808 */ /* 0x000fe20000000000 */
[----:B------:R-:W2:Y:S01]  /*c6b0*/  @P1 MUFU.EX2 R69, R7 ;  /* 0x0000000700451308 */ /* 0x000ea20000000800 */
[----:B------:R-:W-:Y:S01]  /*c6c0*/  FFMA R5, R68, R14, R5 ;  /* 0x0000000e44057223 */ /* 0x000fe20000000005 */
[----:B------:R-:W-:Y:S01]  /*c6d0*/  FADD R73, R82, 1 ;  /* 0x3f80000052497421 */ /* 0x000fe20000000000 */
[----:B------:R-:W-:Y:S01]  /*c6e0*/  FMUL R9, R12, R12 ;  /* 0x0000000c0c097220 */ /* 0x000fe20000400000 */
[----:B------:R-:W-:Y:S01]  /*c6f0*/  FMUL R71, R72, R71 ;  /* 0x0000004748477220 */ /* 0x000fe20000400000 */
[----:B------:R-:W-:Y:S01]  /*c700*/  FFMA R6, R5, R14, R6 ;  /* 0x0000000e05067223 */ /* 0x000fe20000000006 */
[----:B------:R-:W-:Y:S01]  /*c710*/  FSEL R5, -R132, -0.026868773624300956726, P0 ;  /* 0xbcdc1be784057808 */ /* 0x000fe20000000100 */
[----:B------:R-:W-:Y:S01]  /*c720*/  FMUL R68, R73, R70 ;  /* 0x0000004649447220 */ /* 0x000fe20000400000 */
[----:B------:R-:W-:Y:S01]  /*c730*/  FADD R70, R87, 1 ;  /* 0x3f80000057467421 */ /* 0x000fe20000000000 */
[----:B------:R-:W-:Y:S01]  /*c740*/  F2FP.BF16.F32.PACK_AB R78, R71, R78 ;  /* 0x0000004e474e723e */ /* 0x000fe200000010ff */
[----:B------:R-:W-:Y:S01]  /*c750*/  FMUL R83, R84, R83 ;  /* 0x0000005354537220 */ /* 0x000fe20000400000 */
[----:B------:R-:W-:Y:S01]  /*c760*/  FFMA R5, R6, R14, R5 ;  /* 0x0000000e06057223 */ /* 0x000fe20000000005 */
[----:B------:R-:W-:Y:S01]  /*c770*/  FSEL R6, R129, 0.12837915122509002686, P0 ;  /* 0x3e0375d381067808 */ /* 0x000fe20000000000 */
[----:B------:R-:W-:Y:S01]  /*c780*/  FMUL R79, R70, R79 ;  /* 0x0000004f464f7220 */ /* 0x000fe20000400000 */
[----:B------:R-:W-:Y:S01]  /*c790*/  F2FP.BF16.F32.PACK_AB R77, R77, R68 ;  /* 0x000000444d4d723e */ /* 0x000fe200000010ff */
[-C--:B------:R-:W-:Y:S01]  /*c7a0*/  FFMA R8, R5, R14.reuse, R8 ;  /* 0x0000000e05087223 */ /* 0x080fe20000000008 */
[----:B------:R-:W-:Y:S01]  /*c7b0*/  FSEL R5, R130, -0.37612664699554443359, P0 ;  /* 0xbec093ac82057808 */ /* 0x000fe20000000000 */
[----:B--2---:R-:W-:Y:S01]  /*c7c0*/  @P1 FADD R69, -R69, 1 ;  /* 0x3f80000045451421 */ /* 0x004fe20000000100 */
[----:B------:R-:W-:Y:S01]  /*c7d0*/  FMUL R81, R106, R81 ;  /* 0x000000516a517220 */ /* 0x000fe20000400000 */
[----:B------:R-:W-:Y:S01]  /*c7e0*/  FMUL R70, R27, 0.5 ;  /* 0x3f0000001b467820 */ /* 0x000fe20000400000 */
[----:B------:R-:W-:Y:S01]  /*c7f0*/  FADD R71, R90, 1 ;  /* 0x3f8000005a477421 */ /* 0x000fe20000000000 */
[----:B------:R-:W-:Y:S01]  /*c800*/  FFMA R5, R8, R14, R5 ;  /* 0x0000000e08057223 */ /* 0x000fe20000000005 */
[----:B------:R-:W-:Y:S01]  /*c810*/  @P1 LOP3.LUT R7, R69, 0x80000000, R10, 0xb8, !PT ;  /* 0x8000000045071812 */ /* 0x000fe200078eb80a */
[----:B------:R-:W-:Y:S01]  /*c820*/  FMUL R70, R89, R70 ;  /* 0x0000004659467220 */ /* 0x000fe20000400000 */
[----:B------:R-:W-:Y:S01]  /*c830*/  FSETP.GE.AND P1, PT, |R12|, 1.0029599666595458984, PT ;  /* 0x3f8060fe0c00780b */ /* 0x000fe20003f26200 */
[----:B------:R-:W-:Y:S01]  /*c840*/  FFMA R6, R5, R14, R6 ;  /* 0x0000000e05067223 */ /* 0x000fe20000000006 */
[----:B------:R-:W-:Y:S01]  /*c850*/  FSEL R5, -R14, R11, P0 ;  /* 0x0000000b0e057208 */ /* 0x000fe20000000100 */
[----:B------:R-:W-:Y:S01]  /*c860*/  FADD R74, R91, 1 ;  /* 0x3f8000005b4a7421 */ /* 0x000fe20000000000 */
[----:B------:R-:W-:Y:S01]  /*c870*/  FSEL R15, |R12|, R9, P1 ;  /* 0x000000090c0f7208 */ /* 0x000fe20000800200 */
[----:B------:R-:W-:Y:S01]  /*c880*/  FMUL R73, R26, 0.5 ;  /* 0x3f0000001a497820 */ /* 0x000fe20000400000 */
[----:B------:R-:W-:Y:S01]  /*c890*/  FSEL R69, R139, 8.4834944573231041431e-05, P1 ;  /* 0x38b1e96a8b457808 */ /* 0x000fe20000800000 */
[----:B------:R-:W-:Y:S01]  /*c8a0*/  FMUL R75, R30, 0.5 ;  /* 0x3f0000001e4b7820 */ /* 0x000fe20000400000 */
[----:B------:R-:W-:Y:S01]  /*c8b0*/  FSEL R8, -R133, -0.00082130916416645050049, P1 ;  /* 0xba574d2085087808 */ /* 0x000fe20000800100 */
[----:B------:R-:W-:Y:S01]  /*c8c0*/  FMUL R73, R92, R73 ;  /* 0x000000495c497220 */ /* 0x000fe20000400000 */
[----:B------:R-:W-:Y:S01]  /*c8d0*/  FSEL R9, R128, 0.0052134888246655464172, P1 ;  /* 0x3baad5ea80097808 */ /* 0x000fe20000800000 */
[----:B------:R-:W-:Y:S01]  /*c8e0*/  FFMA R5, R6, R5, R5 ;  /* 0x0000000506057223 */ /* 0x000fe20000000005 */
[----:B------:R-:W-:Y:S01]  /*c8f0*/  FSEL R6, -R132, -0.026868773624300956726, P1 ;  /* 0xbcdc1be784067808 */ /* 0x000fe20000800100 */
[----:B------:R-:W-:Y:S01]  /*c900*/  FFMA R8, R69, R15, R8 ;  /* 0x0000000f45087223 */ /* 0x000fe20000000008 */
[----:B------:R-:W-:Y:S01]  /*c910*/  F2FP.BF16.F32.PACK_AB R79, R70, R79 ;  /* 0x0000004f464f723e */ /* 0x000fe200000010ff */
[----:B------:R-:W2:Y:S01]  /*c920*/  @P0 MUFU.EX2 R68, R5 ;  /* 0x0000000500440308 */ /* 0x000ea20000000800 */
[----:B------:R-:W-:Y:S01]  /*c930*/  FMUL R69, R24, 0.5 ;  /* 0x3f00000018457820 */ /* 0x000fe20000400000 */
[----:B------:R-:W-:Y:S01]  /*c940*/  FFMA R9, R8, R15, R9 ;  /* 0x0000000f08097223 */ /* 0x000fe20000000009 */
[----:B------:R-:W-:Y:S01]  /*c950*/  FSEL R8, R130, -0.37612664699554443359, P1 ;  /* 0xbec093ac82087808 */ /* 0x000fe20000800000 */
[----:B------:R-:W-:Y:S01]  /*c960*/  FMUL R70, R25, 0.5 ;  /* 0x3f00000019467820 */ /* 0x000fe20000400000 */
[----:B------:R-:W-:Y:S01]  /*c970*/  FMUL R69, R88, R69 ;  /* 0x0000004558457220 */ /* 0x000fe20000400000 */
[----:B------:R-:W-:Y:S01]  /*c980*/  FFMA R6, R9, R15, R6 ;  /* 0x0000000f09067223 */ /* 0x000fe20000000006 */
[----:B------:R-:W-:Y:S01]  /*c990*/  FSEL R9, R131, 0.11284004896879196167, P1 ;  /* 0x3de718af83097808 */ /* 0x000fe20000800000 */
[----:B------:R-:W-:Y:S01]  /*c9a0*/  FMUL R70, R71, R70 ;  /* 0x0000004647467220 */ /* 0x000fe20000400000 */
[----:B------:R3:W-:Y:S01]  /*c9b0*/  STS.128 [R120+0x400], R76 ;  /* 0x0004004c78007388 */ /* 0x0007e20000000c00 */
[----:B------:R-:W-:Y:S01]  /*c9c0*/  FMUL R75, R94, R75 ;  /* 0x0000004b5e4b7220 */ /* 0x000fe20000400000 */
[----:B------:R-:W-:Y:S01]  /*c9d0*/  FMUL R71, R28, 0.5 ;  /* 0x3f0000001c477820 */ /* 0x000fe20000400000 */
[----:B------:R-:W-:Y:S01]  /*c9e0*/  FFMA R9, R6, R15, R9 ;  /* 0x0000000f06097223 */ /* 0x000fe20000000009 */
[----:B------:R-:W-:Y:S01]  /*c9f0*/  F2FP.BF16.F32.PACK_AB R72, R70, R69 ;  /* 0x000000454648723e */ /* 0x000fe200000010ff */
[----:B------:R-:W-:Y:S01]  /*ca00*/  FMUL R13, R63, 0.70710676908493041992 ;  /* 0x3f3504f33f0d7820 */ /* 0x000fe20000400000 */
[----:B------:R-:W-:Y:S01]  /*ca10*/  FSEL R6, -R15, R12, P1 ;  /* 0x0000000c0f067208 */ /* 0x000fe20000800100 */
[-C--:B------:R-:W-:Y:S01]  /*ca20*/  FFMA R8, R9, R15.reuse, R8 ;  /* 0x0000000f09087223 */ /* 0x080fe20000000008 */
[----:B------:R-:W-:Y:S01]  /*ca30*/  FSEL R9, R129, 0.12837915122509002686, P1 ;  /* 0x3e0375d381097808 */ /* 0x000fe20000800000 */
[----:B--2---:R-:W-:Y:S01]  /*ca40*/  @P0 FADD R70, -R68, 1 ;  /* 0x3f80000044460421 */ /* 0x004fe20000000100 */
[----:B------:R-:W-:Y:S01]  /*ca50*/  FMUL R69, R31, 0.5 ;  /* 0x3f0000001f457820 */ /* 0x000fe20000400000 */
[----:B------:R-:W-:Y:S01]  /*ca60*/  FADD R82, R103, 1 ;  /* 0x3f80000067527421 */ /* 0x000fe20000000000 */
[----:B------:R-:W-:Y:S01]  /*ca70*/  FMUL R84, R49, 0.5 ;  /* 0x3f00000031547820 */ /* 0x000fe20000400000 */
[----:B------:R-:W-:Y:S01]  /*ca80*/  FFMA R9, R8, R15, R9 ;  /* 0x0000000f08097223 */ /* 0x000fe20000000009 */
[----:B------:R-:W-:Y:S01]  /*ca90*/  @P0 LOP3.LUT R5, R70, 0x80000000, R11, 0xb8, !PT ;  /* 0x8000000046050812 */ /* 0x000fe200078eb80b */
[C---:B------:R-:W-:Y:S01]  /*caa0*/  FMUL R8, R13.reuse, R13 ;  /* 0x0000000d0d087220 */ /* 0x040fe20000400000 */
[----:B------:R-:W-:Y:S01]  /*cab0*/  FSETP.GE.AND P0, PT, |R13|, 1.0029599666595458984, PT ;  /* 0x3f8060fe0d00780b */ /* 0x000fe20003f06200 */
[----:B------:R-:W-:Y:S01]  /*cac0*/  FFMA R6, R9, R6, R6 ;  /* 0x0000000609067223 */ /* 0x000fe20000000006 */
[----:B------:R-:W-:Y:S01]  /*cad0*/  FMUL R68, R74, R69 ;  /* 0x000000454a447220 */ /* 0x000fe20000400000 */
[----:B------:R-:W-:Y:S01]  /*cae0*/  FMUL R74, R29, 0.5 ;  /* 0x3f0000001d4a7820 */ /* 0x000fe20000400000 */
[----:B------:R-:W-:Y:S01]  /*caf0*/  FSEL R15, |R13|, R8, P0 ;  /* 0x000000080d0f7208 */ /* 0x000fe20000000200 */
[----:B------:R-:W-:Y:S01]  /*cb00*/  FMUL R85, R55, 0.5 ;  /* 0x3f00000037557820 */ /* 0x000fe20000400000 */
[----:B------:R-:W-:Y:S01]  /*cb10*/  FSEL R69, R139, 8.4834944573231041431e-05, P0 ;  /* 0x38b1e96a8b457808 */ /* 0x000fe20000000000 */
[----:B------:R-:W-:Y:S01]  /*cb20*/  FMUL R74, R95, R74 ;  /* 0x0000004a5f4a7220 */ /* 0x000fe20000400000 */
[----:B------:R-:W-:Y:S01]  /*cb30*/  FSEL R8, -R133, -0.00082130916416645050049, P0 ;  /* 0xba574d2085087808 */ /* 0x000fe20000000100 */
[----:B------:R-:W2:Y:S01]  /*cb40*/  @P1 MUFU.EX2 R70, R6 ;  /* 0x0000000600461308 */ /* 0x000ea20000000800 */
[----:B------:R-:W-:Y:S01]  /*cb50*/  FSEL R9, R128, 0.0052134888246655464172, P0 ;  /* 0x3baad5ea80097808 */ /* 0x000fe20000000000 */
[----:B------:R-:W-:Y:S01]  /*cb60*/  FADD R86, R115, 1 ;  /* 0x3f80000073567421 */ /* 0x000fe20000000000 */
[----:B------:R-:W-:Y:S01]  /*cb70*/  FSEL R10, -R132, -0.026868773624300956726, P0 ;  /* 0xbcdc1be7840a7808 */ /* 0x000fe20000000100 */
[----:B------:R-:W-:Y:S01]  /*cb80*/  FFMA R8, R69, R15, R8 ;  /* 0x0000000f45087223 */ /* 0x000fe20000000008 */
[----:B------:R-:W-:Y:S01]  /*cb90*/  FSEL R11, R131, 0.11284004896879196167, P0 ;  /* 0x3de718af830b7808 */ /* 0x000fe20000000000 */
[----:B---3--:R-:W-:Y:S01]  /*cba0*/  FADD R76, R93, 1 ;  /* 0x3f8000005d4c7421 */ /* 0x008fe20000000000 */
[----:B------:R-:W-:Y:S01]  /*cbb0*/  F2FP.BF16.F32.PACK_AB R73, R68, R73 ;  /* 0x000000494449723e */ /* 0x000fe200000010ff */
[----:B------:R-:W-:Y:S01]  /*cbc0*/  FFMA R9, R8, R15, R9 ;  /* 0x0000000f08097223 */ /* 0x000fe20000000009 */
[----:B------:R-:W-:Y:S01]  /*cbd0*/  FSEL R8, R130, -0.37612664699554443359, P0 ;  /* 0xbec093ac82087808 */ /* 0x000fe20000000000 */
[----:B------:R-:W-:Y:S01]  /*cbe0*/  FMUL R71, R76, R71 ;  /* 0x000000474c477220 */ /* 0x000fe20000400000 */
[----:B------:R-:W-:Y:S01]  /*cbf0*/  IADD3 R120, PT, PT, R117, R120, RZ ;  /* 0x0000007875787210 */ /* 0x000fe20007ffe0ff */
[----:B------:R-:W-:Y:S01]  /*cc00*/  FFMA R10, R9, R15, R10 ;  /* 0x0000000f090a7223 */ /* 0x000fe2000000000a */
[----:B------:R-:W-:Y:S01]  /*cc10*/  FSEL R9, R129, 0.12837915122509002686, P0 ;  /* 0x3e0375d381097808 */ /* 0x000fe20000000000 */
[----:B------:R-:W-:Y:S01]  /*cc20*/  FMUL R14, R60, 0.70710676908493041992 ;  /* 0x3f3504f33c0e7820 */ /* 0x000fe20000400000 */
[----:B------:R-:W-:Y:S01]  /*cc30*/  F2FP.BF16.F32.PACK_AB R74, R74, R71 ;  /* 0x000000474a4a723e */ /* 0x000fe200000010ff */
[----:B------:R-:W-:Y:S01]  /*cc40*/  FFMA R11, R10, R15, R11 ;  /* 0x0000000f0a0b7223 */ /* 0x000fe2000000000b */
[----:B--2---:R-:W-:Y:S01]  /*cc50*/  @P1 FADD R69, -R70, 1 ;  /* 0x3f80000046451421 */ /* 0x004fe20000000100 */
[----:B------:R-:W-:Y:S01]  /*cc60*/  FADD R76, R97, 1 ;  /* 0x3f800000614c7421 */ /* 0x000fe20000000000 */
[----:B------:R-:W-:Y:S01]  /*cc70*/  FMUL R86, R86, R85 ;  /* 0x0000005556567220 */ /* 0x000fe20000400000 */
[-C--:B------:R-:W-:Y:S01]  /*cc80*/  FFMA R8, R11, R15.reuse, R8 ;  /* 0x0000000f0b087223 */ /* 0x080fe20000000008 */
[----:B------:R-:W-:Y:S01]  /*cc90*/  FMUL R68, R35, 0.5 ;  /* 0x3f00000023447820 */ /* 0x000fe20000400000 */
[----:B------:R-:W-:Y:S01]  /*cca0*/  @P1 LOP3.LUT R6, R69, 0x80000000, R12, 0xb8, !PT ;  /* 0x8000000045061812 */ /* 0x000fe200078eb80c */
[C---:B------:R-:W-:Y:S01]  /*ccb0*/  FMUL R11, R14.reuse, R14 ;  /* 0x0000000e0e0b7220 */ /* 0x040fe20000400000 */
[----:B------:R-:W-:Y:S01]  /*ccc0*/  FSETP.GE.AND P1, PT, |R14|, 1.0029599666595458984, PT ;  /* 0x3f8060fe0e00780b */ /* 0x000fe20003f26200 */
[----:B------:R-:W-:Y:S01]  /*ccd0*/  FADD R71, R96, 1 ;  /* 0x3f80000060477421 */ /* 0x000fe20000000000 */
[----:B------:R-:W-:Y:S01]  /*cce0*/  FFMA R9, R8, R15, R9 ;  /* 0x0000000f08097223 */ /* 0x000fe20000000009 */
[----:B------:R-:W-:Y:S01]  /*ccf0*/  FSEL R8, -R15, R13, P0 ;  /* 0x0000000d0f087208 */ /* 0x000fe20000000100 */
[----:B------:R-:W-:Y:S01]  /*cd00*/  FMUL R70, R32, 0.5 ;  /* 0x3f00000020467820 */ /* 0x000fe20000400000 */
[----:B------:R-:W-:Y:S01]  /*cd10*/  FSEL R11, |R14|, R11, P1 ;  /* 0x0000000b0e0b7208 */ /* 0x000fe20000800200 */
[----:B------:R-:W-:Y:S01]  /*cd20*/  FMUL R68, R71, R68 ;  /* 0x0000004447447220 */ /* 0x000fe20000400000 */
[----:B------:R-:W-:Y:S01]  /*cd30*/  FSEL R69, R139, 8.4834944573231041431e-05, P1 ;  /* 0x38b1e96a8b457808 */ /* 0x000fe20000800000 */
[----:B------:R-:W-:Y:S01]  /*cd40*/  FMUL R71, R33, 0.5 ;  /* 0x3f00000021477820 */ /* 0x000fe20000400000 */
[----:B------:R-:W-:Y:S01]  /*cd50*/  FSEL R10, -R133, -0.00082130916416645050049, P1 ;  /* 0xba574d20850a7808 */ /* 0x000fe20000800100 */
[----:B------:R-:W-:Y:S01]  /*cd60*/  FFMA R8, R9, R8, R8 ;  /* 0x0000000809087223 */ /* 0x000fe20000000008 */
[----:B------:R-:W-:Y:S01]  /*cd70*/  FSEL R9, R128, 0.0052134888246655464172, P1 ;  /* 0x3baad5ea80097808 */ /* 0x000fe20000800000 */
[----:B------:R-:W-:Y:S01]  /*cd80*/  FMUL R71, R76, R71 ;  /* 0x000000474c477220 */ /* 0x000fe20000400000 */
[----:B------:R-:W-:Y:S01]  /*cd90*/  F2FP.BF16.F32.PACK_AB R75, R68, R75 ;  /* 0x0000004b444b723e */ /* 0x000fe200000010ff */
[-C--:B------:R-:W-:Y:S01]  /*cda0*/  FFMA R10, R69, R11.reuse, R10 ;  /* 0x0000000b450a7223 */ /* 0x080fe2000000000a */
[----:B------:R-:W-:Y:S01]  /*cdb0*/  FSEL R12, -R132, -0.026868773624300956726, P1 ;  /* 0xbcdc1be7840c7808 */ /* 0x000fe20000800100 */
[----:B------:R-:W2:Y:S01]  /*cdc0*/  @P0 MUFU.EX2 R68, R8 ;  /* 0x0000000800440308 */ /* 0x000ea20000000800 */
[----:B------:R-:W-:Y:S01]  /*cdd0*/  FMUL R15, R61, 0.70710676908493041992 ;  /* 0x3f3504f33d0f7820 */ /* 0x000fe20000400000 */
[-C--:B------:R-:W-:Y:S01]  /*cde0*/  FFMA R9, R10, R11.reuse, R9 ;  /* 0x0000000b0a097223 */ /* 0x080fe20000000009 */
[----:B------:R-:W-:Y:S01]  /*cdf0*/  FSEL R10, R130, -0.37612664699554443359, P1 ;  /* 0xbec093ac820a7808 */ /* 0x000fe20000800000 */
[----:B------:R-:W-:Y:S01]  /*ce00*/  FADD R77, R98, 1 ;  /* 0x3f800000624d7421 */ /* 0x000fe20000000000 */
[----:B------:R-:W-:Y:S01]  /*ce10*/  FMUL R69, R34, 0.5 ;  /* 0x3f00000022457820 */ /* 0x000fe20000400000 */
[-C--:B------:R-:W-:Y:S01]  /*ce20*/  FFMA R12, R9, R11.reuse, R12 ;  /* 0x0000000b090c7223 */ /* 0x080fe2000000000c */
[----:B------:R-:W-:Y:S01]  /*ce30*/  FSEL R9, R131, 0.11284004896879196167, P1 ;  /* 0x3de718af83097808 */ /* 0x000fe20000800000 */
[----:B------:R-:W-:Y:S01]  /*ce40*/  FMUL R70, R77, R70 ;  /* 0x000000464d467220 */ /* 0x000fe20000400000 */
[----:B------:R1:W-:Y:S01]  /*ce50*/  STS.128 [R120+0x400], R72 ;  /* 0x0004004878007388 */ /* 0x0003e20000000c00 */
[----:B------:R-:W-:Y:S01]  /*ce60*/  FMUL R77, R39, 0.5 ;  /* 0x3f000000274d7820 */ /* 0x000fe20000400000 */
[----:B------:R-:W-:Y:S01]  /*ce70*/  FADD R78, R99, 1 ;  /* 0x3f800000634e7421 */ /* 0x000fe20000000000 */
[----:B------:R-:W-:Y:S01]  /*ce80*/  FFMA R9, R12, R11, R9 ;  /* 0x0000000b0c097223 */ /* 0x000fe20000000009 */
[----:B------:R-:W-:Y:S01]  /*ce90*/  FSEL R12, -R11, R14, P1 ;  /* 0x0000000e0b0c7208 */ /* 0x000fe20000800100 */
[----:B------:R-:W-:Y:S01]  /*cea0*/  FMUL R80, R80, R77 ;  /* 0x0000004d50507220 */ /* 0x000fe20000400000 */
[----:B------:R-:W-:Y:S01]  /*ceb0*/  F2FP.BF16.F32.PACK_AB R76, R71, R70 ;  /* 0x00000046474c723e */ /* 0x000fe200000010ff */
[----:B------:R-:W-:Y:S01]  /*cec0*/  FFMA R10, R9, R11, R10 ;  /* 0x0000000b090a7223 */ /* 0x000fe2000000000a */
[----:B------:R-:W-:Y:S01]  /*ced0*/  FSEL R9, R129, 0.12837915122509002686, P1 ;  /* 0x3e0375d381097808 */ /* 0x000fe20000800000 */
[----:B--2---:R-:W-:Y:S01]  /*cee0*/  @P0 FADD R68, -R68, 1 ;  /* 0x3f80000044440421 */ /* 0x004fe20000000100 */
[----:B------:R-:W-:Y:S01]  /*cef0*/  FMUL R69, R78, R69 ;  /* 0x000000454e457220 */ /* 0x000fe20000400000 */
[----:B------:R-:W-:Y:S01]  /*cf00*/  FMUL R78, R36, 0.5 ;  /* 0x3f000000244e7820 */ /* 0x000fe20000400000 */
[----:B------:R-:W-:Y:S01]  /*cf10*/  FADD R71, R100, 1 ;  /* 0x3f80000064477421 */ /* 0x000fe20000000000 */
[----:B------:R-:W-:Y:S01]  /*cf20*/  FFMA R9, R10, R11, R9 ;  /* 0x0000000b0a097223 */ /* 0x000fe20000000009 */
[----:B------:R-:W-:Y:S01]  /*cf30*/  @P0 LOP3.LUT R8, R68, 0x80000000, R13, 0xb8, !PT ;  /* 0x8000000044080812 */ /* 0x000fe200078eb80d */
[C---:B------:R-:W-:Y:S01]  /*cf40*/  FMUL R10, R15.reuse, R15 ;  /* 0x0000000f0f0a7220 */ /* 0x040fe20000400000 */
[----:B------:R-:W-:Y:S01]  /*cf50*/  FSETP.GE.AND P0, PT, |R15|, 1.0029599666595458984, PT ;  /* 0x3f8060fe0f00780b */ /* 0x000fe20003f06200 */
[----:B------:R-:W-:Y:S01]  /*cf60*/  FFMA R12, R9, R12, R12 ;  /* 0x0000000c090c7223 */ /* 0x000fe2000000000c */
[----:B------:R-:W-:Y:S01]  /*cf70*/  F2FP.BF16.F32.PACK_AB R77, R80, R69 ;  /* 0x00000045504d723e */ /* 0x000fe200000010ff */
[----:B------:R-:W-:Y:S01]  /*cf80*/  FMUL R78, R71, R78 ;  /* 0x0000004e474e7220 */ /* 0x000fe20000400000 */
[----:B------:R-:W-:Y:S01]  /*cf90*/  FSEL R16, |R15|, R10, P0 ;  /* 0x0000000a0f107208 */ /* 0x000fe20000000200 */
[----:B------:R-:W-:Y:S01]  /*cfa0*/  FMUL R80, R38, 0.5 ;  /* 0x3f00000026507820 */ /* 0x000fe20000400000 */
[----:B------:R-:W-:Y:S01]  /*cfb0*/  FSEL R68, R139, 8.4834944573231041431e-05, P0 ;  /* 0x38b1e96a8b447808 */ /* 0x000fe20000000000 */
[----:B------:R-:W-:Y:S01]  /*cfc0*/  FADD R71, R104, 1 ;  /* 0x3f80000068477421 */ /* 0x000fe20000000000 */
[----:B------:R-:W-:Y:S01]  /*cfd0*/  FSEL R9, -R133, -0.00082130916416645050049, P0 ;  /* 0xba574d2085097808 */ /* 0x000fe20000000100 */
[----:B------:R-:W2:Y:S01]  /*cfe0*/  @P1 MUFU.EX2 R70, R12 ;  /* 0x0000000c00461308 */ /* 0x000ea20000000800 */
[----:B------:R-:W-:Y:S01]  /*cff0*/  FSEL R10, R128, 0.0052134888246655464172, P0 ;  /* 0x3baad5ea800a7808 */ /* 0x000fe20000000000 */
[----:B------:R-:W-:Y:S01]  /*d000*/  FMUL R80, R71, R80 ;  /* 0x0000005047507220 */ /* 0x000fe20000400000 */
[----:B------:R-:W-:Y:S01]  /*d010*/  FSEL R11, -R132, -0.026868773624300956726, P0 ;  /* 0xbcdc1be7840b7808 */ /* 0x000fe20000000100 */
[-C--:B------:R-:W-:Y:S01]  /*d020*/  FFMA R9, R68, R16.reuse, R9 ;  /* 0x0000001044097223 */ /* 0x080fe20000000009 */
[----:B------:R-:W-:Y:S01]  /*d030*/  FMUL R79, R43, 0.5 ;  /* 0x3f0000002b4f7820 */ /* 0x000fe20000400000 */
[----:B------:R-:W-:Y:S01]  /*d040*/  FMUL R69, R37, 0.5 ;  /* 0x3f00000025457820 */ /* 0x000fe20000400000 */
[----:B------:R-:W-:Y:S01]  /*d050*/  FMUL R68, R40, 0.5 ;  /* 0x3f00000028447820 */ /* 0x000fe20000400000 */
[-C--:B------:R-:W-:Y:S01]  /*d060*/  FFMA R10, R9, R16.reuse, R10 ;  /* 0x00000010090a7223 */ /* 0x080fe2000000000a */
[----:B------:R-:W-:Y:S01]  /*d070*/  FSEL R9, R130, -0.37612664699554443359, P0 ;  /* 0xbec093ac82097808 */ /* 0x000fe20000000000 */
[----:B------:R-:W-:Y:S01]  /*d080*/  FMUL R79, R82, R79 ;  /* 0x0000004f524f7220 */ /* 0x000fe20000400000 */
[----:B------:R-:W-:Y:S01]  /*d090*/  FMUL R69, R102, R69 ;  /* 0x0000004566457220 */ /* 0x000fe20000400000 */
[----:B------:R-:W-:Y:S01]  /*d0a0*/  FFMA R11, R10, R16, R11 ;  /* 0x000000100a0b7223 */ /* 0x000fe2000000000b */
[----:B------:R-:W-:Y:S01]  /*d0b0*/  FSEL R10, R131, 0.11284004896879196167, P0 ;  /* 0x3de718af830a7808 */ /* 0x000fe20000000000 */
[----:B------:R-:W-:Y:S01]  /*d0c0*/  FMUL R82, R45, 0.5 ;  /* 0x3f0000002d527820 */ /* 0x000fe20000400000 */
[----:B------:R-:W-:Y:S01]  /*d0d0*/  F2FP.BF16.F32.PACK_AB R79, R79, R80 ;  /* 0x000000504f4f723e */ /* 0x000fe200000010ff */
[----:B------:R-:W-:Y:S01]  /*d0e0*/  FMUL R80, R105, R68 ;  /* 0x0000004469507220 */ /* 0x000fe20000400000 */
[----:B------:R-:W-:Y:S01]  /*d0f0*/  F2FP.BF16.F32.PACK_AB R78, R69, R78 ;  /* 0x0000004e454e723e */ /* 0x000fe200000010ff */
[----:B------:R-:W-:Y:S01]  /*d100*/  FFMA R10, R11, R16, R10 ;  /* 0x000000100b0a7223 */ /* 0x000fe2000000000a */
[----:B------:R-:W-:Y:S01]  /*d110*/  FSEL R11, -R16, R15, P0 ;  /* 0x0000000f100b7208 */ /* 0x000fe20000000100 */
[----:B--2---:R-:W-:Y:S01]  /*d120*/  @P1 FADD R71, -R70, 1 ;  /* 0x3f80000046471421 */ /* 0x004fe20000000100 */
[----:B------:R-:W-:Y:S01]  /*d130*/  FMUL R82, R109, R82 ;  /* 0x000000526d527220 */ /* 0x000fe20000400000 */
[-C--:B------:R-:W-:Y:S01]  /*d140*/  FFMA R9, R10, R16.reuse, R9 ;  /* 0x000000100a097223 */ /* 0x080fe20000000009 */
[----:B------:R-:W-:Y:S01]  /*d150*/  FSEL R10, R129, 0.12837915122509002686, P0 ;  /* 0x3e0375d3810a7808 */ /* 0x000fe20000000000 */
[----:B------:R-:W-:Y:S01]  /*d160*/  FMUL R69, R41, 0.5 ;  /* 0x3f00000029457820 */ /* 0x000fe20000400000 */
[----:B------:R-:W-:Y:S01]  /*d170*/  @P1 LOP3.LUT R12, R71, 0x80000000, R14, 0xb8, !PT ;  /* 0x80000000470c1812 */ /* 0x000fe200078eb80e */
[----:B------:R-:W-:Y:S01]  /*d180*/  FMUL R14, R62, 0.70710676908493041992 ;  /* 0x3f3504f33e0e7820 */ /* 0x000fe20000400000 */
[----:B------:R-:W-:Y:S01]  /*d190*/  FADD R68, R107, 1 ;  /* 0x3f8000006b447421 */ /* 0x000fe20000000000 */
[----:B------:R-:W-:Y:S01]  /*d1a0*/  FFMA R10, R9, R16, R10 ;  /* 0x00000010090a7223 */ /* 0x000fe2000000000a */
[----:B------:R-:W-:Y:S01]  /*d1b0*/  FMUL R70, R47, 0.5 ;  /* 0x3f0000002f467820 */ /* 0x000fe20000400000 */
[C---:B------:R-:W-:Y:S01]  /*d1c0*/  FMUL R9, R14.reuse, R14 ;  /* 0x0000000e0e097220 */ /* 0x040fe20000400000 */
[----:B------:R-:W-:Y:S01]  /*d1d0*/  FSETP.GE.AND P1, PT, |R14|, 1.0029599666595458984, PT ;  /* 0x3f8060fe0e00780b */ /* 0x000fe20003f26200 */
[----:B------:R-:W-:Y:S01]  /*d1e0*/  FMUL R69, R68, R69 ;  /* 0x0000004544457220 */ /* 0x000fe20000400000 */
[----:B------:R-:W-:Y:S01]  /*d1f0*/  FADD R71, R108, 1 ;  /* 0x3f8000006c477421 */ /* 0x000fe20000000000 */
[----:B------:R-:W-:Y:S01]  /*d200*/  FADD R85, R0, 1 ;  /* 0x3f80000000557421 */ /* 0x000fe20000000000 */
[----:B------:R-:W-:Y:S01]  /*d210*/  FSEL R16, |R14|, R9, P1 ;  /* 0x000000090e107208 */ /* 0x000fe20000800200 */
[----:B------:R-:W-:Y:S01]  /*d220*/  FADD R0, R4, 1 ;  /* 0x3f80000004007421 */ /* 0x000fe20000000000 */
[----:B------:R-:W-:Y:S01]  /*d230*/  FSEL R68, R139, 8.4834944573231041431e-05, P1 ;  /* 0x38b1e96a8b447808 */ /* 0x000fe20000800000 */
[----:B------:R-:W-:Y:S01]  /*d240*/  FMUL R70, R71, R70 ;  /* 0x0000004647467220 */ /* 0x000fe20000400000 */
[----:B------:R-:W-:Y:S01]  /*d250*/  FSEL R9, -R133, -0.00082130916416645050049, P1 ;  /* 0xba574d2085097808 */ /* 0x000fe20000800100 */
[----:B------:R-:W-:Y:S01]  /*d260*/  FFMA R11, R10, R11, R11 ;  /* 0x0000000b0a0b7223 */ /* 0x000fe2000000000b */
[----:B------:R-:W-:Y:S01]  /*d270*/  FSEL R10, R128, 0.0052134888246655464172, P1 ;  /* 0x3baad5ea800a7808 */ /* 0x000fe20000800000 */
[----:B------:R-:W-:Y:S01]  /*d280*/  FMUL R71, R44, 0.5 ;  /* 0x3f0000002c477820 */ /* 0x000fe20000400000 */
[----:B------:R-:W-:Y:S01]  /*d290*/  FSEL R13, -R132, -0.026868773624300956726, P1 ;  /* 0xbcdc1be7840d7808 */ /* 0x000fe20000800100 */
[----:B------:R-:W-:Y:S01]  /*d2a0*/  FFMA R9, R68, R16, R9 ;  /* 0x0000001044097223 */ /* 0x000fe20000000009 */
[----:B------:R-:W-:Y:S01]  /*d2b0*/  F2FP.BF16.F32.PACK_AB R80, R69, R80 ;  /* 0x000000504550723e */ /* 0x000fe200000010ff */
[----:B------:R-:W2:Y:S01]  /*d2c0*/  @P0 MUFU.EX2 R68, R11 ;  /* 0x0000000b00440308 */ /* 0x000ea20000000800 */
[----:B------:R-:W-:Y:S01]  /*d2d0*/  F2FP.BF16.F32.PACK_AB R81, R70, R81 ;  /* 0x000000514651723e */ /* 0x000fe200000010ff */
[-C--:B------:R-:W-:Y:S01]  /*d2e0*/  FFMA R10, R9, R16.reuse, R10 ;  /* 0x00000010090a7223 */ /* 0x080fe2000000000a */
[----:B------:R-:W-:Y:S01]  /*d2f0*/  FSEL R9, R130, -0.37612664699554443359, P1 ;  /* 0xbec093ac82097808 */ /* 0x000fe20000800000 */
[----:B------:R-:W-:Y:S01]  /*d300*/  FMUL R17, R67, 0.70710676908493041992 ;  /* 0x3f3504f343117820 */ /* 0x000fe20000400000 */
[----:B------:R-:W-:Y:S01]  /*d310*/  FMUL R71, R110, R71 ;  /* 0x000000476e477220 */ /* 0x000fe20000400000 */
[-C--:B------:R-:W-:Y:S01]  /*d320*/  FFMA R13, R10, R16.reuse, R13 ;  /* 0x000000100a0d7223 */ /* 0x080fe2000000000d */
[----:B------:R-:W-:Y:S01]  /*d330*/  FSEL R10, R131, 0.11284004896879196167, P1 ;  /* 0x3de718af830a7808 */ /* 0x000fe20000800000 */
[----:B------:R-:W-:Y:S01]  /*d340*/  FMUL R69, R48, 0.5 ;  /* 0x3f00000030457820 */ /* 0x000fe20000400000 */
[----:B------:R-:W-:Y:S01]  /*d350*/  FMUL R70, R46, 0.5 ;  /* 0x3f0000002e467820 */ /* 0x000fe20000400000 */
[----:B------:R-:W-:Y:S01]  /*d360*/  F2FP.BF16.F32.PACK_AB R82, R82, R71 ;  /* 0x000000475252723e */ /* 0x000fe200000010ff */
[----:B------:R-:W-:Y:S01]  /*d370*/  FADD R71, R114, 1 ;  /* 0x3f80000072477421 */ /* 0x000fe20000000000 */
[----:B------:R-:W-:Y:S01]  /*d380*/  FFMA R10, R13, R16, R10 ;  /* 0x000000100d0a7223 */ /* 0x000fe2000000000a */
[----:B------:R-:W-:Y:S01]  /*d390*/  FSEL R13, -R16, R14, P1 ;  /* 0x0000000e100d7208 */ /* 0x000fe20000800100 */
[----:B------:R-:W-:Y:S01]  /*d3a0*/  FMUL R69, R112, R69 ;  /* 0x0000004570457220 */ /* 0x000fe20000400000 */
[----:B------:R-:W-:Y:S01]  /*d3b0*/  FMUL R84, R71, R84 ;  /* 0x0000005447547220 */ /* 0x000fe20000400000 */
        /* <DEDUP_REMOVED lines=10> */
[----:B------:R-:W-:Y:S01]  /*d460*/  FMUL R71, R116, R71 ;  /* 0x0000004774477220 */ /* 0x000fe20000400000 */
[----:B------:R-:W-:Y:S01]  /*d470*/  F2FP.BF16.F32.PACK_AB R83, R83, R70 ;  /* 0x000000465353723e */ /* 0x000fe200000010ff */
[----:B------:R-:W-:Y:S01]  /*d480*/  FFMA R13, R10, R13, R13 ;  /* 0x0000000d0a0d7223 */ /* 0x000fe2000000000d */
[----:B------:R-:W-:Y:S01]  /*d490*/  FSEL R68, R139, 8.4834944573231041431e-05, P0 ;  /* 0x38b1e96a8b447808 */ /* 0x000fe20000000000 */
[----:B------:R-:W-:Y:S01]  /*d4a0*/  FMUL R70, R52, 0.5 ;  /* 0x3f00000034467820 */ /* 0x000fe20000400000 */
[----:B------:R-:W-:Y:S01]  /*d4b0*/  FSEL R9, -R133, -0.00082130916416645050049, P0 ;  /* 0xba574d2085097808 */ /* 0x000fe20000000100 */
[----:B------:R-:W-:Y:S01]  /*d4c0*/  FADD R89, R7, 1 ;  /* 0x3f80000007597421 */ /* 0x000fe20000000000 */
[----:B------:R-:W-:Y:S01]  /*d4d0*/  FSEL R16, |R17|, R16, P0 ;  /* 0x0000001011107208 */ /* 0x000fe20000000200 */
[----:B------:R-:W-:Y:S01]  /*d4e0*/  FMUL R70, R85, R70 ;  /* 0x0000004655467220 */ /* 0x000fe20000400000 */
[----:B------:R-:W-:Y:S01]  /*d4f0*/  FSEL R10, R128, 0.0052134888246655464172, P0 ;  /* 0x3baad5ea800a7808 */ /* 0x000fe20000000000 */
[----:B------:R-:W-:Y:S01]  /*d500*/  FADD R85, R2, 1 ;  /* 0x3f80000002557421 */ /* 0x000fe20000000000 */
[----:B------:R-:W-:Y:S01]  /*d510*/  FSEL R15, -R132, -0.026868773624300956726, P0 ;  /* 0xbcdc1be7840f7808 */ /* 0x000fe20000000100 */
[-C--:B------:R-:W-:Y:S01]  /*d520*/  FFMA R9, R68, R16.reuse, R9 ;  /* 0x0000001044097223 */ /* 0x080fe20000000009 */
[----:B------:R-:W-:Y:S01]  /*d530*/  F2FP.BF16.F32.PACK_AB R68, R84, R69 ;  /* 0x000000455444723e */ /* 0x000fe200000010ff */
[----:B------:R-:W-:Y:S01]  /*d540*/  FMUL R84, R54, 0.5 ;  /* 0x3f00000036547820 */ /* 0x000fe20000400000 */
[----:B------:R-:W-:Y:S01]  /*d550*/  F2FP.BF16.F32.PACK_AB R69, R86, R71 ;  /* 0x000000475645723e */ /* 0x000fe200000010ff */
[-C--:B------:R-:W-:Y:S01]  /*d560*/  FFMA R10, R9, R16.reuse, R10 ;  /* 0x00000010090a7223 */ /* 0x080fe2000000000a */
[----:B------:R-:W-:Y:S01]  /*d570*/  FSEL R9, R130, -0.37612664699554443359, P0 ;  /* 0xbec093ac82097808 */ /* 0x000fe20000000000 */
[----:B------:R-:W-:Y:S01]  /*d580*/  FMUL R71, R53, 0.5 ;  /* 0x3f00000035477820 */ /* 0x000fe20000400000 */
[----:B------:R-:W2:Y:S01]  /*d590*/  @P1 MUFU.EX2 R2, R13 ;  /* 0x0000000d00021308 */ /* 0x000ea20000000800 */
[-C--:B------:R-:W-:Y:S01]  /*d5a0*/  FFMA R15, R10, R16.reuse, R15 ;  /* 0x000000100a0f7223 */ /* 0x080fe2000000000f */
[----:B------:R-:W-:Y:S01]  /*d5b0*/  FSEL R10, R131, 0.11284004896879196167, P0 ;  /* 0x3de718af830a7808 */ /* 0x000fe20000000000 */
[----:B------:R-:W-:Y:S01]  /*d5c0*/  FMUL R71, R0, R71 ;  /* 0x0000004700477220 */ /* 0x000fe20000400000 */
[----:B------:R-:W-:Y:S01]  /*d5d0*/  FSEL R0, R129, 0.12837915122509002686, P0 ;  /* 0x3e0375d381007808 */ /* 0x000fe20000000000 */
[----:B------:R-:W-:Y:S01]  /*d5e0*/  FADD R86, R5, 1 ;  /* 0x3f80000005567421 */ /* 0x000fe20000000000 */
[----:B------:R-:W-:Y:S01]  /*d5f0*/  FADD R88, R8, 1 ;  /* 0x3f80000008587421 */ /* 0x000fe20000000000 */
[----:B------:R-:W-:Y:S01]  /*d600*/  FFMA R10, R15, R16, R10 ;  /* 0x000000100f0a7223 */ /* 0x000fe2000000000a */
[----:B------:R-:W-:Y:S02]  /*d610*/  FSEL R15, -R16, R17, P0 ;  /* 0x00000011100f7208 */ /* 0x000fe40000000100 */
[----:B------:R-:W-:Y:S01]  /*d620*/  F2FP.BF16.F32.PACK_AB R70, R71, R70 ;  /* 0x000000464746723e */ /* 0x000fe200000010ff */
[----:B------:R-:W-:Y:S01]  /*d630*/  FFMA R9, R10, R16, R9 ;  /* 0x000000100a097223 */ /* 0x000fe20000000009 */
[----:B------:R-:W-:Y:S01]  /*d640*/  FMUL R71, R85, R84 ;  /* 0x0000005455477220 */ /* 0x000fe20000400000 */
[----:B------:R-:W-:Y:S01]  /*d650*/  FMUL R84, R56, 0.5 ;  /* 0x3f00000038547820 */ /* 0x000fe20000400000 */
[----:B------:R-:W-:Y:S01]  /*d660*/  FMUL R85, R57, 0.5 ;  /* 0x3f00000039557820 */ /* 0x000fe20000400000 */
[----:B------:R-:W-:Y:S02]  /*d670*/  FFMA R0, R9, R16, R0 ;  /* 0x0000001009007223 */ /* 0x000fe40000000000 */
[----:B------:R-:W-:Y:S01]  /*d680*/  FMUL R84, R89, R84 ;  /* 0x0000005459547220 */ /* 0x000fe20000400000 */
[----:B------:R-:W-:Y:S01]  /*d690*/  FMUL R85, R86, R85 ;  /* 0x0000005556557220 */ /* 0x000fe20000400000 */
[----:B------:R-:W-:Y:S01]  /*d6a0*/  FFMA R15, R0, R15, R15 ;  /* 0x0000000f000f7223 */ /* 0x000fe2000000000f */
[----:B------:R-:W-:Y:S01]  /*d6b0*/  FMUL R0, R59, 0.5 ;  /* 0x3f0000003b007820 */ /* 0x000fe20000400000 */
[----:B------:R-:W-:Y:S01]  /*d6c0*/  FMUL R86, R58, 0.5 ;  /* 0x3f0000003a567820 */ /* 0x000fe20000400000 */
[----:B------:R-:W-:Y:S01]  /*d6d0*/  FADD R89, R6, 1 ;  /* 0x3f80000006597421 */ /* 0x000fe20000000000 */
[----:B------:R-:W3:Y:S01]  /*d6e0*/  @P0 MUFU.EX2 R3, R15 ;  /* 0x0000000f00030308 */ /* 0x000ee20000000800 */
[----:B------:R-:W-:Y:S01]  /*d6f0*/  FMUL R0, R87, R0 ;  /* 0x0000000057007220 */ /* 0x000fe20000400000 */
[----:B------:R-:W-:Y:S01]  /*d700*/  FMUL R87, R63, 0.5 ;  /* 0x3f0000003f577820 */ /* 0x000fe20000400000 */
[----:B------:R-:W-:Y:S01]  /*d710*/  F2FP.BF16.F32.PACK_AB R84, R85, R84 ;  /* 0x000000545554723e */ /* 0x000fe200000010ff */
[----:B--2---:R-:W-:Y:S01]  /*d720*/  @P1 FADD R91, -R2, 1 ;  /* 0x3f800000025b1421 */ /* 0x004fe20000000100 */
[----:B------:R-:W-:Y:S01]  /*d730*/  FMUL R85, R89, R86 ;  /* 0x0000005659557220 */ /* 0x000fe20000400000 */
[----:B------:R-:W-:Y:S01]  /*d740*/  F2FP.BF16.F32.PACK_AB R71, R0, R71 ;  /* 0x000000470047723e */ /* 0x000fe200000010ff */
[----:B------:R-:W-:Y:S01]  /*d750*/  FMUL R88, R88, R87 ;  /* 0x0000005758587220 */ /* 0x000fe20000400000 */
[----:B------:R-:W-:Y:S01]  /*d760*/  FMUL R86, R61, 0.5 ;  /* 0x3f0000003d567820 */ /* 0x000fe20000400000 */
[----:B------:R-:W-:Y:S01]  /*d770*/  FMUL R0, R60, 0.5 ;  /* 0x3f0000003c007820 */ /* 0x000fe20000400000 */
[----:B------:R-:W-:Y:S01]  /*d780*/  FADD R87, R12, 1 ;  /* 0x3f8000000c577421 */ /* 0x000fe20000000000 */
[----:B------:R-:W-:Y:S01]  /*d790*/  FADD R89, R11, 1 ;  /* 0x3f8000000b597421 */ /* 0x000fe20000000000 */
[----:B------:R-:W-:Y:S02]  /*d7a0*/  F2FP.BF16.F32.PACK_AB R85, R88, R85 ;  /* 0x000000555855723e */ /* 0x000fe400000010ff */
[----:B------:R-:W-:Y:S01]  /*d7b0*/  FMUL R0, R87, R0 ;  /* 0x0000000057007220 */ /* 0x000fe20000400000 */
[----:B------:R-:W-:Y:S01]  /*d7c0*/  FMUL R89, R89, R86 ;  /* 0x0000005659597220 */ /* 0x000fe20000400000 */
[----:B------:R-:W-:Y:S01]  /*d7d0*/  FMUL R87, R67, 0.5 ;  /* 0x3f00000043577820 */ /* 0x000fe20000400000 */
[----:B---3--:R-:W-:Y:S01]  /*d7e0*/  @P0 FADD R2, -R3, 1 ;  /* 0x3f80000003020421 */ /* 0x008fe20000000100 */
[----:B------:R-:W-:Y:S02]  /*d7f0*/  IADD3 R3, PT, PT, R118, 0x400, RZ ;  /* 0x0000040076037810 */ /* 0x000fe40007ffe0ff */
[----:B------:R-:W-:Y:S02]  /*d800*/  LEA R118, R192, R118, 0x4 ;  /* 0x00000076c0767211 */ /* 0x000fe400078e20ff */
[----:B------:R-:W-:Y:S01]  /*d810*/  @P0 LOP3.LUT R15, R2, 0x80000000, R17, 0xb8, !PT ;  /* 0x80000000020f0812 */ /* 0x000fe200078eb811 */
[----:B------:R-:W-:Y:S01]  /*d820*/  FMUL R2, R62, 0.5 ;  /* 0x3f0000003e027820 */ /* 0x000fe20000400000 */
[----:B------:R-:W-:Y:S01]  /*d830*/  F2FP.BF16.F32.PACK_AB R86, R89, R0 ;  /* 0x000000005956723e */ /* 0x000fe200000010ff */
[----:B------:R1:W-:Y:S01]  /*d840*/  STS.128 [R118+0x400], R76 ;  /* 0x0004004c76007388 */ /* 0x0003e20000000c00 */
[----:B------:R-:W-:Y:S01]  /*d850*/  LEA R0, R192, R3, 0x4 ;  /* 0x00000003c0007211 */ /* 0x000fe200078e20ff */
[----:B------:R-:W-:Y:S01]  /*d860*/  FADD R88, R15, 1 ;  /* 0x3f8000000f587421 */ /* 0x000fe20000000000 */
[----:B------:R-:W-:Y:S02]  /*d870*/  @P1 LOP3.LUT R13, R91, 0x80000000, R14, 0xb8, !PT ;  /* 0x800000005b0d1812 */ /* 0x000fe400078eb80e */
[----:B------:R-:W-:Y:S01]  /*d880*/  ISETP.NE.AND P0, PT, R196, RZ, PT ;  /* 0x000000ffc400720c */ /* 0x000fe20003f05270 */
[----:B------:R-:W-:Y:S01]  /*d890*/  FMUL R87, R88, R87 ;  /* 0x0000005758577220 */ /* 0x000fe20000400000 */
[-C--:B------:R-:W-:Y:S01]  /*d8a0*/  LEA R88, R193, R0.reuse, 0x4 ;  /* 0x00000000c1587211 */ /* 0x080fe200078e20ff */
[----:B------:R-:W-:Y:S01]  /*d8b0*/  FADD R91, R13, 1 ;  /* 0x3f8000000d5b7421 */ /* 0x000fe20000000000 */
[C---:B------:R-:W-:Y:S02]  /*d8c0*/  IADD3 R0, PT, PT, R117.reuse, R0, RZ ;  /* 0x0000000075007210 */ /* 0x040fe40007ffe0ff */
[----:B------:R-:W-:Y:S01]  /*d8d0*/  IADD3 R117, PT, PT, R117, R88, RZ ;  /* 0x0000005875757210 */ /* 0x000fe20007ffe0ff */
[----:B------:R-:W-:Y:S01]  /*d8e0*/  FMUL R2, R91, R2 ;  /* 0x000000025b027220 */ /* 0x000fe20000400000 */
[----:B------:R-:W-:Y:S01]  /*d8f0*/  @!P2 IADD3 R3, PT, PT, R125, 0x1, RZ ;  /* 0x000000017d03a810 */ /* 0x000fe20007ffe0ff */
[----:B------:R1:W-:Y:S03]  /*d900*/  STS.128 [R0], R80 ;  /* 0x0000005000007388 */ /* 0x0003e60000000c00 */
[----:B------:R-:W-:Y:S02]  /*d910*/  F2FP.BF16.F32.PACK_AB R87, R87, R2 ;  /* 0x000000025757723e */ /* 0x000fe400000010ff */
[C---:B------:R-:W-:Y:S03]  /*d920*/  @!P2 ISETP.NE.AND P1, PT, R3.reuse, 0x2, PT ;  /* 0x000000020300a80c */ /* 0x040fe60003f25270 */
[----:B------:R1:W-:Y:S01]  /*d930*/  STS.128 [R88], R68 ;  /* 0x0000004458007388 */ /* 0x0003e20000000c00 */
[----:B------:R-:W-:Y:S02]  /*d940*/  @!P2 SEL R2, RZ, 0x1, P1 ;  /* 0x00000001ff02a807 */ /* 0x000fe40000800000 */
[----:B------:R-:W-:Y:S02]  /*d950*/  @!P2 SEL R125, R3, RZ, P1 ;  /* 0x000000ff037da207 */ /* 0x000fe40000800000 */
[----:B------:R-:W-:Y:S03]  /*d960*/  @!P2 LOP3.LUT R191, R191, R2, RZ, 0x3c, !PT ;  /* 0x00000002bfbfa212 */ /* 0x000fe600078e3cff */
[----:B------:R1:W-:Y:S01]  /*d970*/  STS.128 [R117], R84 ;  /* 0x0000005475007388 */ /* 0x0003e20000000c00 */
[----:B------:R-:W-:Y:S01]  /*d980*/  @!PT LDS RZ, [RZ] ;  /* 0x00000000fffff984 */ /* 0x000fe20000000800 */
[----:B------:R-:W-:Y:S01]  /*d990*/  @!PT LDS RZ, [RZ] ;  /* 0x00000000fffff984 */ /* 0x000fe20000000800 */
[----:B------:R-:W-:Y:S01]  /*d9a0*/  @!PT LDS RZ, [RZ] ;  /* 0x00000000fffff984 */ /* 0x000fe20000000800 */
[----:B------:R-:W-:Y:S01]  /*d9b0*/  @!PT LDS RZ, [RZ] ;  /* 0x00000000fffff984 */ /* 0x000fe20000000800 */
[----:B------:R2:W-:Y:S07]  /*d9c0*/  MEMBAR.ALL.CTA ;  /* 0x0000000000007992 */ /* 0x0005ee0000008000 */
[----:B--2---:R-:W2:Y:S02]  /*d9d0*/  FENCE.VIEW.ASYNC.S ;  /* 0x00000000000073c6 */ /* 0x004ea40000000000 */
[----:B--2---:R-:W-:Y:S06]  /*d9e0*/  BAR.SYNC.DEFER_BLOCKING 0x1, 0x80 ;  /* 0x0042000000007b1d */ /* 0x004fec0000010000 */
[----:B------:R-:W-:Y:S05]  /*d9f0*/  @P0 BRA `(.L_x_120) ;  /* 0x00000000003c0947 */ /* 0x000fea0003800000 */
[----:B------:R-:W-:Y:S01]  /*da00*/  UIADD3 UR8, UP0, UPT, UR46, 0x680, URZ ;  /* 0x000006802e087890 */ /* 0x000fe2000ff1e0ff */
[----:B------:R-:W-:Y:S01]  /*da10*/  R2UR UR6, R176 ;  /* 0x00000000b00672ca */ /* 0x000fe200000e0000 */
[----:B------:R-:W-:Y:S01]  /*da20*/  ULEA UR4, UR43, UR41, 0xe ;  /* 0x000000292b047291 */ /* 0x000fe2000f8e70ff */
[----:B------:R-:W-:Y:S01]  /*da30*/  PLOP3.LUT P1, PT, PT, PT, PT, 0x80, 0x8 ;  /* 0x000000000008781c */ /* 0x000fe20003f2f070 */
[----:B------:R-:W-:Y:S01]  /*da40*/  UIADD3.X UR9, UPT, UPT, URZ, UR47, URZ, UP0, !UPT ;  /* 0x0000002fff097290 */ /* 0x000fe200087fe4ff */
[----:B------:R-:W-:Y:S01]  /*da50*/  IMAD.IADD R121, R178, 0x1, R121 ;  /* 0x00000001b2797824 */ /* 0x000fe200078e0279 */
[----:B------:R-:W-:Y:S11]  /*da60*/  UIADD3 UR4, UPT, UPT, UR4, 0x400, URZ ;  /* 0x0000040004047890 */ /* 0x000ff6000fffe0ff */
[----:B------:R-:W-:Y:S01]  /*da70*/  @!UPT UIADD3 URZ, UPT, UPT, URZ, URZ, URZ ;  /* 0x000000fffffff290 */ /* 0x000fe2000fffe0ff */
.L_x_121:
[----:B------:R-:W-:Y:S02]  /*da80*/  PLOP3.LUT P2, PT, P2, P1, PT, 0xf2, 0x2f ;  /* 0x00000000002f781c */ /* 0x000fe40001743e72 */
[----:B------:R-:W-:Y:S01]  /*da90*/  @P1 R2UR P2, UR5, R121 ;  /* 0x00000000790512ca */ /* 0x000fe20000040000 */
[----:B------:R-:W-:Y:S07]  /*daa0*/  UMOV UR7, UR36 ;  /* 0x0000002400077c82 */ /* 0x000fee0008000000 */
[----:B------:R-:W-:Y:S05]  /*dab0*/  @P1 PLOP3.LUT P1, PT, P2, PT, PT, 0x80, 0x8 ;  /* 0x000000000008181c */ /* 0x000fea000172f070 */
[----:B------:R2:W-:Y:S08]  /*dac0*/  UTMASTG.3D [UR4], [UR8] ;  /* 0x00000004080073b5 */ /* 0x0005f00008010000 */
[----:B--2---:R-:W-:Y:S05]  /*dad0*/  @P1 BRA.U.ANY `(.L_x_121) ;  /* 0xfffffffd00e81947 */ /* 0x004fea000393ffff */
[----:B------:R0:W-:Y:S02]  /*dae0*/  UTMACMDFLUSH ;  /* 0x00000000000079b7 */ /* 0x0001e40000000000 */
.L_x_120:
[----:B------:R-:W-:Y:S05]  /*daf0*/  BSYNC.RECONVERGENT B0 ;  /* 0x0000000000007941 */ /* 0x000fea0003800200 */
.L_x_119:
[----:B------:R-:W-:Y:S01]  /*db00*/  UIADD3 UR43, UPT, UPT, UR43, 0x1, URZ ;  /* 0x000000012b2b7890 */ /* 0x000fe2000fffe0ff */
[----:B------:R-:W-:Y:S03]  /*db10*/  BSSY.RECONVERGENT B0, `(.L_x_122) ;  /* 0x0000007000007945 */ /* 0x000fe60003800200 */
[----:B------:R-:W-:Y:S04]  /*db20*/  UISETP.NE.AND UP0, UPT, UR43, 0x4, UPT ;  /* 0x000000042b00788c */ /* 0x000fe8000bf05270 */
[----:B------:R-:W-:Y:S02]  /*db30*/  USEL UR4, URZ, 0x1, UP0 ;  /* 0x00000001ff047887 */ /* 0x000fe40008000000 */
[----:B------:R-:W-:Y:S02]  /*db40*/  USEL UR43, UR43, URZ, UP0 ;  /* 0x000000ff2b2b7287 */ /* 0x000fe40008000000 */
[----:B------:R-:W-:Y:S01]  /*db50*/  ULOP3.LUT UR44, UR44, UR4, URZ, 0x3c, !UPT ;  /* 0x000000042c2c7292 */ /* 0x000fe2000f8e3cff */
[----:B------:R-:W-:Y:S11]  /*db60*/  @P0 BRA `(.L_x_123) ;  /* 0x0000000000040947 */ /* 0x000ff60003800000 */
[----:B------:R-:W-:Y:S04]  /*db70*/  DEPBAR.LE SB0, 0x1 ;  /* 0x000080400000791a */ /* 0x000fe80000000000 */
.L_x_123:
[----:B------:R-:W-:Y:S05]  /*db80*/  BSYNC.RECONVERGENT B0 ;  /* 0x0000000000007941 */ /* 0x000fea0003800200 */
.L_x_122:
[----:B------:R-:W-:Y:S01]  /*db90*/  BAR.SYNC.DEFER_BLOCKING 0x1, 0x80 ;  /* 0x0042000000007b1d */ /* 0x000fe20000010000 */
[----:B------:R-:W-:Y:S01]  /*dba0*/  ISETP.NE.AND P3, PT, R200, RZ, PT ;  /* 0x000000ffc800720c */ /* 0x000fe20003f65270 */
[----:B------:R-:W-:Y:S05]  /*dbb0*/  VIADD R183, R183, 0x1 ;  /* 0x00000001b7b77836 */ /* 0x000fea0000000000 */
[----:B------:R-:W-:Y:S01]  /*dbc0*/  ISETP.GE.U32.AND P0, PT, R183, 0x2, PT ;  /* 0x00000002b700780c */ /* 0x000fe20003f06070 */
[----:B------:R-:W-:Y:S11]  /*dbd0*/  BSSY.RECONVERGENT B0, `(.L_x_124) ;  /* 0x000000b000007945 */ /* 0x000ff60003800200 */
[----:B------:R-:W-:Y:S01]  /*dbe0*/  @!UPT UIADD3 URZ, UPT, UPT, URZ, URZ, URZ ;  /* 0x000000fffffff290 */ /* 0x000fe2000fffe0ff */
[----:B------:R-:W-:Y:S05]  /*dbf0*/  @!P0 BRA `(.L_x_125) ;  /* 0x0000000000208947 */ /* 0x000fea0003800000 */
[C---:B------:R-:W-:Y:S01]  /*dc00*/  @!P3 LEA R3, R189.reuse, UR41, 0x3 ;  /* 0x00000029bd03bc11 */ /* 0x040fe2000f8e18ff */
[----:B-1----:R-:W-:Y:S02]  /*dc10*/  IMAD.U32 R0, RZ, RZ, UR37 ;  /* 0x00000025ff007e24 */ /* 0x002fe4000f8e00ff */
[----:B------:R-:W-:Y:S02]  /*dc20*/  VIADD R189, R189, 0x1 ;  /* 0x00000001bdbd7836 */ /* 0x000fe40000000000 */
[----:B------:R-:W-:Y:S03]  /*dc30*/  @!P3 VIADD R3, R3, 0x70 ;  /* 0x000000700303b836 */ /* 0x000fe60000000000 */
[C---:B------:R-:W-:Y:S02]  /*dc40*/  ISETP.NE.AND P0, PT, R189.reuse, 0x4, PT ;  /* 0x00000004bd00780c */ /* 0x040fe40003f05270 */
[----:B------:R-:W-:Y:S02]  /*dc50*/  @!P3 PRMT R0, R0, 0x654, R3 ;  /* 0x000006540000b816 */ /* 0x000fe40000000003 */
[----:B------:R-:W-:Y:S02]  /*dc60*/  SEL R189, R189, RZ, P0 ;  /* 0x000000ffbdbd7207 */ /* 0x000fe40000000000 */
[----:B------:R2:W-:Y:S07]  /*dc70*/  @!P3 SYNCS.ARRIVE.TRANS64.RED.A1T0 RZ, [R0+URZ], RZ ;  /* 0x000000ff00ffb9a7 */ /* 0x0005ee00081004ff */
.L_x_125:
[----:B------:R-:W-:Y:S05]  /*dc80*/  BSYNC.RECONVERGENT B0 ;  /* 0x0000000000007941 */ /* 0x000fea0003800200 */
.L_x_124:
[C---:B------:R-:W-:Y:S01]  /*dc90*/  ISETP.EQ.OR P2, PT, R123.reuse, 0x3, P3 ;  /* 0x000000037b00780c */ /* 0x040fe20001f42670 */
[----:B------:R-:W-:Y:S01]  /*dca0*/  VIADD R123, R123, 0x1 ;  /* 0x000000017b7b7836 */ /* 0x000fe20000000000 */
[----:B------:R-:W-:Y:S04]  /*dcb0*/  SEL R184, R184, 0x1, P3 ;  /* 0x00000001b8b87807 */ /* 0x000fe80001800000 */
[----:B------:R-:W-:Y:S07]  /*dcc0*/  ISETP.NE.AND P0, PT, R123, 0x4, PT ;  /* 0x000000047b00780c */ /* 0x000fee0003f05270 */
[----:B------:R-:W-:Y:S02]  /*dcd0*/  @!P2 LEA R3, R181, UR41, 0x3 ;  /* 0x00000029b503ac11 */ /* 0x000fe4000f8e18ff */
[----:B-12---:R-:W-:Y:S04]  /*dce0*/  @!P2 SHF.L.U32 R0, R185, 0x1f, RZ ;  /* 0x0000001fb900a819 */ /* 0x006fe800000006ff */
[----:B------:R-:W1:Y:S02]  /*dcf0*/  @!P2 SYNCS.PHASECHK.TRANS64.TRYWAIT P1, [R3+URZ+0x50], R0 ;  /* 0x000050000300a5a7 */ /* 0x000e6400080211ff */
[----:B-1----:R-:W-:Y:S01]  /*dd00*/  @!P2 SEL R184, RZ, 0x1, !P1 ;  /* 0x00000001ffb8a807 */ /* 0x002fe20004800000 */
[----:B------:R-:W-:Y:S06]  /*dd10*/  @P0 BRA `(.L_x_126) ;  /* 0xffffff8000c40947 */ /* 0x000fec000383ffff */
[----:B------:R-:W-:Y:S01]  /*dd20*/  ISETP.NE.AND P3, PT, R199, RZ, PT ;  /* 0x000000ffc700720c */ /* 0x000fe20003f65270 */
[----:B------:R-:W-:Y:S01]  /*dd30*/  UIADD3 UR42, UPT, UPT, UR42, 0x4, URZ ;  /* 0x000000042a2a7890 */ /* 0x000fe2000fffe0ff */
[----:B------:R-:W-:Y:S01]  /*dd40*/  ISETP.NE.AND P0, PT, R177, 0x2, PT ;  /* 0x00000002b100780c */ /* 0x000fe20003f05270 */
[----:B------:R-:W-:Y:S02]  /*dd50*/  IMAD.IADD R18, R186, 0x1, R173 ;  /* 0x00000001ba127824 */ /* 0x000fe400078e02ad */
[----:B------:R-:W-:Y:S01]  /*dd60*/  IMAD.IADD R19, R187, 0x1, R172 ;  /* 0x00000001bb137824 */ /* 0x000fe200078e02ac */
[----:B------:R-:W-:Y:S02]  /*dd70*/  SEL R3, RZ, 0x1, P0 ;  /* 0x00000001ff037807 */ /* 0x000fe40000000000 */
[----:B------:R-:W-:Y:S02]  /*dd80*/  SEL R177, R177, RZ, P0 ;  /* 0x000000ffb1b17207 */ /* 0x000fe40000000000 */
[----:B------:R-:W-:-:S03]  /*dd90*/  LOP3.LUT R190, R190, R3, RZ, 0x3c, !PT ;  /* 0x00000003bebe7212 */ /* 0x000fc600078e3cff */
[----:B------:R-:W-:Y:S01]  /*dda0*/  @P3 R2UR UR36, R188 ;  /* 0x00000000bc2432ca */ /* 0x000fe200000e0000 */
[----:B------:R-:W-:-:S14]  /*ddb0*/  @P3 BRA `(.L_x_127) ;  /* 0xffffff7400343947 */ /* 0x000fdc000383ffff */
[----:B------:R-:W-:-:S09]  /*ddc0*/  UISETP.NE.AND UP0, UPT, UR45, URZ, UPT ;  /* 0x000000ff2d00728c */ /* 0x000fd2000bf05270 */
[----:B------:R-:W-:Y:S05]  /*ddd0*/  BRA.U !UP0, `(.L_x_128) ;  /* 0x0000000108487547 */ /* 0x000fea000b800000 */
[----:B------:R-:W1:Y:S02]  /*dde0*/  LDCU.64 UR4, c[0x0][0x890] ;  /* 0x00011200ff0477ac */ /* 0x000e640008000a00 */
[----:B-1----:R-:W-:-:S04]  /*ddf0*/  UISETP.NE.U32.AND UP0, UPT, UR4, URZ, UPT ;  /* 0x000000ff0400728c */ /* 0x002fc8000bf05070 */
[----:B------:R-:W-:-:S09]  /*de00*/  UISETP.NE.AND.EX UP0, UPT, UR5, URZ, UPT, UP0 ;  /* 0x000000ff0500728c */ /* 0x000fd2000bf05300 */
[----:B------:R-:W-:Y:S05]  /*de10*/  BRA.U UP0, `(.L_x_129) ;  /* 0x00000001000c7547 */ /* 0x000fea000b800000 */
[----:B------:R-:W-:-:S13]  /*de20*/  FSETP.NEU.AND P0, PT, R138, RZ, PT ;  /* 0x000000ff8a00720b */ /* 0x000fda0003f0d000 */
[----:B------:R-:W-:Y:S05]  /*de30*/  @!P0 EXIT ;  /* 0x000000000000894d */ /* 0x000fea0003800000 */
[----:B------:R-:W-:Y:S05]  /*de40*/  BRA `(.L_x_128) ;  /* 0x00000000002c7947 */ /* 0x000fea0003800000 */
.L_x_129:
[----:B------:R-:W-:Y:S01]  /*de50*/  ISETP.NE.AND P0, PT, R175, RZ, PT ;  /* 0x000000ffaf00720c */ /* 0x000fe20003f05270 */
[----:B------:R-:W-:-:S12]  /*de60*/  BSSY.RECONVERGENT B0, `(.L_x_128) ;  /* 0x0000009000007945 */ /* 0x000fd80003800200 */
[----:B------:R-:W-:Y:S05]  /*de70*/  @P0 BRA `(.L_x_130) ;  /* 0x0000000000140947 */ /* 0x000fea0003800000 */
[----:B------:R-:W1:Y:S02]  /*de80*/  LDCU.64 UR4, c[0x0][0x888] ;  /* 0x00011100ff0477ac */ /* 0x000e640008000a00 */
[----:B-1----:R-:W-:-:S04]  /*de90*/  ISETP.NE.U32.AND P0, PT, RZ, UR4, PT ;  /* 0x00000004ff007c0c */ /* 0x002fc8000bf05070 */
[----:B------:R-:W-:-:S13]  /*dea0*/  ISETP.NE.AND.EX P0, PT, RZ, UR5, PT, P0 ;  /* 0x00000005ff007c0c */ /* 0x000fda000bf05300 */
[----:B------:R-:W-:Y:S05]  /*deb0*/  @!P0 EXIT ;  /* 0x000000000000894d */ /* 0x000fea0003800000 */
[----:B------:R-:W-:Y:S05]  /*dec0*/  BRA `(.L_x_131) ;  /* 0x0000000000087947 */ /* 0x000fea0003800000 */
.L_x_130:
[----:B------:R-:W-:-:S13]  /*ded0*/  FSETP.NEU.AND P0, PT, R138, RZ, PT ;  /* 0x000000ff8a00720b */ /* 0x000fda0003f0d000 */
[----:B------:R-:W-:Y:S05]  /*dee0*/  @!P0 EXIT ;  /* 0x000000000000894d */ /* 0x000fea0003800000 */
.L_x_131:
[----:B------:R-:W-:Y:S05]  /*def0*/  BSYNC.RECONVERGENT B0 ;  /* 0x0000000000007941 */ /* 0x000fea0003800200 */
.L_x_128:
[----:B------:R-:W-:Y:S01]  /*df00*/  LEA R3, R189, UR41, 0x3 ;  /* 0x00000029bd037c11 */ /* 0x000fe2000f8e18ff */
[----:B------:R-:W-:Y:S01]  /*df10*/  IMAD.U32 R0, RZ, RZ, UR37 ;  /* 0x00000025ff007e24 */ /* 0x000fe2000f8e00ff */
[----:B------:R-:W-:-:S04]  /*df20*/  DEPBAR.LE SB0, 0x0 ;  /* 0x000080000000791a */ /* 0x000fc80000000000 */
[----:B------:R-:W-:-:S05]  /*df30*/  VIADD R3, R3, 0x70 ;  /* 0x0000007003037836 */ /* 0x000fca0000000000 */
[----:B------:R-:W-:-:S04]  /*df40*/  PRMT R0, R0, 0x654, R3 ;  /* 0x0000065400007816 */ /* 0x000fc80000000003 */
[----:B------:R-:W-:Y:S01]  /*df50*/  SYNCS.ARRIVE.TRANS64.RED.A1T0 RZ, [R0+URZ], RZ ;  /* 0x000000ff00ff79a7 */ /* 0x000fe200081004ff */
[----:B------:R-:W-:Y:S05]  /*df60*/  EXIT ;  /* 0x000000000000794d */ /* 0x000fea0003800000 */
.L_x_24:
[----:B--2---:R2:W4:Y:S02]  /*df70*/  SYNCS.PHASECHK.TRANS64.TRYWAIT P0, [R3+URZ+0xf0], R2 ;  /* 0x0000f002030075a7 */ /* 0x00452400080011ff */
[----:B----4-:R-:W-:Y:S05]  /*df80*/  @!P0 NANOSLEEP.SYNCS 0x989680 ;  /* 0x009896800000895d */ /* 0x010fea0003900000 */
[----:B------:R-:W4:Y:S02]  /*df90*/  @!P0 SYNCS.PHASECHK.TRANS64 P0, [R3+URZ+0xf0], R2 ;  /* 0x0000f002030085a7 */ /* 0x000f2400080010ff */
[----:B----4-:R-:W-:Y:S05]  /*dfa0*/  @!P0 BRA `(.L_x_24) ;  /* 0xfffffffc00f08947 */ /* 0x010fea000383ffff */
[----:B------:R-:W-:Y:S05]  /*dfb0*/  BRA `(.L_x_132) ;  /* 0xffffff3400f47947 */ /* 0x000fea000383ffff */
.L_x_27:
[----:B-1----:R-:W-:-:S07]  /*dfc0*/  MOV R2, UR33 ;  /* 0x0000002100027c02 */ /* 0x002fce0008000f00 */
.L_x_133:
[----:B-1----:R1:W2:Y:S02]  /*dfd0*/  SYNCS.PHASECHK.TRANS64.TRYWAIT P0, [R2+URZ+0x28], R5 ;  /* 0x00002805020075a7 */ /* 0x0022a400080011ff */
[----:B--2---:R-:W-:Y:S05]  /*dfe0*/  @!P0 NANOSLEEP.SYNCS 0x989680 ;  /* 0x009896800000895d */ /* 0x004fea0003900000 */
[----:B------:R-:W2:Y:S02]  /*dff0*/  @!P0 SYNCS.PHASECHK.TRANS64 P0, [R2+URZ+0x28], R5 ;  /* 0x00002805020085a7 */ /* 0x000ea400080010ff */
[----:B--2---:R-:W-:Y:S05]  /*e000*/  @!P0 BRA `(.L_x_133) ;  /* 0xfffffffc00f08947 */ /* 0x004fea000383ffff */
[----:B------:R-:W-:Y:S05]  /*e010*/  BRA `(.L_x_26) ;  /* 0xffffff3800587947 */ /* 0x000fea000383ffff */
.L_x_34:
[----:B-1----:R-:W-:-:S07]  /*e020*/  MOV R2, UR17 ;  /* 0x0000001100027c02 */ /* 0x002fce0008000f00 */
.L_x_134:
[----:B-1----:R1:W2:Y:S02]  /*e030*/  SYNCS.PHASECHK.TRANS64.TRYWAIT P0, [R2+URZ+0x28], R5 ;  /* 0x00002805020075a7 */ /* 0x0022a400080011ff */
[----:B--2---:R-:W-:Y:S05]  /*e040*/  @!P0 NANOSLEEP.SYNCS 0x989680 ;  /* 0x009896800000895d */ /* 0x004fea0003900000 */
[----:B------:R-:W2:Y:S02]  /*e050*/  @!P0 SYNCS.PHASECHK.TRANS64 P0, [R2+URZ+0x28], R5 ;  /* 0x00002805020085a7 */ /* 0x000ea400080010ff */
[----:B--2---:R-:W-:Y:S05]  /*e060*/  @!P0 BRA `(.L_x_134) ;  /* 0xfffffffc00f08947 */ /* 0x004fea000383ffff */
[----:B------:R-:W-:Y:S05]  /*e070*/  BRA `(.L_x_33) ;  /* 0xffffff3c00147947 */ /* 0x000fea000383ffff */
.L_x_39:
[----:B-1----:R1:W2:Y:S02]  /*e080*/  SYNCS.PHASECHK.TRANS64.TRYWAIT P0, [R2+URZ+0xa0], R3 ;  /* 0x0000a003020075a7 */ /* 0x0022a400080011ff */
[----:B--2---:R-:W-:Y:S05]  /*e090*/  @!P0 NANOSLEEP.SYNCS 0x989680 ;  /* 0x009896800000895d */ /* 0x004fea0003900000 */
[----:B------:R-:W2:Y:S02]  /*e0a0*/  @!P0 SYNCS.PHASECHK.TRANS64 P0, [R2+URZ+0xa0], R3 ;  /* 0x0000a003020085a7 */ /* 0x000ea400080010ff */
[----:B--2---:R-:W-:Y:S05]  /*e0b0*/  @!P0 BRA `(.L_x_39) ;  /* 0xfffffffc00f08947 */ /* 0x004fea000383ffff */
[----:B------:R-:W-:Y:S05]  /*e0c0*/  BRA `(.L_x_135) ;  /* 0xffffff3c00b47947 */ /* 0x000fea000383ffff */
.L_x_43:
[----:B---3--:R-:W-:-:S07]  /*e0d0*/  MOV R0, UR4 ;  /* 0x0000000400007c02 */ /* 0x008fce0008000f00 */
.L_x_136:
[----:B-1----:R1:W2:Y:S02]  /*e0e0*/  SYNCS.PHASECHK.TRANS64.TRYWAIT P0, [R0+URZ], R3 ;  /* 0x00000003000075a7 */ /* 0x0022a400080011ff */
[----:B--2---:R-:W-:Y:S05]  /*e0f0*/  @!P0 NANOSLEEP.SYNCS 0x989680 ;  /* 0x009896800000895d */ /* 0x004fea0003900000 */
[----:B------:R-:W2:Y:S02]  /*e100*/  @!P0 SYNCS.PHASECHK.TRANS64 P0, [R0+URZ], R3 ;  /* 0x00000003000085a7 */ /* 0x000ea400080010ff */
[----:B--2---:R-:W-:Y:S05]  /*e110*/  @!P0 BRA `(.L_x_136) ;  /* 0xfffffffc00f08947 */ /* 0x004fea000383ffff */
[----:B------:R-:W-:Y:S05]  /*e120*/  BRA `(.L_x_137) ;  /* 0xffffff4400247947 */ /* 0x000fea000383ffff */
.L_x_44:
[----:B---3--:R-:W-:-:S07]  /*e130*/  MOV R0, UR4 ;  /* 0x0000000400007c02 */ /* 0x008fce0008000f00 */
.L_x_138:
[----:B-1----:R1:W2:Y:S02]  /*e140*/  SYNCS.PHASECHK.TRANS64.TRYWAIT P0, [R0+URZ], R3 ;  /* 0x00000003000075a7 */ /* 0x0022a400080011ff */
[----:B--2---:R-:W-:Y:S05]  /*e150*/  @!P0 NANOSLEEP.SYNCS 0x989680 ;  /* 0x009896800000895d */ /* 0x004fea0003900000 */
[----:B------:R-:W2:Y:S02]  /*e160*/  @!P0 SYNCS.PHASECHK.TRANS64 P0, [R0+URZ], R3 ;  /* 0x00000003000085a7 */ /* 0x000ea400080010ff */
[----:B--2---:R-:W-:Y:S05]  /*e170*/  @!P0 BRA `(.L_x_138) ;  /* 0xfffffffc00f08947 */ /* 0x004fea000383ffff */
[----:B------:R-:W-:Y:S05]  /*e180*/  BRA `(.L_x_139) ;  /* 0xffffff4400307947 */ /* 0x000fea000383ffff */
.L_x_45:
[----:B---3--:R-:W-:-:S07]  /*e190*/  MOV R0, UR4 ;  /* 0x0000000400007c02 */ /* 0x008fce0008000f00 */
.L_x_140:
[----:B-1----:R1:W2:Y:S02]  /*e1a0*/  SYNCS.PHASECHK.TRANS64.TRYWAIT P0, [R0+URZ], R3 ;  /* 0x00000003000075a7 */ /* 0x0022a400080011ff */
[----:B--2---:R-:W-:Y:S05]  /*e1b0*/  @!P0 NANOSLEEP.SYNCS 0x989680 ;  /* 0x009896800000895d */ /* 0x004fea0003900000 */
[----:B------:R-:W2:Y:S02]  /*e1c0*/  @!P0 SYNCS.PHASECHK.TRANS64 P0, [R0+URZ], R3 ;  /* 0x00000003000085a7 */ /* 0x000ea400080010ff */
[----:B--2---:R-:W-:Y:S05]  /*e1d0*/  @!P0 BRA `(.L_x_140) ;  /* 0xfffffffc00f08947 */ /* 0x004fea000383ffff */
[----:B------:R-:W-:Y:S05]  /*e1e0*/  BRA `(.L_x_141) ;  /* 0xffffff44003c7947 */ /* 0x000fea000383ffff */
.L_x_46:
[----:B---3--:R-:W-:-:S07]  /*e1f0*/  MOV R0, UR4 ;  /* 0x0000000400007c02 */ /* 0x008fce0008000f00 */
.L_x_142:
[----:B-1----:R1:W2:Y:S02]  /*e200*/  SYNCS.PHASECHK.TRANS64.TRYWAIT P0, [R0+URZ], R3 ;  /* 0x00000003000075a7 */ /* 0x0022a400080011ff */
[----:B--2---:R-:W-:Y:S05]  /*e210*/  @!P0 NANOSLEEP.SYNCS 0x989680 ;  /* 0x009896800000895d */ /* 0x004fea0003900000 */
[----:B------:R-:W2:Y:S02]  /*e220*/  @!P0 SYNCS.PHASECHK.TRANS64 P0, [R0+URZ], R3 ;  /* 0x00000003000085a7 */ /* 0x000ea400080010ff */
[----:B--2---:R-:W-:Y:S05]  /*e230*/  @!P0 BRA `(.L_x_142) ;  /* 0xfffffffc00f08947 */ /* 0x004fea000383ffff */
[----:B------:R-:W-:Y:S05]  /*e240*/  BRA `(.L_x_143) ;  /* 0xffffff4400487947 */ /* 0x000fea000383ffff */
.L_x_49:
[----:B-1----:R1:W2:Y:S02]  /*e250*/  SYNCS.PHASECHK.TRANS64.TRYWAIT P0, [R0+URZ+0xe0], R5 ;  /* 0x0000e005000075a7 */ /* 0x0022a400080011ff */
[----:B--2---:R-:W-:Y:S05]  /*e260*/  @!P0 NANOSLEEP.SYNCS 0x989680 ;  /* 0x009896800000895d */ /* 0x004fea0003900000 */
[----:B------:R-:W2:Y:S02]  /*e270*/  @!P0 SYNCS.PHASECHK.TRANS64 P0, [R0+URZ+0xe0], R5 ;  /* 0x0000e005000085a7 */ /* 0x000ea400080010ff */
[----:B--2---:R-:W-:Y:S05]  /*e280*/  @!P0 BRA `(.L_x_49) ;  /* 0xfffffffc00f08947 */ /* 0x004fea000383ffff */
[----:B------:R-:W-:Y:S05]  /*e290*/  BRA `(.L_x_144) ;  /* 0xffffff4400a87947 */ /* 0x000fea000383ffff */
.L_x_50:
[----:B------:R-:W-:-:S07]  /*e2a0*/  MOV R0, UR5 ;  /* 0x0000000500007c02 */ /* 0x000fce0008000f00 */
.L_x_145:
[----:B-1----:R1:W2:Y:S02]  /*e2b0*/  SYNCS.PHASECHK.TRANS64.TRYWAIT P0, [R0+URZ+0xb0], R7 ;  /* 0x0000b007000075a7 */ /* 0x0022a400080011ff */
[----:B--2---:R-:W-:Y:S05]  /*e2c0*/  @!P0 NANOSLEEP.SYNCS 0x989680 ;  /* 0x009896800000895d */ /* 0x004fea0003900000 */
[----:B------:R-:W2:Y:S02]  /*e2d0*/  @!P0 SYNCS.PHASECHK.TRANS64 P0, [R0+URZ+0xb0], R7 ;  /* 0x0000b007000085a7 */ /* 0x000ea400080010ff */
[----:B--2---:R-:W-:Y:S05]  /*e2e0*/  @!P0 BRA `(.L_x_145) ;  /* 0xfffffffc00f08947 */ /* 0x004fea000383ffff */
[----:B------:R-:W-:Y:S05]  /*e2f0*/  BRA `(.L_x_146) ;  /* 0xffffff4400b87947 */ /* 0x000fea000383ffff */
.L_x_51:
[----:B-1----:R1:W2:Y:S02]  /*e300*/  SYNCS.PHASECHK.TRANS64.TRYWAIT P1, [R0+URZ+0xa0], R5 ;  /* 0x0000a005000075a7 */ /* 0x0022a400080211ff */
[----:B--2---:R-:W-:Y:S05]  /*e310*/  @!P1 NANOSLEEP.SYNCS 0x989680 ;  /* 0x009896800000995d */ /* 0x004fea0003900000 */
[----:B------:R-:W2:Y:S02]  /*e320*/  @!P1 SYNCS.PHASECHK.TRANS64 P1, [R0+URZ+0xa0], R5 ;  /* 0x0000a005000095a7 */ /* 0x000ea400080210ff */
[----:B--2---:R-:W-:Y:S05]  /*e330*/  @!P1 BRA `(.L_x_51) ;  /* 0xfffffffc00f09947 */ /* 0x004fea000383ffff */
[----:B------:R-:W-:Y:S05]  /*e340*/  BRA `(.L_x_147) ;  /* 0xffffff4400e87947 */ /* 0x000fea000383ffff */
.L_x_54:
[----:B------:R-:W-:-:S07]  /*e350*/  MOV R0, UR5 ;  /* 0x0000000500007c02 */ /* 0x000fce0008000f00 */
.L_x_148:
[----:B-1----:R1:W2:Y:S02]  /*e360*/  SYNCS.PHASECHK.TRANS64.TRYWAIT P0, [R0+URZ+0xb0], R3 ;  /* 0x0000b003000075a7 */ /* 0x0022a400080011ff */
[----:B--2---:R-:W-:Y:S05]  /*e370*/  @!P0 NANOSLEEP.SYNCS 0x989680 ;  /* 0x009896800000895d */ /* 0x004fea0003900000 */
[----:B------:R-:W2:Y:S02]  /*e380*/  @!P0 SYNCS.PHASECHK.TRANS64 P0, [R0+URZ+0xb0], R3 ;  /* 0x0000b003000085a7 */ /* 0x000ea400080010ff */
[----:B--2---:R-:W-:Y:S05]  /*e390*/  @!P0 BRA `(.L_x_148) ;  /* 0xfffffffc00f08947 */ /* 0x004fea000383ffff */
[----:B------:R-:W-:Y:S05]  /*e3a0*/  BRA `(.L_x_53) ;  /* 0xffffff48003c7947 */ /* 0x000fea000383ffff */
.L_x_63:
[----:B-1----:R-:W-:-:S04]  /*e3b0*/  MOV R4, UR6 ;  /* 0x0000000600047c02 */ /* 0x002fc80008000f00 */
[----:B------:R1:W2:Y:S03]  /*e3c0*/  SYNCS.PHASECHK.TRANS64.TRYWAIT P0, [R4+URZ+0x8], R5 ;  /* 0x00000805040075a7 */ /* 0x0002a600080011ff */
[----:B--2---:R-:W-:Y:S05]  /*e3d0*/  @!P0 NANOSLEEP.SYNCS 0x989680 ;  /* 0x009896800000895d */ /* 0x004fea0003900000 */
[----:B------:R-:W2:Y:S02]  /*e3e0*/  @!P0 SYNCS.PHASECHK.TRANS64 P0, [R4+URZ+0x8], R5 ;  /* 0x00000805040085a7 */ /* 0x000ea400080010ff */
[----:B--2---:R-:W-:Y:S05]  /*e3f0*/  @!P0 BRA `(.L_x_63) ;  /* 0xfffffffc00ec8947 */ /* 0x004fea000383ffff */
[----:B------:R-:W-:Y:S05]  /*e400*/  BRA `(.L_x_62) ;  /* 0xffffff4800f07947 */ /* 0x000fea000383ffff */
.L_x_65:
[----:B------:R-:W-:Y:S01]  /*e410*/  BSSY B0, `(.L_x_149) ;  /* 0x0000006000007945 */ /* 0x000fe20003800000 */
[----:B------:R-:W-:-:S07]  /*e420*/  MOV R15, 0xffffffff ;  /* 0xffffffff000f7802 */ /* 0x000fce0000000f00 */
[----:B-1---5:R-:W-:Y:S05]  /*e430*/  WARPSYNC.COLLECTIVE R15, `(.L_x_150) ;  /* 0x000000000f0c7348 */ /* 0x022fea0003c00000 */
[----:B------:R-:W-:Y:S02]  /*e440*/  ELECT P6, UR79, PT ;  /* 0x00000000004f782f */ /* 0x000fe400038c0000 */
[----:B------:R-:W-:Y:S01]  /*e450*/  MOV R14, UR79 ;  /* 0x0000004f000e7c02 */ /* 0x000fe20008000f00 */
[----:B-1---5:R-:W-:Y:S10]  /*e460*/  ENDCOLLECTIVE ;  /* 0x000000000000791b */ /* 0x022ff40003800000 */
.L_x_150:
[----:B------:R-:W-:Y:S05]  /*e470*/  BSYNC B0 ;  /* 0x0000000000007941 */ /* 0x000fea0003800000 */
.L_x_149:
[----:B------:R-:W-:Y:S05]  /*e480*/  BRA `(.L_x_151) ;  /* 0xffffff4c00207947 */ /* 0x000fea000383ffff */
.L_x_67:
[----:B-1----:R-:W-:-:S04]  /*e490*/  MOV R2, UR6 ;  /* 0x0000000600027c02 */ /* 0x002fc80008000f00 */
[----:B------:R1:W2:Y:S03]  /*e4a0*/  SYNCS.PHASECHK.TRANS64.TRYWAIT P0, [R2+URZ+0x8], R3 ;  /* 0x00000803020075a7 */ /* 0x0002a600080011ff */
[----:B--2---:R-:W-:Y:S05]  /*e4b0*/  @!P0 NANOSLEEP.SYNCS 0x989680 ;  /* 0x009896800000895d */ /* 0x004fea0003900000 */
[----:B------:R-:W2:Y:S02]  /*e4c0*/  @!P0 SYNCS.PHASECHK.TRANS64 P0, [R2+URZ+0x8], R3 ;  /* 0x00000803020085a7 */ /* 0x000ea400080010ff */
[----:B--2---:R-:W-:Y:S05]  /*e4d0*/  @!P0 BRA `(.L_x_67) ;  /* 0xfffffffc00ec8947 */ /* 0x004fea000383ffff */
[----:B------:R-:W-:Y:S05]  /*e4e0*/  BRA `(.L_x_66) ;  /* 0xffffff4c00247947 */ /* 0x000fea000383ffff */
.L_x_68:
[----:B-1----:R1:W2:Y:S02]  /*e4f0*/  SYNCS.PHASECHK.TRANS64.TRYWAIT P0, [R0+URZ+0xa0], R5 ;  /* 0x0000a005000075a7 */ /* 0x0022a400080011ff */
[----:B--2---:R-:W-:Y:S05]  /*e500*/  @!P0 NANOSLEEP.SYNCS 0x989680 ;  /* 0x009896800000895d */ /* 0x004fea0003900000 */
[----:B------:R-:W2:Y:S02]  /*e510*/  @!P0 SYNCS.PHASECHK.TRANS64 P0, [R0+URZ+0xa0], R5 ;  /* 0x0000a005000085a7 */ /* 0x000ea400080010ff */
[----:B--2---:R-:W-:Y:S05]  /*e520*/  @!P0 BRA `(.L_x_68) ;  /* 0xfffffffc00f08947 */ /* 0x004fea000383ffff */
[----:B------:R-:W-:Y:S05]  /*e530*/  BRA `(.L_x_152) ;  /* 0xffffff5000107947 */ /* 0x000fea000383ffff */
.L_x_70:
[----:B------:R-:W-:-:S07]  /*e540*/  MOV R0, UR9 ;  /* 0x0000000900007c02 */ /* 0x000fce0008000f00 */
.L_x_153:
[----:B-1----:R1:W2:Y:S02]  /*e550*/  SYNCS.PHASECHK.TRANS64.TRYWAIT P0, [R0+URZ+0xd0], R5 ;  /* 0x0000d005000075a7 */ /* 0x0022a400080011ff */
[----:B--2---:R-:W-:Y:S05]  /*e560*/  @!P0 NANOSLEEP.SYNCS 0x989680 ;  /* 0x009896800000895d */ /* 0x004fea0003900000 */
[----:B------:R-:W2:Y:S02]  /*e570*/  @!P0 SYNCS.PHASECHK.TRANS64 P0, [R0+URZ+0xd0], R5 ;  /* 0x0000d005000085a7 */ /* 0x000ea400080010ff */
[----:B--2---:R-:W-:Y:S05]  /*e580*/  @!P0 BRA `(.L_x_153) ;  /* 0xfffffffc00f08947 */ /* 0x004fea000383ffff */
[----:B------:R-:W-:Y:S05]  /*e590*/  BRA `(.L_x_154) ;  /* 0xffffff50005c7947 */ /* 0x000fea000383ffff */
.L_x_73:
[----:B------:R-:W-:Y:S07]  /*e5a0*/  MOV R0, UR8 ;  /* 0x0000000800007c02 */ /* 0x000fee0008000f00 */
.L_x_155:
[----:B-1----:R1:W2:Y:S02]  /*e5b0*/  SYNCS.PHASECHK.TRANS64.TRYWAIT P0, [R0+URZ], R5 ;  /* 0x00000005000075a7 */ /* 0x0022a400080011ff */
[----:B--2---:R-:W-:Y:S05]  /*e5c0*/  @!P0 NANOSLEEP.SYNCS 0x989680 ;  /* 0x009896800000895d */ /* 0x004fea0003900000 */
[----:B------:R-:W2:Y:S02]  /*e5d0*/  @!P0 SYNCS.PHASECHK.TRANS64 P0, [R0+URZ], R5 ;  /* 0x00000005000085a7 */ /* 0x000ea400080010ff */
[----:B--2---:R-:W-:Y:S05]  /*e5e0*/  @!P0 BRA `(.L_x_155) ;  /* 0xfffffffc00f08947 */ /* 0x004fea000383ffff */
[----:B------:R-:W-:Y:S05]  /*e5f0*/  BRA `(.L_x_72) ;  /* 0xffffff5000707947 */ /* 0x000fea000383ffff */
.L_x_77:
[----:B-1----:R-:W-:-:S07]  /*e600*/  MOV R0, UR5 ;  /* 0x0000000500007c02 */ /* 0x002fce0008000f00 */
.L_x_156:
[----:B-1----:R1:W2:Y:S02]  /*e610*/  SYNCS.PHASECHK.TRANS64.TRYWAIT P0, [R0+URZ], R3 ;  /* 0x00000003000075a7 */ /* 0x0022a400080011ff */
[----:B--2---:R-:W-:Y:S05]  /*e620*/  @!P0 NANOSLEEP.SYNCS 0x989680 ;  /* 0x009896800000895d */ /* 0x004fea0003900000 */
[----:B------:R-:W2:Y:S02]  /*e630*/  @!P0 SYNCS.PHASECHK.TRANS64 P0, [R0+URZ], R3 ;  /* 0x00000003000085a7 */ /* 0x000ea400080010ff */
[----:B--2---:R-:W-:Y:S05]  /*e640*/  @!P0 BRA `(.L_x_156) ;  /* 0xfffffffc00f08947 */ /* 0x004fea000383ffff */
[----:B------:R-:W-:Y:S05]  /*e650*/  BRA `(.L_x_157) ;  /* 0xffffff5400647947 */ /* 0x000fea000383ffff */
.L_x_80:
[----:B------:R-:W-:-:S07]  /*e660*/  MOV R0, UR7 ;  /* 0x0000000700007c02 */ /* 0x000fce0008000f00 */
.L_x_158:
[----:B-1----:R1:W2:Y:S02]  /*e670*/  SYNCS.PHASECHK.TRANS64.TRYWAIT P1, [R0+URZ+0x100], R3 ;  /* 0x00010003000075a7 */ /* 0x0022a400080211ff */
[----:B--2---:R-:W-:Y:S05]  /*e680*/  @!P1 NANOSLEEP.SYNCS 0x989680 ;  /* 0x009896800000995d */ /* 0x004fea0003900000 */
[----:B------:R-:W2:Y:S02]  /*e690*/  @!P1 SYNCS.PHASECHK.TRANS64 P1, [R0+URZ+0x100], R3 ;  /* 0x00010003000095a7 */ /* 0x000ea400080210ff */
[----:B--2---:R-:W-:Y:S05]  /*e6a0*/  @!P1 BRA `(.L_x_158) ;  /* 0xfffffffc00f09947 */ /* 0x004fea000383ffff */
[----:B------:R-:W-:Y:S05]  /*e6b0*/  BRA `(.L_x_159) ;  /* 0xffffff5400b07947 */ /* 0x000fea000383ffff */
.L_x_85:
[----:B--2---:R2:W4:Y:S02]  /*e6c0*/  SYNCS.PHASECHK.TRANS64.TRYWAIT P0, [R0+URZ+0xa0], R3 ;  /* 0x0000a003000075a7 */ /* 0x00452400080011ff */
[----:B----4-:R-:W-:Y:S05]  /*e6d0*/  @!P0 NANOSLEEP.SYNCS 0x989680 ;  /* 0x009896800000895d */ /* 0x010fea0003900000 */
[----:B------:R-:W4:Y:S02]  /*e6e0*/  @!P0 SYNCS.PHASECHK.TRANS64 P0, [R0+URZ+0xa0], R3 ;  /* 0x0000a003000085a7 */ /* 0x000f2400080010ff */
[----:B----4-:R-:W-:Y:S05]  /*e6f0*/  @!P0 BRA `(.L_x_85) ;  /* 0xfffffffc00f08947 */ /* 0x010fea000383ffff */
[----:B------:R-:W-:Y:S05]  /*e700*/  BRA `(.L_x_160) ;  /* 0xffffff5800c47947 */ /* 0x000fea000383ffff */
.L_x_88:
[----:B------:R-:W-:Y:S07]  /*e710*/  MOV R0, UR7 ;  /* 0x0000000700007c02 */ /* 0x000fee0008000f00 */
.L_x_161:
[----:B--2---:R2:W4:Y:S02]  /*e720*/  SYNCS.PHASECHK.TRANS64.TRYWAIT P0, [R0+URZ+0x98], R3 ;  /* 0x00009803000075a7 */ /* 0x00452400080011ff */
[----:B----4-:R-:W-:Y:S05]  /*e730*/  @!P0 NANOSLEEP.SYNCS 0x989680 ;  /* 0x009896800000895d */ /* 0x010fea0003900000 */
[----:B------:R-:W4:Y:S02]  /*e740*/  @!P0 SYNCS.PHASECHK.TRANS64 P0, [R0+URZ+0x98], R3 ;  /* 0x00009803000085a7 */ /* 0x000f2400080010ff */
[----:B----4-:R-:W-:Y:S05]  /*e750*/  @!P0 BRA `(.L_x_161) ;  /* 0xfffffffc00f08947 */ /* 0x010fea000383ffff */
[----:B------:R-:W-:Y:S05]  /*e760*/  BRA `(.L_x_87) ;  /* 0xffffff5c00a47947 */ /* 0x000fea000383ffff */
.L_x_91:
[----:B------:R-:W-:Y:S07]  /*e770*/  MOV R3, UR7 ;  /* 0x0000000700037c02 */ /* 0x000fee0008000f00 */
.L_x_162:
[----:B-1----:R1:W2:Y:S02]  /*e780*/  SYNCS.PHASECHK.TRANS64.TRYWAIT P0, [R3+URZ+0x70], R12 ;  /* 0x0000700c030075a7 */ /* 0x0022a400080011ff */
[----:B--2---:R-:W-:Y:S05]  /*e790*/  @!P0 NANOSLEEP.SYNCS 0x989680 ;  /* 0x009896800000895d */ /* 0x004fea0003900000 */
[----:B------:R-:W2:Y:S02]  /*e7a0*/  @!P0 SYNCS.PHASECHK.TRANS64 P0, [R3+URZ+0x70], R12 ;  /* 0x0000700c030085a7 */ /* 0x000ea400080010ff */
[----:B--2---:R-:W-:Y:S05]  /*e7b0*/  @!P0 BRA `(.L_x_162) ;  /* 0xfffffffc00f08947 */ /* 0x004fea000383ffff */
[----:B------:R-:W-:Y:S05]  /*e7c0*/  BRA `(.L_x_163) ;  /* 0xffffff60001c7947 */ /* 0x000fea000383ffff */
.L_x_92:
[----:B-1----:R-:W-:Y:S07]  /*e7d0*/  MOV R3, UR7 ;  /* 0x0000000700037c02 */ /* 0x002fee0008000f00 */
.L_x_164:
[----:B-1----:R1:W2:Y:S02]  /*e7e0*/  SYNCS.PHASECHK.TRANS64.TRYWAIT P0, [R3+URZ+0x78], R12 ;  /* 0x0000780c030075a7 */ /* 0x0022a400080011ff */
[----:B--2---:R-:W-:Y:S05]  /*e7f0*/  @!P0 NANOSLEEP.SYNCS 0x989680 ;  /* 0x009896800000895d */ /* 0x004fea0003900000 */
[----:B------:R-:W2:Y:S02]  /*e800*/  @!P0 SYNCS.PHASECHK.TRANS64 P0, [R3+URZ+0x78], R12 ;  /* 0x0000780c030085a7 */ /* 0x000ea400080010ff */
[----:B--2---:R-:W-:Y:S05]  /*e810*/  @!P0 BRA `(.L_x_164) ;  /* 0xfffffffc00f08947 */ /* 0x004fea000383ffff */
[----:B------:R-:W-:Y:S05]  /*e820*/  BRA `(.L_x_165) ;  /* 0xffffff6000587947 */ /* 0x000fea000383ffff */
.L_x_93:
[----:B-1----:R-:W-:Y:S07]  /*e830*/  MOV R3, UR7 ;  /* 0x0000000700037c02 */ /* 0x002fee0008000f00 */
.L_x_166:
[----:B-1----:R1:W2:Y:S02]  /*e840*/  SYNCS.PHASECHK.TRANS64.TRYWAIT P0, [R3+URZ+0x80], R12 ;  /* 0x0000800c030075a7 */ /* 0x0022a400080011ff */
[----:B--2---:R-:W-:Y:S05]  /*e850*/  @!P0 NANOSLEEP.SYNCS 0x989680 ;  /* 0x009896800000895d */ /* 0x004fea0003900000 */
[----:B------:R-:W2:Y:S02]  /*e860*/  @!P0 SYNCS.PHASECHK.TRANS64 P0, [R3+URZ+0x80], R12 ;  /* 0x0000800c030085a7 */ /* 0x000ea400080010ff */
[----:B--2---:R-:W-:Y:S05]  /*e870*/  @!P0 BRA `(.L_x_166) ;  /* 0xfffffffc00f08947 */ /* 0x004fea000383ffff */
[----:B------:R-:W-:Y:S05]  /*e880*/  BRA `(.L_x_167) ;  /* 0xffffff6000a07947 */ /* 0x000fea000383ffff */
.L_x_94:
[----:B------:R-:W-:Y:S07]  /*e890*/  MOV R3, UR7 ;  /* 0x0000000700037c02 */ /* 0x000fee0008000f00 */
.L_x_168:
[----:B-1----:R1:W2:Y:S02]  /*e8a0*/  SYNCS.PHASECHK.TRANS64.TRYWAIT P0, [R3+URZ+0x88], R12 ;  /* 0x0000880c030075a7 */ /* 0x0022a400080011ff */
[----:B--2---:R-:W-:Y:S05]  /*e8b0*/  @!P0 NANOSLEEP.SYNCS 0x989680 ;  /* 0x009896800000895d */ /* 0x004fea0003900000 */
[----:B------:R-:W2:Y:S02]  /*e8c0*/  @!P0 SYNCS.PHASECHK.TRANS64 P0, [R3+URZ+0x88], R12 ;  /* 0x0000880c030085a7 */ /* 0x000ea400080010ff */
[----:B--2---:R-:W-:Y:S05]  /*e8d0*/  @!P0 BRA `(.L_x_168) ;  /* 0xfffffffc00f08947 */ /* 0x004fea000383ffff */
[----:B------:R-:W-:Y:S05]  /*e8e0*/  BRA `(.L_x_169) ;  /* 0xffffff6400287947 */ /* 0x000fea000383ffff */
.L_x_96:
[----:B------:R-:W-:-:S07]  /*e8f0*/  MOV R0, UR7 ;  /* 0x0000000700007c02 */ /* 0x000fce0008000f00 */
.L_x_170:
[----:B-1----:R1:W4:Y:S02]  /*e900*/  SYNCS.PHASECHK.TRANS64.TRYWAIT P0, [R0+URZ+0x70], R3 ;  /* 0x00007003000075a7 */ /* 0x00232400080011ff */
[----:B----4-:R-:W-:Y:S05]  /*e910*/  @!P0 NANOSLEEP.SYNCS 0x989680 ;  /* 0x009896800000895d */ /* 0x010fea0003900000 */
[----:B------:R-:W4:Y:S02]  /*e920*/  @!P0 SYNCS.PHASECHK.TRANS64 P0, [R0+URZ+0x70], R3 ;  /* 0x00007003000085a7 */ /* 0x000f2400080010ff */
[----:B----4-:R-:W-:Y:S05]  /*e930*/  @!P0 BRA `(.L_x_170) ;  /* 0xfffffffc00f08947 */ /* 0x010fea000383ffff */
[----:B------:R-:W-:Y:S05]  /*e940*/  BRA `(.L_x_171) ;  /* 0xffffff6400987947 */ /* 0x000fea000383ffff */
.L_x_97:
[----:B-1----:R-:W-:-:S07]  /*e950*/  MOV R0, UR7 ;  /* 0x0000000700007c02 */ /* 0x002fce0008000f00 */
.L_x_172:
[----:B-1----:R1:W4:Y:S02]  /*e960*/  SYNCS.PHASECHK.TRANS64.TRYWAIT P0, [R0+URZ+0x78], R3 ;  /* 0x00007803000075a7 */ /* 0x00232400080011ff */
[----:B----4-:R-:W-:Y:S05]  /*e970*/  @!P0 NANOSLEEP.SYNCS 0x989680 ;  /* 0x009896800000895d */ /* 0x010fea0003900000 */
[----:B------:R-:W4:Y:S02]  /*e980*/  @!P0 SYNCS.PHASECHK.TRANS64 P0, [R0+URZ+0x78], R3 ;  /* 0x00007803000085a7 */ /* 0x000f2400080010ff */
[----:B----4-:R-:W-:Y:S05]  /*e990*/  @!P0 BRA `(.L_x_172) ;  /* 0xfffffffc00f08947 */ /* 0x010fea000383ffff */
[----:B------:R-:W-:Y:S05]  /*e9a0*/  BRA `(.L_x_173) ;  /* 0xffffff6400887947 */ /* 0x000fea000383ffff */
.L_x_98:
[----:B-1----:R-:W-:-:S07]  /*e9b0*/  MOV R0, UR7 ;  /* 0x0000000700007c02 */ /* 0x002fce0008000f00 */
.L_x_174:
[----:B-1----:R1:W4:Y:S02]  /*e9c0*/  SYNCS.PHASECHK.TRANS64.TRYWAIT P0, [R0+URZ+0x80], R3 ;  /* 0x00008003000075a7 */ /* 0x00232400080011ff */
[----:B----4-:R-:W-:Y:S05]  /*e9d0*/  @!P0 NANOSLEEP.SYNCS 0x989680 ;  /* 0x009896800000895d */ /* 0x010fea0003900000 */
[----:B------:R-:W4:Y:S02]  /*e9e0*/  @!P0 SYNCS.PHASECHK.TRANS64 P0, [R0+URZ+0x80], R3 ;  /* 0x00008003000085a7 */ /* 0x000f2400080010ff */
[----:B----4-:R-:W-:Y:S05]  /*e9f0*/  @!P0 BRA `(.L_x_174) ;  /* 0xfffffffc00f08947 */ /* 0x010fea000383ffff */
[----:B------:R-:W-:Y:S05]  /*ea00*/  BRA `(.L_x_175) ;  /* 0xffffff6400787947 */ /* 0x000fea000383ffff */
.L_x_100:
[----:B-1----:R1:W2:Y:S02]  /*ea10*/  SYNCS.PHASECHK.TRANS64.TRYWAIT P0, [R0+URZ+0xa0], R3 ;  /* 0x0000a003000075a7 */ /* 0x0022a400080011ff */
[----:B--2---:R-:W-:Y:S05]  /*ea20*/  @!P0 NANOSLEEP.SYNCS 0x989680 ;  /* 0x009896800000895d */ /* 0x004fea0003900000 */
[----:B------:R-:W2:Y:S02]  /*ea30*/  @!P0 SYNCS.PHASECHK.TRANS64 P0, [R0+URZ+0xa0], R3 ;  /* 0x0000a003000085a7 */ /* 0x000ea400080010ff */
[----:B--2---:R-:W-:Y:S05]  /*ea40*/  @!P0 BRA `(.L_x_100) ;  /* 0xfffffffc00f08947 */ /* 0x004fea000383ffff */
[----:B------:R-:W-:Y:S05]  /*ea50*/  BRA `(.L_x_176) ;  /* 0xffffff6800207947 */ /* 0x000fea000383ffff */
.L_x_114:
[----:B-1----:R1:W2:Y:S02]  /*ea60*/  SYNCS.PHASECHK.TRANS64.TRYWAIT P0, [R3+URZ+0x50], R0 ;  /* 0x00005000030075a7 */ /* 0x0022a400080011ff */
[----:B--2---:R-:W-:Y:S05]  /*ea70*/  @!P0 NANOSLEEP.SYNCS 0x989680 ;  /* 0x009896800000895d */ /* 0x004fea0003900000 */
[----:B------:R-:W2:Y:S02]  /*ea80*/  @!P0 SYNCS.PHASECHK.TRANS64 P0, [R3+URZ+0x50], R0 ;  /* 0x00005000030085a7 */ /* 0x000ea400080010ff */
[----:B--2---:R-:W-:Y:S05]  /*ea90*/  @!P0 BRA `(.L_x_114) ;  /* 0xfffffffc00f08947 */ /* 0x004fea000383ffff */
[----:B------:R-:W-:Y:S05]  /*eaa0*/  BRA `(.L_x_113) ;  /* 0xffffff7400b47947 */ /* 0x000fea000383ffff */
.L_x_117:
[----:B--2---:R2:W4:Y:S02]  /*eab0*/  SYNCS.PHASECHK.TRANS64.TRYWAIT P1, [R201+URZ+0xc0], R0 ;  /* 0x0000c000c90075a7 */ /* 0x00452400080211ff */
[----:B----4-:R-:W-:Y:S05]  /*eac0*/  @!P1 NANOSLEEP.SYNCS 0x989680 ;  /* 0x009896800000995d */ /* 0x010fea0003900000 */
[----:B------:R-:W4:Y:S02]  /*ead0*/  @!P1 SYNCS.PHASECHK.TRANS64 P1, [R201+URZ+0xc0], R0 ;  /* 0x0000c000c90095a7 */ /* 0x000f2400080210ff */
[----:B----4-:R-:W-:Y:S05]  /*eae0*/  @!P1 BRA `(.L_x_117) ;  /* 0xfffffffc00f09947 */ /* 0x010fea000383ffff */
[----:B------:R-:W-:Y:S05]  /*eaf0*/  BRA `(.L_x_116) ;  /* 0xffffff7800247947 */ /* 0x000fea000383ffff */
        .weak           $__internal_0_$__cuda_sm10x_tcgen05_guardrail_trap_col_being_dealloced_not_returned_by_alloc
        .type           $__internal_0_$__cuda_sm10x_tcgen05_guardrail_trap_col_being_dealloced_not_returned_by_alloc,@function
        .size           $__internal_0_$__cuda_sm10x_tcgen05_guardrail_trap_col_being_dealloced_not_returned_by_alloc,($__internal_1_$__cuda_sm10x_tcgen05_guardrail_trap_phase_invalid_during_alloc - $__internal_0_$__cuda_sm10x_tcgen05_guardrail_trap_col_being_dealloced_not_returned_by_alloc)
$__internal_0_$__cuda_sm10x_tcgen05_guardrail_trap_col_being_dealloced_not_returned_by_alloc:
[----:B------:R-:W-:Y:S05]  /*eb00*/  BPT.TRAP 0x1 ;  /* 0x000000040000795c */ /* 0x000fea0000300000 */
[----:B------:R-:W-:-:S04]  /*eb10*/  HFMA2 R3, -RZ, RZ, 0, 0 ;  /* 0x00000000ff037431 */ /* 0x000fc800000001ff */
[----:B------:R-:W-:Y:S05]  /*eb20*/  RET.REL.NODEC R2 `(_ZN7cutlass13device_kernelINS_4gemm6kernel13GemmUniversalIN4cute5tupleIJiiiiEEENS1_10collective13CollectiveMmaINS1_35MainloopSm100TmaUmmaWarpSpecializedILi5ELi2ELi2ENS5_IJNS4_1CILi2EEENSA_ILi1EEESC_EEEEENS5_IJNSA_ILi256EEESF_NSA_ILi64EEEEEENS_10bfloat16_tENS5_IJlSC_lEEESI_SJ_NS4_8TiledMMAINS4_8MMA_AtomIJNS4_26SM100_MMA_F16BF16_2x1SM_SSISI_SI_fLi256ELi256ELNS4_4UMMA5MajorE0ELSO_0ELNSN_7ScaleInE0ELSP_0EEEEEENS4_6LayoutINS5_IJSC_SC_SC_EEENS5_IJNSA_ILi0EEESU_SU_EEEEENS5_IJNS4_10UnderscoreESX_SX_EEEEENS4_18SM100_TMA_2SM_LOADENS4_14ComposedLayoutINS4_7SwizzleILi3ELi4ELi3EEENS4_18smem_ptr_flag_bitsILi16EEENSS_INS5_IJNSA_ILi8EEESG_EEENS5_IJSG_SC_EEEEEEEvNS4_8identityES10_S1A_vS1B_EENS_8epilogue10collective18CollectiveEpilogueINS1D_23Sm100TmaWarpSpecializedILi4ELi2ELi64ELb1ELb0EEEJNS5_IJNSA_ILi128EEESF_SG_EEENS5_IJNSS_IS1I_SC_EENSS_ISG_SC_EEEEESI_SJ_SI_SJ_NS1D_6fusion15FusionCallbacksIS1H_NS1N_13LinCombEltActINS1D_6thread4GELUESI_fSI_fLNS_15FloatRoundStyleE2EEES1J_S1M_JEEENS4_5SM1004TMEM4LOAD26SM100_TMEM_LOAD_32dp32b64xENS4_13SM90_TMA_LOADES1A_NS4_39AutoVectorizingCopyWithAssumedAlignmentILi128EEENS4_14SM90_TMA_STOREES1A_S21_S21_EEEvvEEEEvNT_6ParamsE) ;  /* 0xffffff1402347950 */ /* 0x000fea0003c3ffff */
        .weak           $__internal_1_$__cuda_sm10x_tcgen05_guardrail_trap_phase_invalid_during_alloc
        .type           $__internal_1_$__cuda_sm10x_tcgen05_guardrail_trap_phase_invalid_during_alloc,@function
        .size           $__internal_1_$__cuda_sm10x_tcgen05_guardrail_trap_phase_invalid_during_alloc,($__internal_2_$__cuda_sm10x_tcgen05_guardrail_trap_unallocated_columns_being_dealloced - $__internal_1_$__cuda_sm10x_tcgen05_guardrail_trap_phase_invalid_during_alloc)
$__internal_1_$__cuda_sm10x_tcgen05_guardrail_trap_phase_invalid_during_alloc:
[----:B------:R-:W-:Y:S05]  /*eb30*/  BPT.TRAP 0x1 ;  /* 0x000000040000795c */ /* 0x000fea0000300000 */
[----:B------:R-:W-:-:S04]  /*eb40*/  MOV R3, 0x0 ;  /* 0x0000000000037802 */ /* 0x000fc80000000f00 */
[----:B------:R-:W-:Y:S05]  /*eb50*/  RET.REL.NODEC R2 `(_ZN7cutlass13device_kernelINS_4gemm6kernel13GemmUniversalIN4cute5tupleIJiiiiEEENS1_10collective13CollectiveMmaINS1_35MainloopSm100TmaUmmaWarpSpecializedILi5ELi2ELi2ENS5_IJNS4_1CILi2EEENSA_ILi1EEESC_EEEEENS5_IJNSA_ILi256EEESF_NSA_ILi64EEEEEENS_10bfloat16_tENS5_IJlSC_lEEESI_SJ_NS4_8TiledMMAINS4_8MMA_AtomIJNS4_26SM100_MMA_F16BF16_2x1SM_SSISI_SI_fLi256ELi256ELNS4_4UMMA5MajorE0ELSO_0ELNSN_7ScaleInE0ELSP_0EEEEEENS4_6LayoutINS5_IJSC_SC_SC_EEENS5_IJNSA_ILi0EEESU_SU_EEEEENS5_IJNS4_10UnderscoreESX_SX_EEEEENS4_18SM100_TMA_2SM_LOADENS4_14ComposedLayoutINS4_7SwizzleILi3ELi4ELi3EEENS4_18smem_ptr_flag_bitsILi16EEENSS_INS5_IJNSA_ILi8EEESG_EEENS5_IJSG_SC_EEEEEEEvNS4_8identityES10_S1A_vS1B_EENS_8epilogue10collective18CollectiveEpilogueINS1D_23Sm100TmaWarpSpecializedILi4ELi2ELi64ELb1ELb0EEEJNS5_IJNSA_ILi128EEESF_SG_EEENS5_IJNSS_IS1I_SC_EENSS_ISG_SC_EEEEESI_SJ_SI_SJ_NS1D_6fusion15FusionCallbacksIS1H_NS1N_13LinCombEltActINS1D_6thread4GELUESI_fSI_fLNS_15FloatRoundStyleE2EEES1J_S1M_JEEENS4_5SM1004TMEM4LOAD26SM100_TMEM_LOAD_32dp32b64xENS4_13SM90_TMA_LOADES1A_NS4_39AutoVectorizingCopyWithAssumedAlignmentILi128EEENS4_14SM90_TMA_STOREES1A_S21_S21_EEEvvEEEEvNT_6ParamsE) ;  /* 0xffffff1402287950 */ /* 0x000fea0003c3ffff */
        .weak           $__internal_2_$__cuda_sm10x_tcgen05_guardrail_trap_unallocated_columns_being_dealloced
        .type           $__internal_2_$__cuda_sm10x_tcgen05_guardrail_trap_unallocated_columns_being_dealloced,@function
        .size           $__internal_2_$__cuda_sm10x_tcgen05_guardrail_trap_unallocated_columns_being_dealloced,(.L_x_178 - $__internal_2_$__cuda_sm10x_tcgen05_guardrail_trap_unallocated_columns_being_dealloced)
$__internal_2_$__cuda_sm10x_tcgen05_guardrail_trap_unallocated_columns_being_dealloced:
[----:B------:R-:W-:Y:S05]  /*eb60*/  BPT.TRAP 0x1 ;  /* 0x000000040000795c */ /* 0x000fea0000300000 */
[----:B------:R-:W-:-:S04]  /*eb70*/  HFMA2 R3, -RZ, RZ, 0, 0 ;  /* 0x00000000ff037431 */ /* 0x000fc800000001ff */
[----:B------:R-:W-:Y:S05]  /*eb80*/  RET.REL.NODEC R2 `(_ZN7cutlass13device_kernelINS_4gemm6kernel13GemmUniversalIN4cute5tupleIJiiiiEEENS1_10collective13CollectiveMmaINS1_35MainloopSm100TmaUmmaWarpSpecializedILi5ELi2ELi2ENS5_IJNS4_1CILi2EEENSA_ILi1EEESC_EEEEENS5_IJNSA_ILi256EEESF_NSA_ILi64EEEEEENS_10bfloat16_tENS5_IJlSC_lEEESI_SJ_NS4_8TiledMMAINS4_8MMA_AtomIJNS4_26SM100_MMA_F16BF16_2x1SM_SSISI_SI_fLi256ELi256ELNS4_4UMMA5MajorE0ELSO_0ELNSN_7ScaleInE0ELSP_0EEEEEENS4_6LayoutINS5_IJSC_SC_SC_EEENS5_IJNSA_ILi0EEESU_SU_EEEEENS5_IJNS4_10UnderscoreESX_SX_EEEEENS4_18SM100_TMA_2SM_LOADENS4_14ComposedLayoutINS4_7SwizzleILi3ELi4ELi3EEENS4_18smem_ptr_flag_bitsILi16EEENSS_INS5_IJNSA_ILi8EEESG_EEENS5_IJSG_SC_EEEEEEEvNS4_8identityES10_S1A_vS1B_EENS_8epilogue10collective18CollectiveEpilogueINS1D_23Sm100TmaWarpSpecializedILi4ELi2ELi64ELb1ELb0EEEJNS5_IJNSA_ILi128EEESF_SG_EEENS5_IJNSS_IS1I_SC_EENSS_ISG_SC_EEEEESI_SJ_SI_SJ_NS1D_6fusion15FusionCallbacksIS1H_NS1N_13LinCombEltActINS1D_6thread4GELUESI_fSI_fLNS_15FloatRoundStyleE2EEES1J_S1M_JEEENS4_5SM1004TMEM4LOAD26SM100_TMEM_LOAD_32dp32b64xENS4_13SM90_TMA_LOADES1A_NS4_39AutoVectorizingCopyWithAssumedAlignmentILi128EEENS4_14SM90_TMA_STOREES1A_S21_S21_EEEvvEEEEvNT_6ParamsE) ;  /* 0xffffff14021c7950 */ /* 0x000fea0003c3ffff */
.L_x_177:
[----:B------:R-:W-:-:S00]  /*eb90*/  BRA `(.L_x_177) ;  /* 0xfffffffc00fc7947 */ /* 0x000fc0000383ffff */
[----:B------:R-:W-:-:S00]  /*eba0*/  NOP ;  /* 0x0000000000007918 */ /* 0x000fc00000000000 */
        /* <DEDUP_REMOVED lines=13> */
.L_x_178:


//--------------------- .nv.global.init           --------------------------
	.section	.nv.global.init,"aw",@progbits
.nv.global.init:
	.type		$str$27,@object
	.size		$str$27,($str$28 - $str$27)
$str$27:
        /*0000*/ 	.byte	0x28, 0x61, 0x64, 0x64, 0x72, 0x65, 0x73, 0x73, 0x20, 0x26, 0x20, 0x6d, 0x61, 0x73, 0x6b, 0x29
        /*0010*/ 	.byte	0x20, 0x3d, 0x3d, 0x20, 0x30, 0x00
	.type		$str$28,@object
	.size		$str$28,($str$26 - $str$28)
$str$28:
        /*0016*/ 	.byte	0x2f, 0x74, 0x6d, 0x70, 0x2f, 0x63, 0x75, 0x74, 0x6c, 0x61, 0x73, 0x73, 0x5f, 0x73, 0x77, 0x65
        /*0026*/ 	.byte	0x65, 0x70, 0x5f, 0x73, 0x72, 0x63, 0x2f, 0x69, 0x6e, 0x63, 0x6c, 0x75, 0x64, 0x65, 0x2f, 0x63
        /*0036*/ 	.byte	0x75, 0x74, 0x65, 0x2f, 0x70, 0x6f, 0x69, 0x6e, 0x74, 0x65, 0x72, 0x5f, 0x66, 0x6c, 0x61, 0x67
        /*0046*/ 	.byte	0x67, 0x65, 0x64, 0x2e, 0x68, 0x70, 0x70, 0x00
	.type		$str$26,@object
	.size		$str$26,($str$25 - $str$26)
$str$26:
        /*004e*/ 	.byte	0x2f, 0x74, 0x6d, 0x70, 0x2f, 0x63, 0x75, 0x74, 0x6c, 0x61, 0x73, 0x73, 0x5f, 0x73, 0x77, 0x65
        /*005e*/ 	.byte	0x65, 0x70, 0x5f, 0x73, 0x72, 0x63, 0x2f, 0x69, 0x6e, 0x63, 0x6c, 0x75, 0x64, 0x65, 0x2f, 0x63
        /*006e*/ 	.byte	0x75, 0x74, 0x65, 0x2f, 0x61, 0x74, 0x6f, 0x6d, 0x2f, 0x63, 0x6f, 0x70, 0x79, 0x5f, 0x74, 0x72
        /*007e*/ 	.byte	0x61, 0x69, 0x74, 0x73, 0x5f, 0x73, 0x6d, 0x31, 0x30, 0x30, 0x2e, 0x68, 0x70, 0x70, 0x00
	.type		$str$25,@object
	.size		$str$25,(__unnamed_1 - $str$25)
$str$25:
        /*008d*/ 	.byte	0x28, 0x28, 0x75, 0x69, 0x6e, 0x74, 0x33, 0x32, 0x5f, 0x74, 0x28, 0x74, 0x68, 0x72, 0x65, 0x61
        /*009d*/ 	.byte	0x64, 0x49, 0x64, 0x78, 0x2e, 0x78, 0x29, 0x20, 0x2f, 0x20, 0x33, 0x32, 0x29, 0x20, 0x25, 0x20
        /*00ad*/ 	.byte	0x34, 0x29, 0x20, 0x3d, 0x3d, 0x20, 0x28, 0x28, 0x28, 0x74, 0x6d, 0x65, 0x6d, 0x5f, 0x61, 0x64
        /*00bd*/ 	.byte	0x64, 0x72, 0x20, 0x3e, 0x3e, 0x20, 0x31, 0x36, 0x29, 0x20, 0x2f, 0x20, 0x33, 0x32, 0x29, 0x20
        /*00cd*/ 	.byte	0x25, 0x20, 0x34, 0x29, 0x00
	.type		__unnamed_1,@object
	.size		__unnamed_1,(__unnamed_2 - __unnamed_1)
__unnamed_1:
        /*00d2*/ 	.byte	0x61, 0x75, 0x74, 0x6f, 0x20, 0x63, 0x75, 0x74, 0x65, 0x3a, 0x3a, 0x61, 0x73, 0x5f, 0x70, 0x6f
        /* <DEDUP_REMOVED lines=24> */
        /*0262*/ 	.byte	0x38, 0x31, 0x39, 0x32, 0x3e, 0x3e, 0x3e, 0x3e, 0x5d, 0x00
	.type		__unnamed_2,@object
	.size		__unnamed_2,(.L_2 - __unnamed_2)
__unnamed_2:
        /* <DEDUP_REMOVED lines=43> */
        /*051c*/ 	.byte	0x74, 0x65, 0x3a, 0x3a, 0x43, 0x3c, 0x30, 0x3e, 0x3e, 0x3e, 0x3e, 0x5d, 0x00
.L_2:


//--------------------- .nv.shared._ZN7cutlass13device_kernelINS_4gemm6kernel13GemmUniversalIN4cute5tupleIJiiiiEEENS1_10collective13CollectiveMmaINS1_35MainloopSm100TmaUmmaWarpSpecializedILi5ELi2ELi2ENS5_IJNS4_1CILi2EEENSA_ILi1EEESC_EEEEENS5_IJNSA_ILi256EEESF_NSA_ILi64EEEEEENS_10bfloat16_tENS5_IJlSC_lEEESI_SJ_NS4_8TiledMMAINS4_8MMA_AtomIJNS4_26SM100_MMA_F16BF16_2x1SM_SSISI_SI_fLi256ELi256ELNS4_4UMMA5MajorE0ELSO_0ELNSN_7ScaleInE0ELSP_0EEEEEENS4_6LayoutINS5_IJSC_SC_SC_EEENS5_IJNSA_ILi0EEESU_SU_EEEEENS5_IJNS4_10UnderscoreESX_SX_EEEEENS4_18SM100_TMA_2SM_LOADENS4_14ComposedLayoutINS4_7SwizzleILi3ELi4ELi3EEENS4_18smem_ptr_flag_bitsILi16EEENSS_INS5_IJNSA_ILi8EEESG_EEENS5_IJSG_SC_EEEEEEEvNS4_8identityES10_S1A_vS1B_EENS_8epilogue10collective18CollectiveEpilogueINS1D_23Sm100TmaWarpSpecializedILi4ELi2ELi64ELb1ELb0EEEJNS5_IJNSA_ILi128EEESF_SG_EEENS5_IJNSS_IS1I_SC_EENSS_ISG_SC_EEEEESI_SJ_SI_SJ_NS1D_6fusion15FusionCallbacksIS1H_NS1N_13LinCombEltActINS1D_6thread4GELUESI_fSI_fLNS_15FloatRoundStyleE2EEES1J_S1M_JEEENS4_5SM1004TMEM4LOAD26SM100_TMEM_LOAD_32dp32b64xENS4_13SM90_TMA_LOADES1A_NS4_39AutoVectorizingCopyWithAssumedAlignmentILi128EEENS4_14SM90_TMA_STOREES1A_S21_S21_EEEvvEEEEvNT_6ParamsE --------------------------
	.section	.nv.shared._ZN7cutlass13device_kernelINS_4gemm6kernel13GemmUniversalIN4cute5tupleIJiiiiEEENS1_10collective13CollectiveMmaINS1_35MainloopSm100TmaUmmaWarpSpecializedILi5ELi2ELi2ENS5_IJNS4_1CILi2EEENSA_ILi1EEESC_EEEEENS5_IJNSA_ILi256EEESF_NSA_ILi64EEEEEENS_10bfloat16_tENS5_IJlSC_lEEESI_SJ_NS4_8TiledMMAINS4_8MMA_AtomIJNS4_26SM100_MMA_F16BF16_2x1SM_SSISI_SI_fLi256ELi256ELNS4_4UMMA5MajorE0ELSO_0ELNSN_7ScaleInE0ELSP_0EEEEEENS4_6LayoutINS5_IJSC_SC_SC_EEENS5_IJNSA_ILi0EEESU_SU_EEEEENS5_IJNS4_10UnderscoreESX_SX_EEEEENS4_18SM100_TMA_2SM_LOADENS4_14ComposedLayoutINS4_7SwizzleILi3ELi4ELi3EEENS4_18smem_ptr_flag_bitsILi16EEENSS_INS5_IJNSA_ILi8EEESG_EEENS5_IJSG_SC_EEEEEEEvNS4_8identityES10_S1A_vS1B_EENS_8epilogue10collective18CollectiveEpilogueINS1D_23Sm100TmaWarpSpecializedILi4ELi2ELi64ELb1ELb0EEEJNS5_IJNSA_ILi128EEESF_SG_EEENS5_IJNSS_IS1I_SC_EENSS_ISG_SC_EEEEESI_SJ_SI_SJ_NS1D_6fusion15FusionCallbacksIS1H_NS1N_13LinCombEltActINS1D_6thread4GELUESI_fSI_fLNS_15FloatRoundStyleE2EEES1J_S1M_JEEENS4_5SM1004TMEM4LOAD26SM100_TMEM_LOAD_32dp32b64xENS4_13SM90_TMA_LOADES1A_NS4_39AutoVectorizingCopyWithAssumedAlignmentILi128EEENS4_14SM90_TMA_STOREES1A_S21_S21_EEEvvEEEEvNT_6ParamsE,"aw",@nobits
	.sectionflags	@""
	.align	16
	.zero		1024


//--------------------- .nv.shared.reserved.0     --------------------------
	.section	.nv.shared.reserved.0,"aw",@nobits
	.weak		__nv_reservedSMEM_offset_0_alias
	.size		__nv_reservedSMEM_offset_0_alias, 0, 64
	.other		__nv_reservedSMEM_offset_0_alias,@"STO_CUDA_RESERVED_SHARED STV_DEFAULT"
__nv_reservedSMEM_offset_0_alias:
	.zero		0
.nv.shared.reserved.0:
	.zero		64
	.weak		__nv_reservedSMEM_tcgen05_partition
	.type		__nv_reservedSMEM_tcgen05_partition,@object
	.size		__nv_reservedSMEM_tcgen05_partition,(.L_0 - __nv_reservedSMEM_tcgen05_partition)
__nv_reservedSMEM_tcgen05_partition:
	.zero		32
.L_0:


//--------------------- .nv.global                --------------------------
	.section	.nv.global,"aw",@nobits
.nv.global:
	.type		_ZN39_INTERNAL_7dac369c_4_k_cu_f4444284_29494cute1_E,@object
	.size		_ZN39_INTERNAL_7dac369c_4_k_cu_f4444284_29494cute1_E,(_ZN39_INTERNAL_7dac369c_4_k_cu_f4444284_29494cuda3std3__45__cpo6cbeginE - _ZN39_INTERNAL_7dac369c_4_k_cu_f4444284_29494cute1_E)
_ZN39_INTERNAL_7dac369c_4_k_cu_f4444284_29494cute1_E:
	.zero		1
	.type		_ZN39_INTERNAL_7dac369c_4_k_cu_f4444284_29494cuda3std3__45__cpo6cbeginE,@object
	.size		_ZN39_INTERNAL_7dac369c_4_k_cu_f4444284_29494cuda3std3__45__cpo6cbeginE,(_ZN39_INTERNAL_7dac369c_4_k_cu_f4444284_29494cuda3std3__48in_placeE - _ZN39_INTERNAL_7dac369c_4_k_cu_f4444284_29494cuda3std3__45__cpo6cbeginE)
_ZN39_INTERNAL_7dac369c_4_k_cu_f4444284_29494cuda3std3__45__cpo6cbeginE:
	.zero		1
	.type		_ZN39_INTERNAL_7dac369c_4_k_cu_f4444284_29494cuda3std3__48in_placeE,@object
	.size		_ZN39_INTERNAL_7dac369c_4_k_cu_f4444284_29494cuda3std3__48in_placeE,(_ZN39_INTERNAL_7dac369c_4_k_cu_f4444284_29494cuda3std6ranges3__45__cpo9iter_moveE - _ZN39_INTERNAL_7dac369c_4_k_cu_f4444284_29494cuda3std3__48in_placeE)
_ZN39_INTERNAL_7dac369c_4_k_cu_f4444284_29494cuda3std3__48in_placeE:
	.zero		1
	.type		_ZN39_INTERNAL_7dac369c_4_k_cu_f4444284_29494cuda3std6ranges3__45__cpo9iter_moveE,@object
	.size		_ZN39_INTERNAL_7dac369c_4_k_cu_f4444284_29494cuda3std6ranges3__45__cpo9iter_moveE,(_ZN39_INTERNAL_7dac369c_4_k_cu_f4444284_29494cuda3std3__45__cpo5beginE - _ZN39_INTERNAL_7dac369c_4_k_cu_f4444284_29494cuda3std6ranges3__45__cpo9iter_moveE)
_ZN39_INTERNAL_7dac369c_4_k_cu_f4444284_29494cuda3std6ranges3__45__cpo9iter_moveE:
	.zero		1
	.type		_ZN39_INTERNAL_7dac369c_4_k_cu_f4444284_29494cuda3std3__45__cpo5beginE,@object
	.size		_ZN39_INTERNAL_7dac369c_4_k_cu_f4444284_29494cuda3std3__45__cpo5beginE,(_ZN39_INTERNAL_7dac369c_4_k_cu_f4444284_29494cuda3std3__441_GLOBAL__N__7dac369c_4_k_cu_f4444284_29496ignoreE - _ZN39_INTERNAL_7dac369c_4_k_cu_f4444284_29494cuda3std3__45__cpo5beginE)
_ZN39_INTERNAL_7dac369c_4_k_cu_f4444284_29494cuda3std3__45__cpo5beginE:
	.zero		1
	.type		_ZN39_INTERNAL_7dac369c_4_k_cu_f4444284_29494cuda3std3__441_GLOBAL__N__7dac369c_4_k_cu_f4444284_29496ignoreE,@object
	.size		_ZN39_INTERNAL_7dac369c_4_k_cu_f4444284_29494cuda3std3__441_GLOBAL__N__7dac369c_4_k_cu_f4444284_29496ignoreE,(_ZN39_INTERNAL_7dac369c_4_k_cu_f4444284_29494cute7productE - _ZN39_INTERNAL_7dac369c_4_k_cu_f4444284_29494cuda3std3__441_GLOBAL__N__7dac369c_4_k_cu_f4444284_29496ignoreE)
_ZN39_INTERNAL_7dac369c_4_k_cu_f4444284_29494cuda3std3__441_GLOBAL__N__7dac369c_4_k_cu_f4444284_29496ignoreE:
	.zero		1
	.type		_ZN39_INTERNAL_7dac369c_4_k_cu_f4444284_29494cute7productE,@object
	.size		_ZN39_INTERNAL_7dac369c_4_k_cu_f4444284_29494cute7productE,(_ZN39_INTERNAL_7dac369c_4_k_cu_f4444284_29494cuda3std3__45__cpo3endE - _ZN39_INTERNAL_7dac369c_4_k_cu_f4444284_29494cute7productE)
_ZN39_INTERNAL_7dac369c_4_k_cu_f4444284_29494cute7productE:
	.zero		1
	.type		_ZN39_INTERNAL_7dac369c_4_k_cu_f4444284_29494cuda3std3__45__cpo3endE,@object
	.size		_ZN39_INTERNAL_7dac369c_4_k_cu_f4444284_29494cuda3std3__45__cpo3endE,(_ZN39_INTERNAL_7dac369c_4_k_cu_f4444284_29494cuda3std3__419piecewise_constructE - _ZN39_INTERNAL_7dac369c_4_k_cu_f4444284_29494cuda3std3__45__cpo3endE)
_ZN39_INTERNAL_7dac369c_4_k_cu_f4444284_29494cuda3std3__45__cpo3endE:
	.zero		1
	.type		_ZN39_INTERNAL_7dac369c_4_k_cu_f4444284_29494cuda3std3__419piecewise_constructE,@object
	.size		_ZN39_INTERNAL_7dac369c_4_k_cu_f4444284_29494cuda3std3__419piecewise_constructE,(_ZN39_INTERNAL_7dac369c_4_k_cu_f4444284_29494cuda3std3__45__cpo4cendE - _ZN39_INTERNAL_7dac369c_4_k_cu_f4444284_29494cuda3std3__419piecewise_constructE)
_ZN39_INTERNAL_7dac369c_4_k_cu_f4444284_29494cuda3std3__419piecewise_constructE:
	.zero		1
	.type		_ZN39_INTERNAL_7dac369c_4_k_cu_f4444284_29494cuda3std3__45__cpo4cendE,@object
	.size		_ZN39_INTERNAL_7dac369c_4_k_cu_f4444284_29494cuda3std3__45__cpo4cendE,(_ZN39_INTERNAL_7dac369c_4_k_cu_f4444284_29494cuda3std6ranges3__45__cpo4swapE - _ZN39_INTERNAL_7dac369c_4_k_cu_f4444284_29494cuda3std3__45__cpo4cendE)
_ZN39_INTERNAL_7dac369c_4_k_cu_f4444284_29494cuda3std3__45__cpo4cendE:
	.zero		1
	.type		_ZN39_INTERNAL_7dac369c_4_k_cu_f4444284_29494cuda3std6ranges3__45__cpo4swapE,@object
	.size		_ZN39_INTERNAL_7dac369c_4_k_cu_f4444284_29494cuda3std6ranges3__45__cpo4swapE,(.L_10 - _ZN39_INTERNAL_7dac369c_4_k_cu_f4444284_29494cuda3std6ranges3__45__cpo4swapE)
_ZN39_INTERNAL_7dac369c_4_k_cu_f4444284_29494cuda3std6ranges3__45__cpo4swapE:
	.zero		1
.L_10:


//--------------------- .nv.constant0._ZN7cutlass13device_kernelINS_4gemm6kernel13GemmUniversalIN4cute5tupleIJiiiiEEENS1_10collective13CollectiveMmaINS1_35MainloopSm100TmaUmmaWarpSpecializedILi5ELi2ELi2ENS5_IJNS4_1CILi2EEENSA_ILi1EEESC_EEEEENS5_IJNSA_ILi256EEESF_NSA_ILi64EEEEEENS_10bfloat16_tENS5_IJlSC_lEEESI_SJ_NS4_8TiledMMAINS4_8MMA_AtomIJNS4_26SM100_MMA_F16BF16_2x1SM_SSISI_SI_fLi256ELi256ELNS4_4UMMA5MajorE0ELSO_0ELNSN_7ScaleInE0ELSP_0EEEEEENS4_6LayoutINS5_IJSC_SC_SC_EEENS5_IJNSA_ILi0EEESU_SU_EEEEENS5_IJNS4_10UnderscoreESX_SX_EEEEENS4_18SM100_TMA_2SM_LOADENS4_14ComposedLayoutINS4_7SwizzleILi3ELi4ELi3EEENS4_18smem_ptr_flag_bitsILi16EEENSS_INS5_IJNSA_ILi8EEESG_EEENS5_IJSG_SC_EEEEEEEvNS4_8identityES10_S1A_vS1B_EENS_8epilogue10collective18CollectiveEpilogueINS1D_23Sm100TmaWarpSpecializedILi4ELi2ELi64ELb1ELb0EEEJNS5_IJNSA_ILi128EEESF_SG_EEENS5_IJNSS_IS1I_SC_EENSS_ISG_SC_EEEEESI_SJ_SI_SJ_NS1D_6fusion15FusionCallbacksIS1H_NS1N_13LinCombEltActINS1D_6thread4GELUESI_fSI_fLNS_15FloatRoundStyleE2EEES1J_S1M_JEEENS4_5SM1004TMEM4LOAD26SM100_TMEM_LOAD_32dp32b64xENS4_13SM90_TMA_LOADES1A_NS4_39AutoVectorizingCopyWithAssumedAlignmentILi128EEENS4_14SM90_TMA_STOREES1A_S21_S21_EEEvvEEEEvNT_6ParamsE --------------------------
	.section	.nv.constant0._ZN7cutlass13device_kernelINS_4gemm6kernel13GemmUniversalIN4cute5tupleIJiiiiEEENS1_10collective13CollectiveMmaINS1_35MainloopSm100TmaUmmaWarpSpecializedILi5ELi2ELi2ENS5_IJNS4_1CILi2EEENSA_ILi1EEESC_EEEEENS5_IJNSA_ILi256EEESF_NSA_ILi64EEEEEENS_10bfloat16_tENS5_IJlSC_lEEESI_SJ_NS4_8TiledMMAINS4_8MMA_AtomIJNS4_26SM100_MMA_F16BF16_2x1SM_SSISI_SI_fLi256ELi256ELNS4_4UMMA5MajorE0ELSO_0ELNSN_7ScaleInE0ELSP_0EEEEEENS4_6LayoutINS5_IJSC_SC_SC_EEENS5_IJNSA_ILi0EEESU_SU_EEEEENS5_IJNS4_10UnderscoreESX_SX_EEEEENS4_18SM100_TMA_2SM_LOADENS4_14ComposedLayoutINS4_7SwizzleILi3ELi4ELi3EEENS4_18smem_ptr_flag_bitsILi16EEENSS_INS5_IJNSA_ILi8EEESG_EEENS5_IJSG_SC_EEEEEEEvNS4_8identityES10_S1A_vS1B_EENS_8epilogue10collective18CollectiveEpilogueINS1D_23Sm100TmaWarpSpecializedILi4ELi2ELi64ELb1ELb0EEEJNS5_IJNSA_ILi128EEESF_SG_EEENS5_IJNSS_IS1I_SC_EENSS_ISG_SC_EEEEESI_SJ_SI_SJ_NS1D_6fusion15FusionCallbacksIS1H_NS1N_13LinCombEltActINS1D_6thread4GELUESI_fSI_fLNS_15FloatRoundStyleE2EEES1J_S1M_JEEENS4_5SM1004TMEM4LOAD26SM100_TMEM_LOAD_32dp32b64xENS4_13SM90_TMA_LOADES1A_NS4_39AutoVectorizingCopyWithAssumedAlignmentILi128EEENS4_14SM90_TMA_STOREES1A_S21_S21_EEEvvEEEEvNT_6ParamsE,"a",@progbits
	.sectionflags	@""
	.align	4
.nv.constant0._ZN7cutlass13device_kernelINS_4gemm6kernel13GemmUniversalIN4cute5tupleIJiiiiEEENS1_10collective13CollectiveMmaINS1_35MainloopSm100TmaUmmaWarpSpecializedILi5ELi2ELi2ENS5_IJNS4_1CILi2EEENSA_ILi1EEESC_EEEEENS5_IJNSA_ILi256EEESF_NSA_ILi64EEEEEENS_10bfloat16_tENS5_IJlSC_lEEESI_SJ_NS4_8TiledMMAINS4_8MMA_AtomIJNS4_26SM100_MMA_F16BF16_2x1SM_SSISI_SI_fLi256ELi256ELNS4_4UMMA5MajorE0ELSO_0ELNSN_7ScaleInE0ELSP_0EEEEEENS4_6LayoutINS5_IJSC_SC_SC_EEENS5_IJNSA_ILi0EEESU_SU_EEEEENS5_IJNS4_10UnderscoreESX_SX_EEEEENS4_18SM100_TMA_2SM_LOADENS4_14ComposedLayoutINS4_7SwizzleILi3ELi4ELi3EEENS4_18smem_ptr_flag_bitsILi16EEENSS_INS5_IJNSA_ILi8EEESG_EEENS5_IJSG_SC_EEEEEEEvNS4_8identityES10_S1A_vS1B_EENS_8epilogue10collective18CollectiveEpilogueINS1D_23Sm100TmaWarpSpecializedILi4ELi2ELi64ELb1ELb0EEEJNS5_IJNSA_ILi128EEESF_SG_EEENS5_IJNSS_IS1I_SC_EENSS_ISG_SC_EEEEESI_SJ_SI_SJ_NS1D_6fusion15FusionCallbacksIS1H_NS1N_13LinCombEltActINS1D_6thread4GELUESI_fSI_fLNS_15FloatRoundStyleE2EEES1J_S1M_JEEENS4_5SM1004TMEM4LOAD26SM100_TMEM_LOAD_32dp32b64xENS4_13SM90_TMA_LOADES1A_NS4_39AutoVectorizingCopyWithAssumedAlignmentILi128EEENS4_14SM90_TMA_STOREES1A_S21_S21_EEEvvEEEEvNT_6ParamsE:
	.zero		2944


//--------------------- SYMBOLS --------------------------

	.type		.nv.reservedSmem.offset0,@object
	.size		.nv.reservedSmem.offset0,0x4
	.type		.nv.reservedSmem.cap,@object
	.size		.nv.reservedSmem.cap,0x4
	.type		__assertfail,@function
